def matmul_kernel(
    a_ptr,
    b_ptr,
    c_ptr,
    M,
    N,
    K,
    stride_am,
    stride_ak,
    stride_bk,
    stride_bn,
    stride_cm,
    stride_cn,
    BLOCK_M: tl.constexpr,
    BLOCK_N: tl.constexpr,
    BLOCK_K: tl.constexpr,
    GROUP_M: tl.constexpr,
):
    pid = tl.program_id(axis=0)
    num_pid_m = tl.cdiv(M, BLOCK_M)
    num_pid_n = tl.cdiv(N, BLOCK_N)
    num_pid_in_group = GROUP_M * num_pid_n
    group_id = pid // num_pid_in_group
    first_pid_m = group_id * GROUP_M
    group_size_m = min(num_pid_m - first_pid_m, GROUP_M)
    pid_m = first_pid_m + ((pid % num_pid_in_group) % group_size_m)
    pid_n = (pid % num_pid_in_group) // group_size_m

    offs_am = (pid_m * BLOCK_M + tl.arange(0, BLOCK_M)) % M
    offs_bn = (pid_n * BLOCK_N + tl.arange(0, BLOCK_N)) % N
    offs_k = tl.arange(0, BLOCK_K)
    a_ptrs = a_ptr + offs_am[:, None] * stride_am + offs_k[None, :] * stride_ak
    b_ptrs = b_ptr + offs_k[:, None] * stride_bk + offs_bn[None, :] * stride_bn

    acc = tl.zeros((BLOCK_M, BLOCK_N), dtype=tl.float32)
    for kk in range(0, tl.cdiv(K, BLOCK_K)):
        a = tl.load(a_ptrs, mask=offs_k[None, :] < K - kk * BLOCK_K, other=0.0)
        b = tl.load(b_ptrs, mask=offs_k[:, None] < K - kk * BLOCK_K, other=0.0)
        acc = tl.dot(a, b, acc)
        a_ptrs += BLOCK_K * stride_ak
        b_ptrs += BLOCK_K * stride_bk

    c = acc.to(c_ptr.dtype.element_ty)
    offs_cm = pid_m * BLOCK_M + tl.arange(0, BLOCK_M)
    offs_cn = pid_n * BLOCK_N + tl.arange(0, BLOCK_N)
    c_ptrs = c_ptr + offs_cm[:, None] * stride_cm + offs_cn[None, :] * stride_cn
    mask = (offs_cm[:, None] < M) & (offs_cn[None, :] < N)
    tl.store(c_ptrs, c, mask=mask)

# config = {"BLOCK_K": 32, "BLOCK_M": 512, "BLOCK_N": 64, "GROUP_M": 8, "arch": "sm_100", "dtype": "fp16", "num_ctas": 1, "num_stages": 3, "num_warps": 4}
# arch = sm_100


// ===== COMPILED SASS (sm_100a) =====

	.target	sm_100a

	.elftype	@"ET_EXEC"


//--------------------- .note.nv.tkinfo           --------------------------
	.section	.note.nv.tkinfo,"",@"SHT_NOTE"
	.sectionflags	@"SHF_NOTE_NV_TKINFO"
	.tkinfo
        /*0018*/ 	.word	0x00000081
        /*0030*/ 	.string	""
        /*0030*/ 	.string	"ptxas-blackwell"
        /*0030*/ 	.string	"Cuda compilation tools, release 12.9, V12.9.86"
        /*0030*/ 	.string	"Build cuda_12.9.r12.9/compiler.36037853_0"
        /*0030*/ 	.string	"-v  -suppress-debug-info  -lineinfo  -arch sm_100a "



//--------------------- .note.nv.cuver            --------------------------
	.section	.note.nv.cuver,"",@"SHT_NOTE"
	.sectionflags	@"SHF_NOTE_NV_CUVER"
        /*0018*/ 	.short	0x0001
        /*001a*/ 	.short	0x0064
        /*001c*/ 	.short	0x0001
        /*001e*/ 	.short	0x0000
        /*0020*/ 	.short	0x0001
        /*0022*/ 	.short	0x0000


//--------------------- .nv.info                  --------------------------
	.section	.nv.info,"",@"SHT_CUDA_INFO"
	.align	4


	//----- nvinfo : EIATTR_REGCOUNT
	.align		4
        /*0000*/ 	.byte	0x04, 0x2f
        /*0002*/ 	.short	(.L_4 - .L_3)
	.align		4
.L_3:
        /*0004*/ 	.word	index@(matmul_kernel)
        /*0008*/ 	.word	0x00000060


	//----- nvinfo : EIATTR_FRAME_SIZE
	.align		4
.L_4:
        /*000c*/ 	.byte	0x04, 0x11
        /*000e*/ 	.short	(.L_6 - .L_5)
	.align		4
.L_5:
        /*0010*/ 	.word	index@($__internal_2_$__cuda_sm10x_tcgen05_guardrail_trap_unallocated_columns_being_dealloced)
        /*0014*/ 	.word	0x00000c78


	//----- nvinfo : EIATTR_FRAME_SIZE
	.align		4
.L_6:
        /*0018*/ 	.byte	0x04, 0x11
        /*001a*/ 	.short	(.L_8 - .L_7)
	.align		4
.L_7:
        /*001c*/ 	.word	index@($__internal_1_$__cuda_sm10x_tcgen05_guardrail_trap_phase_invalid_during_alloc)
        /*0020*/ 	.word	0x00000c78


	//----- nvinfo : EIATTR_FRAME_SIZE
	.align		4
.L_8:
        /*0024*/ 	.byte	0x04, 0x11
        /*0026*/ 	.short	(.L_10 - .L_9)
	.align		4
.L_9:
        /*0028*/ 	.word	index@($__internal_0_$__cuda_sm10x_tcgen05_guardrail_trap_col_being_dealloced_not_returned_by_alloc)
        /*002c*/ 	.word	0x00000c78


	//----- nvinfo : EIATTR_FRAME_SIZE
	.align		4
.L_10:
        /*0030*/ 	.byte	0x04, 0x11
        /*0032*/ 	.short	(.L_12 - .L_11)
	.align		4
.L_11:
        /*0034*/ 	.word	index@(matmul_kernel)
        /*0038*/ 	.word	0x00000c78


	//----- nvinfo : EIATTR_MIN_STACK_SIZE
	.align		4
.L_12:
        /*003c*/ 	.byte	0x04, 0x12
        /*003e*/ 	.short	(.L_14 - .L_13)
	.align		4
.L_13:
        /*0040*/ 	.word	index@(matmul_kernel)
        /*0044*/ 	.word	0x00000c78
.L_14:


//--------------------- .nv.info.matmul_kernel    --------------------------
	.section	.nv.info.matmul_kernel,"",@"SHT_CUDA_INFO"
	.sectionflags	@""
	.align	4


	//----- nvinfo : EIATTR_CUDA_API_VERSION
	.align		4
        /*0000*/ 	.byte	0x04, 0x37
        /*0002*/ 	.short	(.L_16 - .L_15)
.L_15:
        /*0004*/ 	.word	0x00000081


	//----- nvinfo : EIATTR_KPARAM_INFO
	.align		4
.L_16:
        /*0008*/ 	.byte	0x04, 0x17
        /*000a*/ 	.short	(.L_18 - .L_17)
.L_17:
        /*000c*/ 	.word	0x00000000
        /*0010*/ 	.short	0x000d
        /*0012*/ 	.short	0x0048
        /*0014*/ 	.byte	0x00, 0xf4, 0x21, 0x00


	//----- nvinfo : EIATTR_KPARAM_INFO
	.align		4
.L_18:
        /*0018*/ 	.byte	0x04, 0x17
        /*001a*/ 	.short	(.L_20 - .L_19)
.L_19:
        /*001c*/ 	.word	0x00000000
        /*0020*/ 	.short	0x000c
        /*0022*/ 	.short	0x0040
        /*0024*/ 	.byte	0x00, 0xf4, 0x21, 0x00


	//----- nvinfo : EIATTR_KPARAM_INFO
	.align		4
.L_20:
        /*0028*/ 	.byte	0x04, 0x17
        /*002a*/ 	.short	(.L_22 - .L_21)
.L_21:
        /*002c*/ 	.word	0x00000000
        /*0030*/ 	.short	0x000b
        /*0032*/ 	.short	0x0038
        /*0034*/ 	.byte	0x00, 0xf0, 0x11, 0x00


	//----- nvinfo : EIATTR_KPARAM_INFO
	.align		4
.L_22:
        /*0038*/ 	.byte	0x04, 0x17
        /*003a*/ 	.short	(.L_24 - .L_23)
.L_23:
        /*003c*/ 	.word	0x00000000
        /*0040*/ 	.short	0x000a
        /*0042*/ 	.short	0x0034
        /*0044*/ 	.byte	0x00, 0xf0, 0x11, 0x00


	//----- nvinfo : EIATTR_KPARAM_INFO
	.align		4
.L_24:
        /*0048*/ 	.byte	0x04, 0x17
        /*004a*/ 	.short	(.L_26 - .L_25)
.L_25:
        /*004c*/ 	.word	0x00000000
        /*0050*/ 	.short	0x0009
        /*0052*/ 	.short	0x0030
        /*0054*/ 	.byte	0x00, 0xf0, 0x11, 0x00


	//----- nvinfo : EIATTR_KPARAM_INFO
	.align		4
.L_26:
        /*0058*/ 	.byte	0x04, 0x17
        /*005a*/ 	.short	(.L_28 - .L_27)
.L_27:
        /*005c*/ 	.word	0x00000000
        /*0060*/ 	.short	0x0008
        /*0062*/ 	.short	0x002c
        /*0064*/ 	.byte	0x00, 0xf0, 0x11, 0x00


	//----- nvinfo : EIATTR_KPARAM_INFO
	.align		4
.L_28:
        /*0068*/ 	.byte	0x04, 0x17
        /*006a*/ 	.short	(.L_30 - .L_29)
.L_29:
        /*006c*/ 	.word	0x00000000
        /*0070*/ 	.short	0x0007
        /*0072*/ 	.short	0x0028
        /*0074*/ 	.byte	0x00, 0xf0, 0x11, 0x00


	//----- nvinfo : EIATTR_KPARAM_INFO
	.align		4
.L_30:
        /*0078*/ 	.byte	0x04, 0x17
        /*007a*/ 	.short	(.L_32 - .L_31)
.L_31:
        /*007c*/ 	.word	0x00000000
        /*0080*/ 	.short	0x0006
        /*0082*/ 	.short	0x0024
        /*0084*/ 	.byte	0x00, 0xf0, 0x11, 0x00


	//----- nvinfo : EIATTR_KPARAM_INFO
	.align		4
.L_32:
        /*0088*/ 	.byte	0x04, 0x17
        /*008a*/ 	.short	(.L_34 - .L_33)
.L_33:
        /*008c*/ 	.word	0x00000000
        /*0090*/ 	.short	0x0005
        /*0092*/ 	.short	0x0020
        /*0094*/ 	.byte	0x00, 0xf0, 0x11, 0x00


	//----- nvinfo : EIATTR_KPARAM_INFO
	.align		4
.L_34:
        /*0098*/ 	.byte	0x04, 0x17
        /*009a*/ 	.short	(.L_36 - .L_35)
.L_35:
        /*009c*/ 	.word	0x00000000
        /*00a0*/ 	.short	0x0004
        /*00a2*/ 	.short	0x001c
        /*00a4*/ 	.byte	0x00, 0xf0, 0x11, 0x00


	//----- nvinfo : EIATTR_KPARAM_INFO
	.align		4
.L_36:
        /*00a8*/ 	.byte	0x04, 0x17
        /*00aa*/ 	.short	(.L_38 - .L_37)
.L_37:
        /*00ac*/ 	.word	0x00000000
        /*00b0*/ 	.short	0x0003
        /*00b2*/ 	.short	0x0018
        /*00b4*/ 	.byte	0x00, 0xf0, 0x11, 0x00


	//----- nvinfo : EIATTR_KPARAM_INFO
	.align		4
.L_38:
        /*00b8*/ 	.byte	0x04, 0x17
        /*00ba*/ 	.short	(.L_40 - .L_39)
.L_39:
        /*00bc*/ 	.word	0x00000000
        /*00c0*/ 	.short	0x0002
        /*00c2*/ 	.short	0x0010
        /*00c4*/ 	.byte	0x00, 0xf4, 0x21, 0x00


	//----- nvinfo : EIATTR_KPARAM_INFO
	.align		4
.L_40:
        /*00c8*/ 	.byte	0x04, 0x17
        /*00ca*/ 	.short	(.L_42 - .L_41)
.L_41:
        /*00cc*/ 	.word	0x00000000
        /*00d0*/ 	.short	0x0001
        /*00d2*/ 	.short	0x0008
        /*00d4*/ 	.byte	0x00, 0xf4, 0x21, 0x00


	//----- nvinfo : EIATTR_KPARAM_INFO
	.align		4
.L_42:
        /*00d8*/ 	.byte	0x04, 0x17
        /*00da*/ 	.short	(.L_44 - .L_43)
.L_43:
        /*00dc*/ 	.word	0x00000000
        /*00e0*/ 	.short	0x0000
        /*00e2*/ 	.short	0x0000
        /*00e4*/ 	.byte	0x00, 0xf4, 0x21, 0x00


	//----- nvinfo : EIATTR_AT_ENTRY_FRAGMENTS
	.align		4
.L_44:
        /*00e8*/ 	.byte	0x04, 0x4f
        /*00ea*/ 	.short	(.L_46 - .L_45)


	//   ....[0]....
.L_45:
        /*00ec*/ 	.word	0x00000004


	//----- nvinfo : EIATTR_RESERVED_SMEM_USED
	.align		4
.L_46:
        /*00f0*/ 	.byte	0x01, 0x41
	.zero		2


	//----- nvinfo : EIATTR_SPARSE_MMA_MASK
	.align		4
        /*00f4*/ 	.byte	0x03, 0x50
        /*00f6*/ 	.short	0x0000


	//----- nvinfo : EIATTR_TCGEN05_1CTA_USED
	.align		4
        /*00f8*/ 	.byte	0x01, 0x51
	.zero		2


	//----- nvinfo : EIATTR_MAXREG_COUNT
	.align		4
        /*00fc*/ 	.byte	0x03, 0x1b
        /*00fe*/ 	.short	0x00ff


	//----- nvinfo : EIATTR_NUM_BARRIERS
	.align		4
        /*0100*/ 	.byte	0x02, 0x4c
        /*0102*/ 	.byte	0x01
	.zero		1


	//----- nvinfo : EIATTR_ANNOTATIONS
	.align		4
        /*0104*/ 	.byte	0x04, 0x55
        /*0106*/ 	.short	(.L_48 - .L_47)


	//   ....[0]....
.L_47:
        /*0108*/ 	.word	0x00000001
        /*010c*/ 	.byte	0x60, 0x09, 0x00, 0x00, 0x01, 0x00, 0x00, 0x00, 0xe0, 0x0a, 0x00, 0x00, 0x01, 0x00, 0x00, 0x00
        /* <DEDUP_REMOVED lines=822> */
        /*347c*/ 	.byte	0x90, 0x4b, 0x01, 0x00


	//----- nvinfo : EIATTR_INT_WARP_WIDE_INSTR_OFFSETS
	.align		4
.L_48:
        /*3480*/ 	.byte	0x04, 0x31
        /*3482*/ 	.short	(.L_50 - .L_49)


	//   ....[0]....
.L_49:
        /*3484*/ 	.word	0x00001a80


	//   ....[1]....
        /*3488*/ 	.word	0x00001af0


	//   ....[2]....
        /*348c*/ 	.word	0x000044b0


	//   ....[3]....
        /*3490*/ 	.word	0x00014a40


	//   ....[4]....
        /*3494*/ 	.word	0x00014a90


	//----- nvinfo : EIATTR_COOP_GROUP_MASK_REGIDS
	.align		4
.L_50:
        /*3498*/ 	.byte	0x04, 0x29
        /*349a*/ 	.short	(.L_52 - .L_51)


	//   ....[0]....
.L_51:
        /*349c*/ 	.word	0xffffffff


	//   ....[1]....
        /*34a0*/ 	.word	0xffffffff


	//   ....[2]....
        /*34a4*/ 	.word	0xffffffff


	//   ....[3]....
        /*34a8*/ 	.word	0xffffffff


	//----- nvinfo : EIATTR_COOP_GROUP_INSTR_OFFSETS
	.align		4
.L_52:
        /*34ac*/ 	.byte	0x04, 0x28
        /*34ae*/ 	.short	(.L_54 - .L_53)


	//   ....[0]....
.L_53:
        /*34b0*/ 	.word	0x00000080


	//   ....[1]....
        /*34b4*/ 	.word	0x00000340


	//   ....[2]....
        /*34b8*/ 	.word	0x000148d0


	//   ....[3]....
        /*34bc*/ 	.word	0x00014b40


	//----- nvinfo : EIATTR_VRC_CTA_INIT_COUNT
	.align		4
.L_54:
        /*34c0*/ 	.byte	0x02, 0x4a
        /*34c2*/ 	.byte	0x80
	.zero		1


	//----- nvinfo : EIATTR_MBARRIER_INSTR_OFFSETS
	.align		4
        /*34c4*/ 	.byte	0x04, 0x39
        /*34c6*/ 	.short	(.L_56 - .L_55)


	//   ....[0]....
.L_55:
        /*34c8*/ 	.word	0x00001d40
        /*34cc*/ 	.word	0x000000ff
        /*34d0*/ 	.word	0x00000000
        /*34d4*/ 	.short	0x0100
        /*34d6*/ 	.byte	0x0b
	.zero		1


	//   ....[1]....
        /*34d8*/ 	.word	0x000044e0
        /*34dc*/ 	.word	0x000000ff
        /*34e0*/ 	.word	0x00012008
        /*34e4*/ 	.short	0x0100
        /*34e6*/ 	.byte	0x09
	.zero		1


	//   ....[2]....
        /*34e8*/ 	.word	0x00006bf0
        /*34ec*/ 	.word	0x000000ff
        /*34f0*/ 	.word	0x00000000
        /*34f4*/ 	.short	0x010a
        /*34f6*/ 	.byte	0x0b
	.zero		1


	//   ....[3]....
        /*34f8*/ 	.word	0x0000d220
        /*34fc*/ 	.word	0x000000ff
        /*3500*/ 	.word	0x00000000
        /*3504*/ 	.short	0x010a
        /*3506*/ 	.byte	0x0b
	.zero		1


	//   ....[4]....
        /*3508*/ 	.word	0x0000d2f0
        /*350c*/ 	.word	0x000000ff
        /*3510*/ 	.word	0x00012000
        /*3514*/ 	.short	0x0108
        /*3516*/ 	.byte	0x09
	.zero		1


	//   ....[5]....
        /*3518*/ 	.word	0x0000d500
        /*351c*/ 	.word	0x000000ff
        /*3520*/ 	.word	0x00012008
        /*3524*/ 	.short	0x0108
        /*3526*/ 	.byte	0x09
	.zero		1


	//   ....[6]....
        /*3528*/ 	.word	0x00014b80
        /*352c*/ 	.word	0x000000ff
        /*3530*/ 	.word	0x00000000
        /*3534*/ 	.short	0x010a
        /*3536*/ 	.byte	0x0b
	.zero		1


	//   ....[7]....
        /*3538*/ 	.word	0x00014bc0
        /*353c*/ 	.word	0x000000ff
        /*3540*/ 	.word	0x00000000
        /*3544*/ 	.short	0x010a
        /*3546*/ 	.byte	0x0b
	.zero		1


	//----- nvinfo : EIATTR_NUM_MBARRIERS
	.align		4
.L_56:
        /*3548*/ 	.byte	0x03, 0x38
        /*354a*/ 	.short	0x0002


	//----- nvinfo : EIATTR_EXIT_INSTR_OFFSETS
	.align		4
        /*354c*/ 	.byte	0x04, 0x1c
        /*354e*/ 	.short	(.L_58 - .L_57)


	//   ....[0]....
.L_57:
        /*3550*/ 	.word	0x00014b50


	//----- nvinfo : EIATTR_REQNTID
	.align		4
.L_58:
        /*3554*/ 	.byte	0x04, 0x10
        /*3556*/ 	.short	(.L_60 - .L_59)
.L_59:
        /*3558*/ 	.word	0x00000080
        /*355c*/ 	.word	0x00000001
        /*3560*/ 	.word	0x00000001


	//----- nvinfo : EIATTR_CRS_STACK_SIZE
	.align		4
.L_60:
        /*3564*/ 	.byte	0x04, 0x1e
        /*3566*/ 	.short	(.L_62 - .L_61)
.L_61:
        /*3568*/ 	.word	0x00000000


	//----- nvinfo : EIATTR_CBANK_PARAM_SIZE
	.align		4
.L_62:
        /*356c*/ 	.byte	0x03, 0x19
        /*356e*/ 	.short	0x0050


	//----- nvinfo : EIATTR_PARAM_CBANK
	.align		4
        /*3570*/ 	.byte	0x04, 0x0a
        /*3572*/ 	.short	(.L_64 - .L_63)
	.align		4
.L_63:
        /*3574*/ 	.word	index@(.nv.constant0.matmul_kernel)
        /*3578*/ 	.short	0x0380
        /*357a*/ 	.short	0x0050


	//----- nvinfo : EIATTR_SW_WAR
	.align		4
.L_64:
        /*357c*/ 	.byte	0x04, 0x36
        /*357e*/ 	.short	(.L_66 - .L_65)
.L_65:
        /*3580*/ 	.word	0x00000008
.L_66:


//--------------------- .nv.compat                --------------------------
	.section	.nv.compat,"",@"SHT_CUDA_COMPAT_INFO"
	.align	4
        /*0000*/ 	.byte	0x02, 0x02, 0x02, 0x00, 0x02, 0x05, 0x05, 0x00, 0x02, 0x03, 0x00, 0x00, 0x02, 0x06, 0x01, 0x00


//--------------------- .nv.callgraph             --------------------------
	.section	.nv.callgraph,"",@"SHT_CUDA_CALLGRAPH"
	.align	4
	.sectionentsize	8
	.align		4
        /*0000*/ 	.word	0x00000000
	.align		4
        /*0004*/ 	.word	0xffffffff
	.align		4
        /*0008*/ 	.word	0x00000000
	.align		4
        /*000c*/ 	.word	0xfffffffe
	.align		4
        /*0010*/ 	.word	0x00000000
	.align		4
        /*0014*/ 	.word	0xfffffffd
	.align		4
        /*0018*/ 	.word	0x00000000
	.align		4
        /*001c*/ 	.word	0xfffffffc


//--------------------- .text.matmul_kernel       --------------------------
	.section	.text.matmul_kernel,"ax",@progbits
	.align	128
        .global         matmul_kernel
        .type           matmul_kernel,@function
        .size           matmul_kernel,(.L_x_20 - matmul_kernel)
        .other          matmul_kernel,@"STO_CUDA_ENTRY STV_DEFAULT"
matmul_kernel:
.text.matmul_kernel:
[----:B------:R-:W0:Y:S01]  /*0000*/  LDC R1, c[0x0][0x37c] ;  /* 0x0000df00ff017b82 */ /* 0x000e220000000800 */
[----:B------:R-:W1:Y:S01]  /*0010*/  S2R R0, SR_TID.X ;  /* 0x0000000000007919 */ /* 0x000e620000002100 */
[----:B0-----:R-:W-:Y:S01]  /*0020*/  VIADD R1, R1, 0xfffff388 ;  /* 0xfffff38801017836 */ /* 0x001fe20000000000 */
[----:B------:R-:W0:Y:S01]  /*0030*/  LDCU.64 UR22, c[0x0][0x358] ;  /* 0x00006b00ff1677ac */ /* 0x000e220008000a00 */
[----:B-1----:R-:W-:-:S13]  /*0040*/  ISETP.GE.U32.AND P0, PT, R0, 0x20, PT ;  /* 0x000000200000780c */ /* 0x002fda0003f06070 */
[----:B------:R-:W-:Y:S02]  /*0050*/  VOTEU.ANY UP0, P0 ;  /* 0x0000000000ff7886 */ /* 0x000fe40000000100 */
[----:B------:R-:W-:Y:S05]  /*0060*/  BRA.U UP0, `(.L_x_0) ;  /* 0x0000000100b87547 */ /* 0x000fea000b800000 */
[----:B------:R-:W1:Y:S01]  /*0070*/  S2UR UR6, SR_CgaCtaId ;  /* 0x00000000000679c3 */ /* 0x000e620000008800 */
[----:B------:R-:W-:Y:S01]  /*0080*/  NOP ;  /* 0x0000000000007918 */ /* 0x000fe20000000000 */
[----:B------:R-:W-:Y:S02]  /*0090*/  UMOV UR4, 0x40 ;  /* 0x0000004000047882 */ /* 0x000fe40000000000 */
[----:B-1----:R-:W-:-:S09]  /*00a0*/  ULEA UR4, UR6, UR4, 0x18 ;  /* 0x0000000406047291 */ /* 0x002fd2000f8ec0ff */
[----:B------:R-:W1:Y:S01]  /*00b0*/  LDS.U8 R0, [UR4] ;  /* 0x00000004ff007984 */ /* 0x000e620008000000 */
[----:B------:R-:W-:Y:S02]  /*00c0*/  UMOV UR4, 0x400 ;  /* 0x0000040000047882 */ /* 0x000fe40000000000 */
[----:B------:R-:W-:Y:S01]  /*00d0*/  ULEA UR4, UR6, UR4, 0x18 ;  /* 0x0000000406047291 */ /* 0x000fe2000f8ec0ff */
[----:B-1----:R-:W-:-:S13]  /*00e0*/  ISETP.NE.AND P0, PT, R0, RZ, PT ;  /* 0x000000ff0000720c */ /* 0x002fda0003f05270 */
[----:B------:R-:W-:Y:S05]  /*00f0*/  @P0 BRA `(.L_x_1) ;  /* 0x00000000007c0947 */ /* 0x000fea0003800000 */
[----:B------:R-:W-:-:S13]  /*0100*/  ELECT P0, URZ, PT ;  /* 0x0000000000ff782f */ /* 0x000fda0003800000 */
[----:B------:R-:W-:Y:S05]  /*0110*/  @!P0 BRA `(.L_x_2) ;  /* 0x0000000000848947 */ /* 0x000fea0003800000 */
[----:B------:R-:W-:Y:S01]  /*0120*/  UMOV UR5, 0x8 ;  /* 0x0000000800057882 */ /* 0x000fe20000000000 */
[----:B------:R-:W-:Y:S02]  /*0130*/  IMAD.MOV.U32 R4, RZ, RZ, 0x1 ;  /* 0x00000001ff047424 */ /* 0x000fe400078e00ff */
[----:B------:R-:W-:Y:S02]  /*0140*/  IMAD.MOV.U32 R5, RZ, RZ, 0xff ;  /* 0x000000ffff057424 */ /* 0x000fe400078e00ff */
[----:B------:R-:W-:Y:S04]  /*0150*/  DEPBAR.LE SB1, 0x36 ;  /* 0x00009d800000791a */ /* 0x000fe80000000000 */
[----:B------:R-:W1:Y:S02]  /*0160*/  UTCATOMSWS.FIND_AND_SET.ALIGN UP1, UR5, UR5 ;  /* 0x00000005000575e3 */ /* 0x000e640008020800 */
[----:B-1----:R-:W-:-:S04]  /*0170*/  PLOP3.LUT P0, PT, PT, PT, UP1, 0x80, 0x8 ;  /* 0x000000000008781c */ /* 0x002fc80003f0f018 */
[----:B------:R-:W-:-:S04]  /*0180*/  SEL R0, RZ, 0xffffffff, !P0 ;  /* 0xffffffffff007807 */ /* 0x000fc80004000000 */
[----:B------:R-:W-:Y:S01]  /*0190*/  ISETP.NE.AND P0, PT, R0, RZ, PT ;  /* 0x000000ff0000720c */ /* 0x000fe20003f05270 */
[----:B------:R-:W-:-:S12]  /*01a0*/  IMAD.U32 R0, RZ, RZ, UR5 ;  /* 0x00000005ff007e24 */ /* 0x000fd8000f8e00ff */
[----:B------:R-:W-:Y:S05]  /*01b0*/  @P0 BRA `(.L_x_3) ;  /* 0x0000000000240947 */ /* 0x000fea0003800000 */
.L_x_4:
[----:B------:R-:W-:Y:S05]  /*01c0*/  NANOSLEEP 0x64 ;  /* 0x000000640000795d */ /* 0x000fea0003800000 */
[----:B------:R-:W-:-:S05]  /*01d0*/  UMOV UR5, 0x8 ;  /* 0x0000000800057882 */ /* 0x000fca0000000000 */
[----:B------:R-:W-:Y:S04]  /*01e0*/  DEPBAR.LE SB1, 0x36 ;  /* 0x00009d800000791a */ /* 0x000fe80000000000 */
[----:B------:R-:W1:Y:S02]  /*01f0*/  UTCATOMSWS.FIND_AND_SET.ALIGN UP1, UR5, UR5 ;  /* 0x00000005000575e3 */ /* 0x000e640008020800 */
[----:B-1----:R-:W-:-:S04]  /*0200*/  PLOP3.LUT P0, PT, PT, PT, UP1, 0x80, 0x8 ;  /* 0x000000000008781c */ /* 0x002fc80003f0f018 */
[----:B------:R-:W-:-:S04]  /*0210*/  SEL R0, RZ, 0xffffffff, !P0 ;  /* 0xffffffffff007807 */ /* 0x000fc80004000000 */
[----:B------:R-:W-:Y:S01]  /*0220*/  ISETP.NE.AND P0, PT, R0, RZ, PT ;  /* 0x000000ff0000720c */ /* 0x000fe20003f05270 */
[----:B------:R-:W-:-:S12]  /*0230*/  IMAD.U32 R0, RZ, RZ, UR5 ;  /* 0x00000005ff007e24 */ /* 0x000fd8000f8e00ff */
[----:B------:R-:W-:Y:S05]  /*0240*/  @!P0 BRA `(.L_x_4) ;  /* 0xfffffffc00dc8947 */ /* 0x000fea000383ffff */
.L_x_3:
[C---:B------:R-:W-:Y:S01]  /*0250*/  VIADD R3, R0.reuse, 0x10 ;  /* 0x0000001000037836 */ /* 0x040fe20000000000 */
[----:B------:R-:W-:Y:S01]  /*0260*/  UMOV UR5, 0x50 ;  /* 0x0000005000057882 */ /* 0x000fe20000000000 */
[----:B------:R-:W-:Y:S01]  /*0270*/  SHF.L.U32 R2, R5, R0, RZ ;  /* 0x0000000005027219 */ /* 0x000fe200000006ff */
[----:B------:R-:W-:Y:S01]  /*0280*/  ULEA UR5, UR6, UR5, 0x18 ;  /* 0x0000000506057291 */ /* 0x000fe2000f8ec0ff */
[----:B------:R-:W-:Y:S01]  /*0290*/  IMAD.SHL.U32 R0, R0, 0x20, RZ ;  /* 0x0000002000007824 */ /* 0x000fe200078e00ff */
[----:B------:R-:W-:-:S04]  /*02a0*/  SHF.L.U32 R3, R4, R3, RZ ;  /* 0x0000000304037219 */ /* 0x000fc800000006ff */
[----:B------:R-:W-:-:S05]  /*02b0*/  LOP3.LUT R2, R3, R2, RZ, 0xfc, !PT ;  /* 0x0000000203027212 */ /* 0x000fca00078efcff */
[----:B------:R1:W-:Y:S04]  /*02c0*/  ATOMS.OR RZ, [UR5], R2 ;  /* 0x00000002ffff798c */ /* 0x0003e8000b000005 */
[----:B------:R1:W-:Y:S01]  /*02d0*/  STS [UR4], R0 ;  /* 0x00000000ff007988 */ /* 0x0003e20008000804 */
[----:B------:R-:W-:Y:S05]  /*02e0*/  BRA `(.L_x_2) ;  /* 0x0000000000107947 */ /* 0x000fea0003800000 */
.L_x_1:
[----:B------:R-:W-:Y:S01]  /*02f0*/  IMAD.MOV.U32 R0, RZ, RZ, -0x1 ;  /* 0xffffffffff007424 */ /* 0x000fe200078e00ff */
[----:B------:R-:W-:-:S04]  /*0300*/  MOV R2, 0x330 ;  /* 0x0000033000027802 */ /* 0x000fc80000000f00 */
[----:B------:R1:W-:Y:S03]  /*0310*/  STS [UR4], R0 ;  /* 0x00000000ff007988 */ /* 0x0003e60008000804 */
[----:B01----:R-:W-:Y:S05]  /*0320*/  CALL.REL.NOINC `($__internal_1_$__cuda_sm10x_tcgen05_guardrail_trap_phase_invalid_during_alloc) ;  /* 0x00000148003c7944 */ /* 0x003fea0003c00000 */
.L_x_2:
[----:B------:R-:W-:Y:S05]  /*0330*/  WARPSYNC.ALL ;  /* 0x0000000000007948 */ /* 0x000fea0003800000 */
[----:B------:R-:W-:Y:S01]  /*0340*/  NOP ;  /* 0x0000000000007918 */ /* 0x000fe20000000000 */
.L_x_0:
[----:B------:R-:W2:Y:S01]  /*0350*/  LDC.64 R36, c[0x0][0x398] ;  /* 0x0000e600ff247b82 */ /* 0x000ea20000000a00 */
[----:B------:R-:W3:Y:S01]  /*0360*/  S2R R7, SR_CTAID.X ;  /* 0x0000000000077919 */ /* 0x000ee20000002500 */
[----:B------:R-:W-:Y:S01]  /*0370*/  UMOV UR9, 0x400 ;  /* 0x0000040000097882 */ /* 0x000fe20000000000 */
[----:B------:R-:W4:Y:S01]  /*0380*/  LDCU.128 UR12, c[0x0][0x380] ;  /* 0x00007000ff0c77ac */ /* 0x000f220008000c00 */
[----:B------:R-:W5:Y:S04]  /*0390*/  S2R R15, SR_TID.X ;  /* 0x00000000000f7919 */ /* 0x000f680000002100 */
[----:B------:R-:W1:Y:S08]  /*03a0*/  S2UR UR4, SR_CgaCtaId ;  /* 0x00000000000479c3 */ /* 0x000e700000008800 */
[----:B------:R-:W0:Y:S01]  /*03b0*/  LDC.64 R84, c[0x0][0x3a0] ;  /* 0x0000e800ff547b82 */ /* 0x000e220000000a00 */
[----:B-12---:R-:W-:-:S05]  /*03c0*/  VIADD R0, R37, 0x3f ;  /* 0x0000003f25007836 */ /* 0x006fca0000000000 */
[----:B------:R-:W-:Y:S01]  /*03d0*/  SHF.R.S32.HI R3, RZ, 0x1f, R0 ;  /* 0x0000001fff037819 */ /* 0x000fe20000011400 */
[----:B------:R-:W-:-:S03]  /*03e0*/  ULEA UR9, UR4, UR9, 0x18 ;  /* 0x0000000904097291 */ /* 0x000fc6000f8ec0ff */
[----:B------:R-:W-:Y:S02]  /*03f0*/  LEA.HI R3, R3, R0, RZ, 0x6 ;  /* 0x0000000003037211 */ /* 0x000fe400078f30ff */
[----:B---3--:R-:W-:Y:S02]  /*0400*/  IABS R8, R7 ;  /* 0x0000000700087213 */ /* 0x008fe40000000000 */
[----:B------:R-:W-:Y:S01]  /*0410*/  SHF.R.S32.HI R3, RZ, 0x6, R3 ;  /* 0x00000006ff037819 */ /* 0x000fe20000011403 */
[----:B0-----:R-:W-:-:S04]  /*0420*/  VIADD R21, R84, 0xfffffffe ;  /* 0xfffffffe54157836 */ /* 0x001fc80000000000 */
[----:B------:R-:W-:-:S05]  /*0430*/  IMAD.SHL.U32 R4, R3, 0x8, RZ ;  /* 0x0000000803047824 */ /* 0x000fca00078e00ff */
[-C--:B------:R-:W-:Y:S02]  /*0440*/  IABS R5, R4.reuse ;  /* 0x0000000400057213 */ /* 0x080fe40000000000 */
[----:B------:R-:W-:Y:S02]  /*0450*/  IABS R10, R4 ;  /* 0x00000004000a7213 */ /* 0x000fe40000000000 */
[----:B------:R-:W0:Y:S08]  /*0460*/  I2F.RP R0, R5 ;  /* 0x0000000500007306 */ /* 0x000e300000209400 */
[----:B0-----:R-:W0:Y:S02]  /*0470*/  MUFU.RCP R0, R0 ;  /* 0x0000000000007308 */ /* 0x001e240000001000 */
[----:B0-----:R-:W-:-:S02]  /*0480*/  VIADD R2, R0, 0xffffffe ;  /* 0x0ffffffe00027836 */ /* 0x001fc40000000000 */
[----:B------:R-:W-:-:S04]  /*0490*/  IMAD.MOV R0, RZ, RZ, -R10 ;  /* 0x000000ffff007224 */ /* 0x000fc800078e0a0a */
[----:B------:R0:W1:Y:S02]  /*04a0*/  F2I.FTZ.U32.TRUNC.NTZ R3, R2 ;  /* 0x0000000200037305 */ /* 0x000064000021f000 */
[----:B0-----:R-:W-:Y:S02]  /*04b0*/  IMAD.MOV.U32 R2, RZ, RZ, RZ ;  /* 0x000000ffff027224 */ /* 0x001fe400078e00ff */
[----:B-1----:R-:W-:-:S04]  /*04c0*/  IMAD.MOV R6, RZ, RZ, -R3 ;  /* 0x000000ffff067224 */ /* 0x002fc800078e0a03 */
[----:B------:R-:W-:Y:S02]  /*04d0*/  IMAD R9, R6, R5, RZ ;  /* 0x0000000506097224 */ /* 0x000fe400078e02ff */
[----:B------:R-:W-:Y:S01]  /*04e0*/  IMAD.MOV.U32 R6, RZ, RZ, R8 ;  /* 0x000000ffff067224 */ /* 0x000fe200078e0008 */
[----:B------:R-:W-:Y:S01]  /*04f0*/  IABS R8, R37 ;  /* 0x0000002500087213 */ /* 0x000fe20000000000 */
[----:B------:R-:W-:-:S06]  /*0500*/  IMAD.HI.U32 R3, R3, R9, R2 ;  /* 0x0000000903037227 */ /* 0x000fcc00078e0002 */
[----:B------:R-:W-:-:S04]  /*0510*/  IMAD.HI.U32 R3, R3, R6, RZ ;  /* 0x0000000603037227 */ /* 0x000fc800078e00ff */
[----:B------:R-:W-:Y:S01]  /*0520*/  IMAD R0, R3, R0, R6 ;  /* 0x0000000003007224 */ /* 0x000fe200078e0206 */
[----:B------:R-:W-:Y:S04]  /*0530*/  BAR.SYNC.DEFER_BLOCKING 0x0 ;  /* 0x0000000000007b1d */ /* 0x000fe80000010000 */
[----:B------:R-:W-:-:S13]  /*0540*/  ISETP.GT.U32.AND P1, PT, R5, R0, PT ;  /* 0x000000000500720c */ /* 0x000fda0003f24070 */
[----:B------:R-:W-:Y:S02]  /*0550*/  @!P1 IMAD.IADD R0, R0, 0x1, -R5 ;  /* 0x0000000100009824 */ /* 0x000fe400078e0a05 */
[----:B------:R-:W-:Y:S01]  /*0560*/  @!P1 VIADD R3, R3, 0x1 ;  /* 0x0000000103039836 */ /* 0x000fe20000000000 */
[----:B------:R-:W-:Y:S02]  /*0570*/  ISETP.NE.AND P1, PT, R4, RZ, PT ;  /* 0x000000ff0400720c */ /* 0x000fe40003f25270 */
[----:B------:R-:W-:Y:S02]  /*0580*/  ISETP.GE.U32.AND P0, PT, R0, R5, PT ;  /* 0x000000050000720c */ /* 0x000fe40003f06070 */
[----:B------:R-:W-:-:S04]  /*0590*/  LOP3.LUT R0, R7, R4, RZ, 0x3c, !PT ;  /* 0x0000000407007212 */ /* 0x000fc800078e3cff */
[----:B------:R-:W-:Y:S01]  /*05a0*/  ISETP.GE.AND P2, PT, R0, RZ, PT ;  /* 0x000000ff0000720c */ /* 0x000fe20003f46270 */
[----:B------:R-:W-:-:S06]  /*05b0*/  VIADD R0, R36, 0x1ff ;  /* 0x000001ff24007836 */ /* 0x000fcc0000000000 */
[----:B------:R-:W-:-:S04]  /*05c0*/  @P0 VIADD R3, R3, 0x1 ;  /* 0x0000000103030836 */ /* 0x000fc80000000000 */
[----:B------:R-:W-:Y:S01]  /*05d0*/  IMAD.MOV.U32 R2, RZ, RZ, R3 ;  /* 0x000000ffff027224 */ /* 0x000fe200078e0003 */
[----:B------:R-:W-:-:S03]  /*05e0*/  SHF.R.S32.HI R3, RZ, 0x1f, R0 ;  /* 0x0000001fff037819 */ /* 0x000fc60000011400 */
[----:B------:R-:W-:Y:S01]  /*05f0*/  @!P2 IMAD.MOV R2, RZ, RZ, -R2 ;  /* 0x000000ffff02a224 */ /* 0x000fe200078e0a02 */
[----:B------:R-:W-:Y:S02]  /*0600*/  @!P1 LOP3.LUT R2, RZ, R4, RZ, 0x33, !PT ;  /* 0x00000004ff029212 */ /* 0x000fe400078e33ff */
[----:B------:R-:W-:-:S03]  /*0610*/  LEA.HI R3, R3, R0, RZ, 0x9 ;  /* 0x0000000003037211 */ /* 0x000fc600078f48ff */
[----:B------:R-:W-:-:S05]  /*0620*/  IMAD.SHL.U32 R10, R2, 0x8, RZ ;  /* 0x00000008020a7824 */ /* 0x000fca00078e00ff */
[----:B------:R-:W-:-:S04]  /*0630*/  LEA.HI.SX32 R3, R3, -R10, 0x17 ;  /* 0x8000000a03037211 */ /* 0x000fc800078fbaff */
[----:B------:R-:W-:Y:S01]  /*0640*/  VIMNMX R11, PT, PT, R3, 0x8, PT ;  /* 0x00000008030b7848 */ /* 0x000fe20003fe0100 */
[----:B------:R-:W-:Y:S02]  /*0650*/  IMAD.MOV R3, RZ, RZ, -R2 ;  /* 0x000000ffff037224 */ /* 0x000fe400078e0a02 */
[----:B------:R-:W-:Y:S01]  /*0660*/  IMAD.MOV.U32 R2, RZ, RZ, R8 ;  /* 0x000000ffff027224 */ /* 0x000fe200078e0008 */
[----:B------:R-:W-:Y:S01]  /*0670*/  IABS R6, R11 ;  /* 0x0000000b00067213 */ /* 0x000fe20000000000 */
[----:B------:R-:W-:Y:S02]  /*0680*/  IMAD R12, R4, R3, R7 ;  /* 0x00000003040c7224 */ /* 0x000fe400078e0207 */
[----:B------:R-:W-:Y:S01]  /*0690*/  IMAD.MOV.U32 R4, RZ, RZ, RZ ;  /* 0x000000ffff047224 */ /* 0x000fe200078e00ff */
[----:B------:R-:W0:Y:S02]  /*06a0*/  I2F.RP R0, R6 ;  /* 0x0000000600007306 */ /* 0x000e240000209400 */
[----:B------:R-:W-:-:S06]  /*06b0*/  IABS R8, R12 ;  /* 0x0000000c00087213 */ /* 0x000fcc0000000000 */
[----:B------:R-:W1:Y:S08]  /*06c0*/  I2F.RP R7, R2 ;  /* 0x0000000200077306 */ /* 0x000e700000209400 */
[----:B0-----:R-:W0:Y:S08]  /*06d0*/  MUFU.RCP R0, R0 ;  /* 0x0000000000007308 */ /* 0x001e300000001000 */
[----:B-1----:R-:W-:Y:S01]  /*06e0*/  MUFU.RCP R7, R7 ;  /* 0x0000000700077308 */ /* 0x002fe20000001000 */
[----:B0-----:R-:W-:Y:S01]  /*06f0*/  VIADD R5, R0, 0xffffffe ;  /* 0x0ffffffe00057836 */ /* 0x001fe20000000000 */
[----:B------:R-:W-:-:S06]  /*0700*/  IABS R0, R36 ;  /* 0x0000002400007213 */ /* 0x000fcc0000000000 */
[----:B------:R-:W0:Y:S02]  /*0710*/  F2I.FTZ.U32.TRUNC.NTZ R5, R5 ;  /* 0x0000000500057305 */ /* 0x000e24000021f000 */
[----:B0-----:R-:W-:-:S04]  /*0720*/  IMAD.MOV R9, RZ, RZ, -R5 ;  /* 0x000000ffff097224 */ /* 0x001fc800078e0a05 */
[----:B------:R-:W-:Y:S01]  /*0730*/  IMAD R3, R9, R6, RZ ;  /* 0x0000000609037224 */ /* 0x000fe200078e02ff */
[----:B------:R-:W-:-:S03]  /*0740*/  IABS R9, R11 ;  /* 0x0000000b00097213 */ /* 0x000fc60000000000 */
[----:B------:R-:W-:-:S04]  /*0750*/  IMAD.HI.U32 R4, R5, R3, R4 ;  /* 0x0000000305047227 */ /* 0x000fc800078e0004 */
[----:B------:R-:W-:Y:S02]  /*0760*/  IMAD.MOV.U32 R3, RZ, RZ, R8 ;  /* 0x000000ffff037224 */ /* 0x000fe400078e0008 */
[----:B------:R-:W-:Y:S01]  /*0770*/  IMAD.MOV R5, RZ, RZ, -R9 ;  /* 0x000000ffff057224 */ /* 0x000fe200078e0a09 */
[----:B------:R-:W0:Y:S01]  /*0780*/  I2F.RP R8, R0 ;  /* 0x0000000000087306 */ /* 0x000e220000209400 */
[----:B------:R-:W-:-:S04]  /*0790*/  IMAD.HI.U32 R4, R4, R3, RZ ;  /* 0x0000000304047227 */ /* 0x000fc800078e00ff */
[----:B------:R-:W-:Y:S02]  /*07a0*/  IMAD R3, R4, R5, R3 ;  /* 0x0000000504037224 */ /* 0x000fe400078e0203 */
[----:B------:R-:W-:-:S03]  /*07b0*/  VIADD R5, R7, 0xffffffe ;  /* 0x0ffffffe07057836 */ /* 0x000fc60000000000 */
[----:B------:R-:W-:-:S03]  /*07c0*/  ISETP.GT.U32.AND P1, PT, R6, R3, PT ;  /* 0x000000030600720c */ /* 0x000fc60003f24070 */
[----:B------:R-:W1:Y:S08]  /*07d0*/  F2I.FTZ.U32.TRUNC.NTZ R5, R5 ;  /* 0x0000000500057305 */ /* 0x000e70000021f000 */
[----:B0-----:R-:W0:Y:S02]  /*07e0*/  MUFU.RCP R8, R8 ;  /* 0x0000000800087308 */ /* 0x001e240000001000 */
[----:B------:R-:W-:-:S02]  /*07f0*/  @!P1 IMAD.IADD R3, R3, 0x1, -R6 ;  /* 0x0000000103039824 */ /* 0x000fc400078e0a06 */
[----:B------:R-:W-:Y:S01]  /*0800*/  @!P1 VIADD R4, R4, 0x1 ;  /* 0x0000000104049836 */ /* 0x000fe20000000000 */
[----:B------:R-:W-:Y:S02]  /*0810*/  ISETP.NE.AND P1, PT, R11, RZ, PT ;  /* 0x000000ff0b00720c */ /* 0x000fe40003f25270 */
[----:B------:R-:W-:Y:S01]  /*0820*/  ISETP.GE.U32.AND P0, PT, R3, R6, PT ;  /* 0x000000060300720c */ /* 0x000fe20003f06070 */
[----:B-1----:R-:W-:Y:S01]  /*0830*/  IMAD.MOV R9, RZ, RZ, -R5 ;  /* 0x000000ffff097224 */ /* 0x002fe200078e0a05 */
[----:B------:R-:W-:-:S03]  /*0840*/  LOP3.LUT R3, R12, R11, RZ, 0x3c, !PT ;  /* 0x0000000b0c037212 */ /* 0x000fc600078e3cff */
[----:B------:R-:W-:Y:S01]  /*0850*/  IMAD R9, R9, R2, RZ ;  /* 0x0000000209097224 */ /* 0x000fe200078e02ff */
[----:B------:R-:W-:Y:S02]  /*0860*/  ISETP.GE.AND P2, PT, R3, RZ, PT ;  /* 0x000000ff0300720c */ /* 0x000fe40003f46270 */
[--C-:B-----5:R-:W-:Y:S01]  /*0870*/  SHF.R.U32.HI R3, RZ, 0x5, R15.reuse ;  /* 0x00000005ff037819 */ /* 0x120fe2000001160f */
[----:B0-----:R-:W-:Y:S01]  /*0880*/  VIADD R6, R8, 0xffffffe ;  /* 0x0ffffffe08067836 */ /* 0x001fe20000000000 */
[----:B------:R-:W-:-:S03]  /*0890*/  SHF.R.U32.HI R8, RZ, 0x5, R15 ;  /* 0x00000005ff087819 */ /* 0x000fc6000001160f */
[----:B------:R-:W-:Y:S01]  /*08a0*/  @P0 VIADD R4, R4, 0x1 ;  /* 0x0000000104040836 */ /* 0x000fe20000000000 */
[----:B------:R0:W1:Y:S01]  /*08b0*/  F2I.FTZ.U32.TRUNC.NTZ R7, R6 ;  /* 0x0000000600077305 */ /* 0x000062000021f000 */
[----:B------:R-:W-:Y:S02]  /*08c0*/  R2UR UR6, R8 ;  /* 0x00000000080672ca */ /* 0x000fe400000e0000 */
[----:B------:R-:W-:Y:S02]  /*08d0*/  SGXT.U32 R3, R3, 0x2 ;  /* 0x000000020303781a */ /* 0x000fe40000000000 */
[----:B------:R-:W-:Y:S01]  /*08e0*/  @!P2 IMAD.MOV R4, RZ, RZ, -R4 ;  /* 0x000000ffff04a224 */ /* 0x000fe200078e0a04 */
[----:B------:R-:W-:Y:S01]  /*08f0*/  @!P1 LOP3.LUT R4, RZ, R11, RZ, 0x33, !PT ;  /* 0x0000000bff049212 */ /* 0x000fe200078e33ff */
[----:B0-----:R-:W-:-:S04]  /*0900*/  IMAD.MOV.U32 R6, RZ, RZ, RZ ;  /* 0x000000ffff067224 */ /* 0x001fc800078e00ff */
[----:B------:R-:W-:Y:S02]  /*0910*/  IMAD.SHL.U32 R14, R4, 0x40, RZ ;  /* 0x00000040040e7824 */ /* 0x000fe400078e00ff */
[----:B------:R-:W-:Y:S02]  /*0920*/  IMAD.MOV R8, RZ, RZ, -R4 ;  /* 0x000000ffff087224 */ /* 0x000fe400078e0a04 */
[----:B------:R-:W-:Y:S01]  /*0930*/  IMAD.MOV.U32 R4, RZ, RZ, RZ ;  /* 0x000000ffff047224 */ /* 0x000fe200078e00ff */
[----:B------:R-:W-:Y:S01]  /*0940*/  LOP3.LUT R3, R14, R3, RZ, 0xfc, !PT ;  /* 0x000000030e037212 */ /* 0x000fe200078efcff */
[----:B-1----:R-:W-:Y:S01]  /*0950*/  IMAD.MOV R13, RZ, RZ, -R7 ;  /* 0x000000ffff0d7224 */ /* 0x002fe200078e0a07 */
[----:B------:R0:W-:Y:S01]  /*0960*/  STL [R1+0x520], R14 ;  /* 0x0005200e01007387 */ /* 0x0001e20000100800 */
[----:B------:R-:W-:Y:S01]  /*0970*/  IMAD.HI.U32 R4, R5, R9, R4 ;  /* 0x0000000905047227 */ /* 0x000fe200078e0004 */
[----:B------:R-:W-:Y:S02]  /*0980*/  IABS R51, R3 ;  /* 0x0000000300337213 */ /* 0x000fe40000000000 */
[----:B------:R-:W-:Y:S01]  /*0990*/  LOP3.LUT R56, R3, 0xc, RZ, 0xfc, !PT ;  /* 0x0000000c03387812 */ /* 0x000fe200078efcff */
[----:B------:R-:W-:Y:S01]  /*09a0*/  IMAD R5, R13, R0, RZ ;  /* 0x000000000d057224 */ /* 0x000fe200078e02ff */
[----:B------:R-:W-:Y:S01]  /*09b0*/  LOP3.LUT R55, R3, 0x4, RZ, 0xfc, !PT ;  /* 0x0000000403377812 */ /* 0x000fe200078efcff */
[----:B------:R-:W-:Y:S01]  /*09c0*/  IMAD R8, R11, R8, R12 ;  /* 0x000000080b087224 */ /* 0x000fe200078e020c */
[----:B------:R-:W-:Y:S01]  /*09d0*/  IABS R12, R56 ;  /* 0x00000038000c7213 */ /* 0x000fe20000000000 */
[----:B------:R-:W-:Y:S01]  /*09e0*/  IMAD.HI.U32 R5, R7, R5, R6 ;  /* 0x0000000507057227 */ /* 0x000fe200078e0006 */
[----:B------:R-:W-:-:S02]  /*09f0*/  LOP3.LUT R7, R15, 0x7f, RZ, 0xc0, !PT ;  /* 0x0000007f0f077812 */ /* 0x000fc400078ec0ff */
[----:B------:R-:W-:Y:S01]  /*0a00*/  IABS R11, R55 ;  /* 0x00000037000b7213 */ /* 0x000fe20000000000 */
[----:B------:R-:W-:Y:S01]  /*0a10*/  IMAD.IADD R8, R10, 0x1, R8 ;  /* 0x000000010a087824 */ /* 0x000fe200078e0208 */
[----:B------:R-:W-:Y:S01]  /*0a20*/  ISETP.NE.U32.AND P1, PT, R7, RZ, PT ;  /* 0x000000ff0700720c */ /* 0x000fe20003f25070 */
[----:B------:R-:W-:Y:S01]  /*0a30*/  IMAD.HI.U32 R6, R4, R51, RZ ;  /* 0x0000003304067227 */ /* 0x000fe200078e00ff */
[C---:B------:R-:W-:Y:S02]  /*0a40*/  LOP3.LUT R58, R3.reuse, 0x10, RZ, 0xfc, !PT ;  /* 0x00000010033a7812 */ /* 0x040fe400078efcff */
[C---:B------:R-:W-:Y:S01]  /*0a50*/  LOP3.LUT R61, R3.reuse, 0x20, RZ, 0xfc, !PT ;  /* 0x00000020033d7812 */ /* 0x040fe200078efcff */
[----:B------:R-:W-:Y:S01]  /*0a60*/  IMAD.MOV R6, RZ, RZ, -R6 ;  /* 0x000000ffff067224 */ /* 0x000fe200078e0a06 */
[C---:B------:R-:W-:Y:S01]  /*0a70*/  LOP3.LUT R57, R3.reuse, 0x14, RZ, 0xfc, !PT ;  /* 0x0000001403397812 */ /* 0x040fe200078efcff */
[----:B------:R-:W-:Y:S01]  /*0a80*/  IMAD R18, R8, 0x200, R7 ;  /* 0x0000020008127824 */ /* 0x000fe200078e0207 */
[----:B------:R-:W-:Y:S01]  /*0a90*/  IABS R47, R58 ;  /* 0x0000003a002f7213 */ /* 0x000fe20000000000 */
[----:B------:R-:W-:Y:S01]  /*0aa0*/  IMAD.MOV.U32 R7, RZ, RZ, R12 ;  /* 0x000000ffff077224 */ /* 0x000fe200078e000c */
[----:B------:R-:W-:Y:S01]  /*0ab0*/  IABS R13, R61 ;  /* 0x0000003d000d7213 */ /* 0x000fe20000000000 */
[----:B------:R-:W-:Y:S01]  /*0ac0*/  IMAD.HI.U32 R9, R4, R11, RZ ;  /* 0x0000000b04097227 */ /* 0x000fe200078e00ff */
[C---:B------:R-:W-:Y:S01]  /*0ad0*/  LOP3.LUT R59, R3.reuse, 0x18, RZ, 0xfc, !PT ;  /* 0x00000018033b7812 */ /* 0x040fe200078efcff */
[----:B------:R-:W-:Y:S01]  /*0ae0*/  STL [R1+0x524], R18 ;  /* 0x0005241201007387 */ /* 0x000fe20000100800 */
[----:B------:R-:W-:Y:S01]  /*0af0*/  LOP3.LUT R60, R3, 0x24, RZ, 0xfc, !PT ;  /* 0x00000024033c7812 */ /* 0x000fe200078efcff */
[----:B------:R-:W-:Y:S01]  /*0b00*/  IMAD R51, R2, R6, R51 ;  /* 0x0000000602337224 */ /* 0x000fe200078e0233 */
[----:B------:R-:W-:Y:S01]  /*0b10*/  IABS R45, R59 ;  /* 0x0000003b002d7213 */ /* 0x000fe20000000000 */
[----:B------:R-:W-:Y:S01]  /*0b20*/  IMAD.HI.U32 R6, R4, R7, RZ ;  /* 0x0000000704067227 */ /* 0x000fe200078e00ff */
[----:B------:R-:W-:-:S02]  /*0b30*/  IABS R43, R60 ;  /* 0x0000003c002b7213 */ /* 0x000fc40000000000 */
[C---:B------:R-:W-:Y:S01]  /*0b40*/  LOP3.LUT R65, R3.reuse, 0x34, RZ, 0xfc, !PT ;  /* 0x0000003403417812 */ /* 0x040fe200078efcff */
[----:B------:R-:W-:Y:S01]  /*0b50*/  IMAD.MOV R9, RZ, RZ, -R9 ;  /* 0x000000ffff097224 */ /* 0x000fe200078e0a09 */
[C---:B------:R-:W-:Y:S01]  /*0b60*/  LOP3.LUT R63, R3.reuse, 0x30, RZ, 0xfc, !PT ;  /* 0x00000030033f7812 */ /* 0x040fe200078efcff */
[----:B------:R-:W-:Y:S01]  /*0b70*/  IMAD.MOV R6, RZ, RZ, -R6 ;  /* 0x000000ffff067224 */ /* 0x000fe200078e0a06 */
[----:B------:R-:W-:Y:S01]  /*0b80*/  IABS R39, R65 ;  /* 0x0000004100277213 */ /* 0x000fe20000000000 */
[C---:B------:R-:W-:Y:S01]  /*0b90*/  IMAD R50, R2.reuse, R9, R11 ;  /* 0x0000000902327224 */ /* 0x040fe200078e020b */
[----:B------:R-:W-:Y:S01]  /*0ba0*/  IABS R11, R57 ;  /* 0x00000039000b7213 */ /* 0x000fe20000000000 */
[----:B------:R-:W-:Y:S01]  /*0bb0*/  IMAD R48, R2, R6, R7 ;  /* 0x0000000602307224 */ /* 0x000fe200078e0207 */
[C---:B------:R-:W-:Y:S01]  /*0bc0*/  LOP3.LUT R62, R3.reuse, 0x28, RZ, 0xfc, !PT ;  /* 0x00000028033e7812 */ /* 0x040fe200078efcff */
[----:B------:R-:W-:Y:S01]  /*0bd0*/  IMAD.HI.U32 R6, R4, R47, RZ ;  /* 0x0000002f04067227 */ /* 0x000fe200078e00ff */
[----:B------:R-:W-:-:S02]  /*0be0*/  LOP3.LUT R54, R3, 0x8, RZ, 0xfc, !PT ;  /* 0x0000000803367812 */ /* 0x000fc400078efcff */
[C---:B------:R-:W-:Y:S01]  /*0bf0*/  LOP3.LUT R64, R3.reuse, 0x2c, RZ, 0xfc, !PT ;  /* 0x0000002c03407812 */ /* 0x040fe200078efcff */
[C---:B------:R-:W-:Y:S01]  /*0c00*/  IMAD.HI.U32 R9, R4.reuse, R13, RZ ;  /* 0x0000000d04097227 */ /* 0x040fe200078e00ff */
[----:B------:R-:W-:Y:S02]  /*0c10*/  IABS R49, R54 ;  /* 0x0000003600317213 */ /* 0x000fe40000000000 */
[----:B------:R-:W-:Y:S01]  /*0c20*/  IABS R41, R64 ;  /* 0x0000004000297213 */ /* 0x000fe20000000000 */
[----:B------:R-:W-:Y:S01]  /*0c30*/  IMAD.HI.U32 R7, R4, R11, RZ ;  /* 0x0000000b04077227 */ /* 0x000fe200078e00ff */
[C---:B------:R-:W-:Y:S02]  /*0c40*/  ISETP.GT.U32.AND P0, PT, R2.reuse, R50, PT ;  /* 0x000000320200720c */ /* 0x040fe40003f04070 */
[----:B------:R-:W-:Y:S01]  /*0c50*/  ISETP.GT.U32.AND P3, PT, R2, R48, PT ;  /* 0x000000300200720c */ /* 0x000fe20003f64070 */
[----:B------:R-:W-:Y:S01]  /*0c60*/  IMAD.MOV R6, RZ, RZ, -R6 ;  /* 0x000000ffff067224 */ /* 0x000fe200078e0a06 */
[----:B------:R-:W-:Y:S01]  /*0c70*/  LOP3.LUT R68, R3, 0x38, RZ, 0xfc, !PT ;  /* 0x0000003803447812 */ /* 0x000fe200078efcff */
[----:B------:R-:W-:-:S02]  /*0c80*/  IMAD.MOV R9, RZ, RZ, -R9 ;  /* 0x000000ffff097224 */ /* 0x000fc400078e0a09 */
[----:B------:R-:W-:-:S04]  /*0c90*/  IMAD.HI.U32 R8, R4, R45, RZ ;  /* 0x0000002d04087227 */ /* 0x000fc800078e00ff */
[----:B------:R-:W-:Y:S02]  /*0ca0*/  IMAD.MOV R7, RZ, RZ, -R7 ;  /* 0x000000ffff077224 */ /* 0x000fe400078e0a07 */
[----:B------:R-:W-:Y:S02]  /*0cb0*/  IMAD R47, R2, R6, R47 ;  /* 0x00000006022f7224 */ /* 0x000fe400078e022f */
[----:B------:R-:W-:-:S03]  /*0cc0*/  IMAD.HI.U32 R6, R4, R43, RZ ;  /* 0x0000002b04067227 */ /* 0x000fc600078e00ff */
[C---:B------:R-:W-:Y:S01]  /*0cd0*/  ISETP.GT.U32.AND P4, PT, R2.reuse, R47, PT ;  /* 0x0000002f0200720c */ /* 0x040fe20003f84070 */
[----:B------:R-:W-:Y:S01]  /*0ce0*/  IMAD R44, R2, R9, R13 ;  /* 0x00000009022c7224 */ /* 0x000fe200078e020d */
[----:B------:R-:W-:Y:S01]  /*0cf0*/  IABS R13, R63 ;  /* 0x0000003f000d7213 */ /* 0x000fe20000000000 */
[----:B------:R-:W-:Y:S02]  /*0d00*/  IMAD.MOV R8, RZ, RZ, -R8 ;  /* 0x000000ffff087224 */ /* 0x000fe400078e0a08 */
[----:B------:R-:W-:Y:S02]  /*0d10*/  VIADD R66, R14, UR6 ;  /* 0x000000060e427c36 */ /* 0x000fe40008000000 */
[----:B------:R-:W-:Y:S01]  /*0d20*/  IMAD R46, R2, R7, R11 ;  /* 0x00000007022e7224 */ /* 0x000fe200078e020b */
[----:B------:R-:W-:Y:S01]  /*0d30*/  IABS R11, R62 ;  /* 0x0000003e000b7213 */ /* 0x000fe20000000000 */
[----:B------:R-:W-:Y:S02]  /*0d40*/  IMAD.MOV R6, RZ, RZ, -R6 ;  /* 0x000000ffff067224 */ /* 0x000fe400078e0a06 */
[----:B------:R-:W-:Y:S01]  /*0d50*/  IMAD.HI.U32 R9, R4, R39, RZ ;  /* 0x0000002704097227 */ /* 0x000fe200078e00ff */
[----:B------:R-:W-:-:S03]  /*0d60*/  ISETP.GT.U32.AND P2, PT, R2, R46, PT ;  /* 0x0000002e0200720c */ /* 0x000fc60003f44070 */
[----:B------:R-:W-:Y:S02]  /*0d70*/  IMAD R45, R2, R8, R45 ;  /* 0x00000008022d7224 */ /* 0x000fe400078e022d */
[----:B------:R-:W-:Y:S02]  /*0d80*/  VIADD R67, R66, 0x1c ;  /* 0x0000001c42437836 */ /* 0x000fe40000000000 */
[----:B------:R-:W-:Y:S01]  /*0d90*/  IMAD.HI.U32 R8, R4, R13, RZ ;  /* 0x0000000d04087227 */ /* 0x000fe200078e00ff */
[C---:B------:R-:W-:Y:S02]  /*0da0*/  ISETP.GT.U32.AND P5, PT, R2.reuse, R45, PT ;  /* 0x0000002d0200720c */ /* 0x040fe40003fa4070 */
[----:B------:R-:W-:Y:S01]  /*0db0*/  IABS R53, R67 ;  /* 0x0000004300357213 */ /* 0x000fe20000000000 */
[----:B------:R-:W-:Y:S02]  /*0dc0*/  IMAD R43, R2, R6, R43 ;  /* 0x00000006022b7224 */ /* 0x000fe400078e022b */
[----:B------:R-:W-:-:S02]  /*0dd0*/  IMAD.MOV R9, RZ, RZ, -R9 ;  /* 0x000000ffff097224 */ /* 0x000fc400078e0a09 */
[----:B------:R-:W-:-:S04]  /*0de0*/  IMAD.HI.U32 R6, R4, R11, RZ ;  /* 0x0000000b04067227 */ /* 0x000fc800078e00ff */
[----:B------:R-:W-:Y:S02]  /*0df0*/  IMAD.MOV R8, RZ, RZ, -R8 ;  /* 0x000000ffff087224 */ /* 0x000fe400078e0a08 */
[----:B------:R-:W-:Y:S01]  /*0e00*/  IMAD R39, R2, R9, R39 ;  /* 0x0000000902277224 */ /* 0x000fe200078e0227 */
[----:B------:R-:W-:Y:S01]  /*0e10*/  IABS R9, R18 ;  /* 0x0000001200097213 */ /* 0x000fe20000000000 */
[----:B------:R-:W-:-:S04]  /*0e20*/  IMAD.HI.U32 R10, R4, R49, RZ ;  /* 0x00000031040a7227 */ /* 0x000fc800078e00ff */
[----:B------:R-:W-:Y:S02]  /*0e30*/  IMAD.MOV R6, RZ, RZ, -R6 ;  /* 0x000000ffff067224 */ /* 0x000fe400078e0a06 */
[----:B------:R-:W-:Y:S02]  /*0e40*/  VIADD R16, R18, 0x100 ;  /* 0x0000010012107836 */ /* 0x000fe40000000000 */
[----:B------:R-:W-:Y:S02]  /*0e50*/  IMAD R40, R2, R8, R13 ;  /* 0x0000000802287224 */ /* 0x000fe400078e020d */
[C---:B------:R-:W-:Y:S01]  /*0e60*/  VIADD R17, R18.reuse, 0x80 ;  /* 0x0000008012117836 */ /* 0x040fe20000000000 */
[----:B------:R-:W-:Y:S01]  /*0e70*/  IABS R12, R16 ;  /* 0x00000010000c7213 */ /* 0x000fe20000000000 */
[----:B0-----:R-:W-:Y:S02]  /*0e80*/  VIADD R14, R18, 0x180 ;  /* 0x00000180120e7836 */ /* 0x001fe40000000000 */
[C---:B------:R-:W-:Y:S01]  /*0e90*/  IMAD.HI.U32 R7, R4.reuse, R41, RZ ;  /* 0x0000002904077227 */ /* 0x040fe200078e00ff */
[----:B------:R-:W-:Y:S02]  /*0ea0*/  STL [R1+0x530], R17 ;  /* 0x0005301101007387 */ /* 0x000fe40000100800 */
[----:B------:R-:W-:Y:S01]  /*0eb0*/  IABS R13, R14 ;  /* 0x0000000e000d7213 */ /* 0x000fe20000000000 */
[----:B------:R-:W-:Y:S01]  /*0ec0*/  IMAD.HI.U32 R8, R4, R53, RZ ;  /* 0x0000003504087227 */ /* 0x000fe200078e00ff */
[----:B------:R-:W-:Y:S03]  /*0ed0*/  STL [R1+0x52c], R16 ;  /* 0x00052c1001007387 */ /* 0x000fe60000100800 */
[----:B------:R-:W-:Y:S01]  /*0ee0*/  IMAD.MOV R10, RZ, RZ, -R10 ;  /* 0x000000ffff0a7224 */ /* 0x000fe200078e0a0a */
[----:B------:R-:W-:Y:S01]  /*0ef0*/  STL [R1+0x528], R14 ;  /* 0x0005280e01007387 */ /* 0x000fe20000100800 */
[----:B------:R-:W-:Y:S01]  /*0f00*/  IMAD R42, R2, R6, R11 ;  /* 0x00000006022a7224 */ /* 0x000fe200078e020b */
[----:B------:R-:W-:Y:S01]  /*0f10*/  IABS R11, R17 ;  /* 0x00000011000b7213 */ /* 0x000fe20000000000 */
[----:B------:R-:W-:-:S04]  /*0f20*/  IMAD.HI.U32 R6, R5, R9, RZ ;  /* 0x0000000905067227 */ /* 0x000fc800078e00ff */
[----:B------:R-:W-:Y:S02]  /*0f30*/  IMAD.MOV R7, RZ, RZ, -R7 ;  /* 0x000000ffff077224 */ /* 0x000fe400078e0a07 */
[----:B------:R-:W-:Y:S02]  /*0f40*/  IMAD.MOV R8, RZ, RZ, -R8 ;  /* 0x000000ffff087224 */ /* 0x000fe400078e0a08 */
[C---:B------:R-:W-:Y:S02]  /*0f50*/  IMAD R49, R2.reuse, R10, R49 ;  /* 0x0000000a02317224 */ /* 0x040fe400078e0231 */
[----:B------:R-:W-:Y:S02]  /*0f60*/  IMAD.MOV R10, RZ, RZ, -R6 ;  /* 0x000000ffff0a7224 */ /* 0x000fe400078e0a06 */
[----:B------:R-:W-:Y:S01]  /*0f70*/  IMAD.HI.U32 R6, R5, R12, RZ ;  /* 0x0000000c05067227 */ /* 0x000fe200078e00ff */
[----:B------:R-:W-:-:S03]  /*0f80*/  ISETP.GT.U32.AND P6, PT, R2, R49, PT ;  /* 0x000000310200720c */ /* 0x000fc60003fc4070 */
[C---:B------:R-:W-:Y:S02]  /*0f90*/  IMAD R41, R2.reuse, R7, R41 ;  /* 0x0000000702297224 */ /* 0x040fe400078e0229 */
[----:B------:R-:W-:Y:S02]  /*0fa0*/  IMAD R53, R2, R8, R53 ;  /* 0x0000000802357224 */ /* 0x000fe400078e0235 */
[----:B------:R-:W-:-:S04]  /*0fb0*/  IMAD.HI.U32 R7, R5, R11, RZ ;  /* 0x0000000b05077227 */ /* 0x000fc800078e00ff */
[----:B------:R-:W-:-:S04]  /*0fc0*/  IMAD.HI.U32 R8, R5, R13, RZ ;  /* 0x0000000d05087227 */ /* 0x000fc800078e00ff */
[----:B------:R-:W-:Y:S02]  /*0fd0*/  IMAD R5, R0, R10, R9 ;  /* 0x0000000a00057224 */ /* 0x000fe400078e0209 */
[----:B------:R-:W-:Y:S02]  /*0fe0*/  IMAD.MOV R9, RZ, RZ, -R6 ;  /* 0x000000ffff097224 */ /* 0x000fe400078e0a06 */
[----:B------:R-:W-:Y:S01]  /*0ff0*/  @!P0 IMAD.IADD R50, R50, 0x1, -R2 ;  /* 0x0000000132328824 */ /* 0x000fe200078e0a02 */
[----:B------:R-:W-:Y:S01]  /*1000*/  ISETP.GT.U32.AND P0, PT, R2, R44, PT ;  /* 0x0000002c0200720c */ /* 0x000fe20003f04070 */
[----:B------:R-:W-:Y:S02]  /*1010*/  IMAD R9, R0, R9, R12 ;  /* 0x0000000900097224 */ /* 0x000fe400078e020c */
[----:B------:R-:W-:Y:S02]  /*1020*/  IMAD.MOV R7, RZ, RZ, -R7 ;  /* 0x000000ffff077224 */ /* 0x000fe400078e0a07 */
[----:B------:R-:W-:-:S02]  /*1030*/  IMAD.MOV R8, RZ, RZ, -R8 ;  /* 0x000000ffff087224 */ /* 0x000fc400078e0a08 */
[--C-:B------:R-:W-:Y:S01]  /*1040*/  @!P3 IMAD.IADD R48, R48, 0x1, -R2.reuse ;  /* 0x000000013030b824 */ /* 0x100fe200078e0a02 */
[----:B------:R-:W-:Y:S01]  /*1050*/  ISETP.GT.U32.AND P3, PT, R0, R5, PT ;  /* 0x000000050000720c */ /* 0x000fe20003f64070 */
[--C-:B------:R-:W-:Y:S01]  /*1060*/  @!P2 IMAD.IADD R46, R46, 0x1, -R2.reuse ;  /* 0x000000012e2ea824 */ /* 0x100fe200078e0a02 */
[C---:B------:R-:W-:Y:S01]  /*1070*/  ISETP.GT.U32.AND P2, PT, R0.reuse, R9, PT ;  /* 0x000000090000720c */ /* 0x040fe20003f44070 */
[C---:B------:R-:W-:Y:S02]  /*1080*/  IMAD R7, R0.reuse, R7, R11 ;  /* 0x0000000700077224 */ /* 0x040fe400078e020b */
[----:B------:R-:W-:Y:S01]  /*1090*/  IMAD R11, R0, R8, R13 ;  /* 0x00000008000b7224 */ /* 0x000fe200078e020d */
[----:B------:R-:W-:Y:S01]  /*10a0*/  IABS R13, R68 ;  /* 0x00000044000d7213 */ /* 0x000fe20000000000 */
[--C-:B------:R-:W-:Y:S01]  /*10b0*/  @!P5 IMAD.IADD R45, R45, 0x1, -R2.reuse ;  /* 0x000000012d2dd824 */ /* 0x100fe200078e0a02 */
[----:B------:R-:W-:Y:S01]  /*10c0*/  ISETP.GT.U32.AND P5, PT, R2, R42, PT ;  /* 0x0000002a0200720c */ /* 0x000fe20003fa4070 */
[--C-:B------:R-:W-:Y:S01]  /*10d0*/  @!P0 IMAD.IADD R44, R44, 0x1, -R2.reuse ;  /* 0x000000012c2c8824 */ /* 0x100fe200078e0a02 */
[C---:B------:R-:W-:Y:S01]  /*10e0*/  ISETP.GT.U32.AND P0, PT, R0.reuse, R11, PT ;  /* 0x0000000b0000720c */ /* 0x040fe20003f04070 */
[----:B------:R-:W-:Y:S01]  /*10f0*/  @!P4 IMAD.IADD R47, R47, 0x1, -R2 ;  /* 0x000000012f2fc824 */ /* 0x000fe200078e0a02 */
[----:B------:R-:W-:Y:S01]  /*1100*/  ISETP.GT.U32.AND P4, PT, R0, R7, PT ;  /* 0x000000070000720c */ /* 0x000fe20003f84070 */
[--C-:B------:R-:W-:Y:S01]  /*1110*/  @!P3 IMAD.IADD R5, R5, 0x1, -R0.reuse ;  /* 0x000000010505b824 */ /* 0x100fe200078e0a00 */
[----:B------:R-:W-:Y:S01]  /*1120*/  ISETP.GT.U32.AND P3, PT, R2, R51, PT ;  /* 0x000000330200720c */ /* 0x000fe20003f64070 */
[----:B------:R-:W-:Y:S01]  /*1130*/  @!P2 IMAD.IADD R9, R9, 0x1, -R0 ;  /* 0x000000010909a824 */ /* 0x000fe200078e0a00 */
[----:B------:R-:W0:Y:S01]  /*1140*/  LDS R8, [UR9] ;  /* 0x00000009ff087984 */ /* 0x000e220008000800 */
[----:B------:R-:W-:-:S02]  /*1150*/  VIADD R66, R66, 0x3c ;  /* 0x0000003c42427836 */ /* 0x000fc40000000000 */
[--C-:B------:R-:W-:Y:S01]  /*1160*/  @!P6 IMAD.IADD R49, R49, 0x1, -R2.reuse ;  /* 0x000000013131e824 */ /* 0x100fe200078e0a02 */
[----:B------:R-:W-:Y:S01]  /*1170*/  BAR.SYNC.DEFER_BLOCKING 0x0 ;  /* 0x0000000000007b1d */ /* 0x000fe20000010000 */
[----:B------:R-:W-:Y:S01]  /*1180*/  @!P5 IMAD.IADD R42, R42, 0x1, -R2 ;  /* 0x000000012a2ad824 */ /* 0x000fe200078e0a02 */
[C---:B------:R-:W-:Y:S01]  /*1190*/  ISETP.GT.U32.AND P5, PT, R0.reuse, R9, PT ;  /* 0x000000090000720c */ /* 0x040fe20003fa4070 */
[--C-:B------:R-:W-:Y:S01]  /*11a0*/  @!P0 IMAD.IADD R11, R11, 0x1, -R0.reuse ;  /* 0x000000010b0b8824 */ /* 0x100fe200078e0a00 */
[----:B------:R-:W-:Y:S01]  /*11b0*/  IABS R15, R66 ;  /* 0x00000042000f7213 */ /* 0x000fe20000000000 */
[----:B------:R-:W-:Y:S01]  /*11c0*/  @!P4 IMAD.IADD R7, R7, 0x1, -R0 ;  /* 0x000000010707c824 */ /* 0x000fe200078e0a00 */
[C---:B------:R-:W-:Y:S01]  /*11d0*/  ISETP.GT.U32.AND P4, PT, R0.reuse, R5, PT ;  /* 0x000000050000720c */ /* 0x040fe20003f84070 */
[----:B------:R-:W-:Y:S01]  /*11e0*/  @!P3 IMAD.IADD R51, R51, 0x1, -R2 ;  /* 0x000000013333b824 */ /* 0x000fe200078e0a02 */
[----:B------:R-:W-:Y:S01]  /*11f0*/  ISETP.GT.U32.AND P0, PT, R0, R11, PT ;  /* 0x0000000b0000720c */ /* 0x000fe20003f04070 */
[----:B------:R-:W-:Y:S01]  /*1200*/  IMAD.HI.U32 R6, R4, R15, RZ ;  /* 0x0000000f04067227 */ /* 0x000fe200078e00ff */
[----:B------:R-:W-:-:S02]  /*1210*/  ISETP.GT.U32.AND P3, PT, R2, R39, PT ;  /* 0x000000270200720c */ /* 0x000fc40003f64070 */
[----:B------:R-:W-:Y:S01]  /*1220*/  ISETP.GT.U32.AND P6, PT, R2, R43, PT ;  /* 0x0000002b0200720c */ /* 0x000fe20003fc4070 */
[----:B------:R-:W-:Y:S01]  /*1230*/  IMAD.MOV R6, RZ, RZ, -R6 ;  /* 0x000000ffff067224 */ /* 0x000fe200078e0a06 */
[----:B------:R-:W-:Y:S01]  /*1240*/  ISETP.GT.U32.AND P2, PT, R0, R7, PT ;  /* 0x000000070000720c */ /* 0x000fe20003f44070 */
[--C-:B------:R-:W-:Y:S01]  /*1250*/  @!P5 IMAD.IADD R9, R9, 0x1, -R0.reuse ;  /* 0x000000010909d824 */ /* 0x100fe200078e0a00 */
[----:B------:R-:W-:Y:S01]  /*1260*/  ISETP.GE.AND P5, PT, R18, RZ, PT ;  /* 0x000000ff1200720c */ /* 0x000fe20003fa6270 */
[C---:B------:R-:W-:Y:S02]  /*1270*/  IMAD R38, R2.reuse, R6, R15 ;  /* 0x0000000602267224 */ /* 0x040fe400078e020f */
[--C-:B------:R-:W-:Y:S02]  /*1280*/  @!P4 IMAD.IADD R5, R5, 0x1, -R0.reuse ;  /* 0x000000010505c824 */ /* 0x100fe400078e0a00 */
[----:B------:R-:W-:Y:S01]  /*1290*/  @!P0 IMAD.IADD R11, R11, 0x1, -R0 ;  /* 0x000000010b0b8824 */ /* 0x000fe200078e0a00 */
[----:B------:R-:W-:Y:S01]  /*12a0*/  ISETP.GT.U32.AND P4, PT, R2, R38, PT ;  /* 0x000000260200720c */ /* 0x000fe20003f84070 */
[--C-:B------:R-:W-:Y:S01]  /*12b0*/  @!P3 IMAD.IADD R39, R39, 0x1, -R2.reuse ;  /* 0x000000012727b824 */ /* 0x100fe200078e0a02 */
[----:B------:R-:W-:Y:S01]  /*12c0*/  ISETP.GE.AND P0, PT, R17, RZ, PT ;  /* 0x000000ff1100720c */ /* 0x000fe20003f06270 */
[----:B------:R-:W-:Y:S01]  /*12d0*/  @!P6 IMAD.IADD R43, R43, 0x1, -R2 ;  /* 0x000000012b2be824 */ /* 0x000fe200078e0a02 */
[----:B------:R-:W-:Y:S01]  /*12e0*/  ISETP.GE.AND P3, PT, R16, RZ, PT ;  /* 0x000000ff1000720c */ /* 0x000fe20003f66270 */
[----:B------:R-:W-:Y:S01]  /*12f0*/  @!P2 IMAD.IADD R7, R7, 0x1, -R0 ;  /* 0x000000010707a824 */ /* 0x000fe200078e0a00 */
[C---:B------:R-:W-:Y:S01]  /*1300*/  ISETP.GT.U32.AND P6, PT, R2.reuse, R41, PT ;  /* 0x000000290200720c */ /* 0x040fe20003fc4070 */
[----:B------:R-:W-:Y:S01]  /*1310*/  @!P5 IMAD.MOV R5, RZ, RZ, -R5 ;  /* 0x000000ffff05d224 */ /* 0x000fe200078e0a05 */
[----:B------:R-:W-:Y:S01]  /*1320*/  ISETP.GT.U32.AND P5, PT, R2, R51, PT ;  /* 0x000000330200720c */ /* 0x000fe20003fa4070 */
[----:B------:R-:W-:Y:S01]  /*1330*/  IMAD.HI.U32 R4, R4, R13, RZ ;  /* 0x0000000d04047227 */ /* 0x000fe200078e00ff */
[----:B------:R-:W-:-:S03]  /*1340*/  ISETP.GT.U32.AND P2, PT, R2, R53, PT ;  /* 0x000000350200720c */ /* 0x000fc60003f44070 */
[--C-:B------:R-:W-:Y:S01]  /*1350*/  @!P4 IMAD.IADD R38, R38, 0x1, -R2.reuse ;  /* 0x000000012626c824 */ /* 0x100fe200078e0a02 */
[----:B------:R-:W-:Y:S01]  /*1360*/  ISETP.GE.AND P4, PT, R14, RZ, PT ;  /* 0x000000ff0e00720c */ /* 0x000fe20003f86270 */
[----:B------:R-:W-:Y:S01]  /*1370*/  @!P0 IMAD.MOV R7, RZ, RZ, -R7 ;  /* 0x000000ffff078224 */ /* 0x000fe200078e0a07 */
[C---:B------:R-:W-:Y:S01]  /*1380*/  ISETP.GT.U32.AND P0, PT, R2.reuse, R50, PT ;  /* 0x000000320200720c */ /* 0x040fe20003f04070 */
[----:B------:R-:W-:Y:S01]  /*1390*/  @!P3 IMAD.MOV R9, RZ, RZ, -R9 ;  /* 0x000000ffff09b224 */ /* 0x000fe200078e0a09 */
[C---:B------:R-:W-:Y:S01]  /*13a0*/  ISETP.GT.U32.AND P3, PT, R2.reuse, R49, PT ;  /* 0x000000310200720c */ /* 0x040fe20003f64070 */
[--C-:B------:R-:W-:Y:S01]  /*13b0*/  @!P6 IMAD.IADD R41, R41, 0x1, -R2.reuse ;  /* 0x000000012929e824 */ /* 0x100fe200078e0a02 */
[C---:B------:R-:W-:Y:S01]  /*13c0*/  ISETP.GT.U32.AND P6, PT, R2.reuse, R40, PT ;  /* 0x000000280200720c */ /* 0x040fe20003fc4070 */
[----:B------:R-:W-:Y:S01]  /*13d0*/  @!P5 IMAD.IADD R51, R51, 0x1, -R2 ;  /* 0x000000013333d824 */ /* 0x000fe200078e0a02 */
[----:B------:R-:W-:Y:S01]  /*13e0*/  ISETP.GT.U32.AND P5, PT, R2, R46, PT ;  /* 0x0000002e0200720c */ /* 0x000fe20003fa4070 */
[----:B------:R-:W-:Y:S01]  /*13f0*/  IMAD.MOV R4, RZ, RZ, -R4 ;  /* 0x000000ffff047224 */ /* 0x000fe200078e0a04 */
[----:B0-----:R-:W-:Y:S01]  /*1400*/  R2UR UR8, R8 ;  /* 0x00000000080872ca */ /* 0x001fe200000e0000 */
[----:B------:R-:W-:-:S02]  /*1410*/  VIADD R0, R84, 0xffffffff ;  /* 0xffffffff54007836 */ /* 0x000fc40000000000 */
[----:B------:R-:W-:Y:S01]  /*1420*/  @!P4 IMAD.MOV R11, RZ, RZ, -R11 ;  /* 0x000000ffff0bc224 */ /* 0x000fe200078e0a0b */
[C---:B------:R-:W-:Y:S01]  /*1430*/  ISETP.GT.U32.AND P4, PT, R2.reuse, R48, PT ;  /* 0x000000300200720c */ /* 0x040fe20003f84070 */
[----:B------:R-:W-:Y:S01]  /*1440*/  IMAD R52, R2, R4, R13 ;  /* 0x0000000402347224 */ /* 0x000fe200078e020d */
[----:B------:R-:W-:Y:S01]  /*1450*/  LOP3.LUT R4, RZ, R36, RZ, 0x33, !PT ;  /* 0x00000024ff047212 */ /* 0x000fe200078e33ff */
[--C-:B------:R-:W-:Y:S01]  /*1460*/  @!P2 IMAD.IADD R53, R53, 0x1, -R2.reuse ;  /* 0x000000013535a824 */ /* 0x100fe200078e0a02 */
[----:B------:R-:W-:Y:S01]  /*1470*/  ISETP.NE.AND P2, PT, R36, RZ, PT ;  /* 0x000000ff2400720c */ /* 0x000fe20003f45270 */
[--C-:B------:R-:W-:Y:S01]  /*1480*/  @!P0 IMAD.IADD R50, R50, 0x1, -R2.reuse ;  /* 0x0000000132328824 */ /* 0x100fe200078e0a02 */
[----:B------:R-:W-:Y:S01]  /*1490*/  ISETP.GT.U32.AND P0, PT, R2, R45, PT ;  /* 0x0000002d0200720c */ /* 0x000fe20003f04070 */
[--C-:B------:R-:W-:Y:S01]  /*14a0*/  @!P3 IMAD.IADD R49, R49, 0x1, -R2.reuse ;  /* 0x000000013131b824 */ /* 0x100fe200078e0a02 */
[----:B------:R-:W-:Y:S01]  /*14b0*/  ISETP.GE.U32.AND P3, PT, R0, 0x7fffffe0, PT ;  /* 0x7fffffe00000780c */ /* 0x000fe20003f66070 */
[----:B------:R-:W-:Y:S01]  /*14c0*/  VIADD R0, R84, 0xffffffed ;  /* 0xffffffed54007836 */ /* 0x000fe20000000000 */
[----:B------:R-:W-:Y:S01]  /*14d0*/  SEL R10, R4, R5, !P2 ;  /* 0x00000005040a7207 */ /* 0x000fe20005000000 */
[--C-:B------:R-:W-:Y:S01]  /*14e0*/  @!P6 IMAD.IADD R40, R40, 0x1, -R2.reuse ;  /* 0x000000012828e824 */ /* 0x100fe200078e0a02 */
[----:B------:R-:W-:Y:S01]  /*14f0*/  SEL R8, R4, R7, !P2 ;  /* 0x0000000704087207 */ /* 0x000fe20005000000 */
[--C-:B------:R-:W-:Y:S01]  /*1500*/  @!P5 IMAD.IADD R46, R46, 0x1, -R2.reuse ;  /* 0x000000012e2ed824 */ /* 0x100fe200078e0a02 */
[----:B------:R-:W-:Y:S01]  /*1510*/  SEL R6, R4, R9, !P2 ;  /* 0x0000000904067207 */ /* 0x000fe20005000000 */
[----:B------:R-:W-:Y:S01]  /*1520*/  VIADD R5, R84, 0xfffffff7 ;  /* 0xfffffff754057836 */ /* 0x000fe20000000000 */
[----:B------:R-:W-:Y:S01]  /*1530*/  ISETP.GT.U32.AND P6, PT, R2, R52, PT ;  /* 0x000000340200720c */ /* 0x000fe20003fc4070 */
[--C-:B------:R-:W-:Y:S01]  /*1540*/  @!P4 IMAD.IADD R48, R48, 0x1, -R2.reuse ;  /* 0x000000013030c824 */ /* 0x100fe200078e0a02 */
[----:B------:R-:W-:Y:S01]  /*1550*/  SEL R4, R4, R11, !P2 ;  /* 0x0000000b04047207 */ /* 0x000fe20005000000 */
[----:B------:R-:W-:Y:S01]  /*1560*/  @!P0 IMAD.IADD R45, R45, 0x1, -R2 ;  /* 0x000000012d2d8824 */ /* 0x000fe200078e0a02 */
[----:B------:R-:W-:Y:S01]  /*1570*/  ISETP.GT.U32.AND P2, PT, R2, R47, PT ;  /* 0x0000002f0200720c */ /* 0x000fe20003f44070 */
[----:B------:R-:W-:Y:S01]  /*1580*/  VIADD R7, R84, 0xffffffec ;  /* 0xffffffec54077836 */ /* 0x000fe20000000000 */
[----:B------:R-:W-:Y:S01]  /*1590*/  ISETP.GE.U32.AND P5, PT, R0, 0x7fffffce, PT ;  /* 0x7fffffce0000780c */ /* 0x000fe20003fa6070 */
[C---:B------:R-:W-:Y:S01]  /*15a0*/  VIADD R0, R84.reuse, 0xffffffef ;  /* 0xffffffef54007836 */ /* 0x040fe20000000000 */
[----:B------:R-:W-:Y:S01]  /*15b0*/  ISETP.GE.U32.AND P4, PT, R5, 0x7fffffd8, PT ;  /* 0x7fffffd80500780c */ /* 0x000fe20003f86070 */
[C---:B------:R-:W-:Y:S01]  /*15c0*/  VIADD R5, R84.reuse, 0xffffffee ;  /* 0xffffffee54057836 */ /* 0x040fe20000000000 */
[----:B------:R-:W-:Y:S01]  /*15d0*/  SEL R14, RZ, 0x1fffe, P5 ;  /* 0x0001fffeff0e7807 */ /* 0x000fe20002800000 */
[----:B------:R-:W-:Y:S01]  /*15e0*/  VIADD R9, R84, 0xffffffea ;  /* 0xffffffea54097836 */ /* 0x000fe20000000000 */
[----:B------:R-:W-:Y:S01]  /*15f0*/  ISETP.GE.U32.AND P0, PT, R0, 0x7fffffd0, PT ;  /* 0x7fffffd00000780c */ /* 0x000fe20003f06070 */
[----:B------:R-:W-:-:S02]  /*1600*/  VIADD R0, R84, 0xffffffe9 ;  /* 0xffffffe954007836 */ /* 0x000fc40000000000 */
[--C-:B------:R-:W-:Y:S01]  /*1610*/  @!P6 IMAD.IADD R52, R52, 0x1, -R2.reuse ;  /* 0x000000013434e824 */ /* 0x100fe200078e0a02 */
[----:B------:R-:W-:Y:S01]  /*1620*/  ISETP.GE.U32.AND P6, PT, R5, 0x7fffffcf, PT ;  /* 0x7fffffcf0500780c */ /* 0x000fe20003fc6070 */
[----:B------:R-:W-:Y:S01]  /*1630*/  @!P2 IMAD.IADD R47, R47, 0x1, -R2 ;  /* 0x000000012f2fa824 */ /* 0x000fe200078e0a02 */
[----:B------:R-:W-:Y:S01]  /*1640*/  ISETP.GE.U32.AND P2, PT, R7, 0x7fffffcd, PT ;  /* 0x7fffffcd0700780c */ /* 0x000fe20003f46070 */
[----:B------:R-:W-:Y:S01]  /*1650*/  VIADD R5, R84, 0xffffffe8 ;  /* 0xffffffe854057836 */ /* 0x000fe20000000000 */
[----:B------:R-:W-:Y:S01]  /*1660*/  ISETP.GE.U32.AND P5, PT, R0, 0x7fffffca, PT ;  /* 0x7fffffca0000780c */ /* 0x000fe20003fa6070 */
[C---:B------:R-:W-:Y:S01]  /*1670*/  VIADD R0, R84.reuse, 0xffffffeb ;  /* 0xffffffeb54007836 */ /* 0x040fe20000000000 */
[----:B------:R-:W-:Y:S01]  /*1680*/  SEL R7, RZ, 0x1, P2 ;  /* 0x00000001ff077807 */ /* 0x000fe20001000000 */
[C---:B------:R-:W-:Y:S01]  /*1690*/  VIADD R15, R84.reuse, 0xffffffe6 ;  /* 0xffffffe6540f7836 */ /* 0x040fe20000000000 */
[----:B------:R-:W-:Y:S01]  /*16a0*/  ISETP.GE.U32.AND P2, PT, R5, 0x7fffffc9, PT ;  /* 0x7fffffc90500780c */ /* 0x000fe20003f46070 */
[C---:B------:R-:W-:Y:S01]  /*16b0*/  VIADD R13, R84.reuse, 0xffffffe7 ;  /* 0xffffffe7540d7836 */ /* 0x040fe20000000000 */
[----:B------:R-:W-:Y:S01]  /*16c0*/  SEL R12, RZ, 0x7fff8, P0 ;  /* 0x0007fff8ff0c7807 */ /* 0x000fe20000000000 */
[----:B------:R-:W-:Y:S01]  /*16d0*/  IMAD.IADD R7, R7, 0x1, R14 ;  /* 0x0000000107077824 */ /* 0x000fe200078e020e */
[----:B------:R-:W-:Y:S01]  /*16e0*/  SEL R5, RZ, 0x4, P6 ;  /* 0x00000004ff057807 */ /* 0x000fe20003000000 */
[----:B------:R-:W-:Y:S01]  /*16f0*/  VIADD R17, R84, 0xfffffff6 ;  /* 0xfffffff654117836 */ /* 0x000fe20000000000 */
[----:B------:R-:W-:Y:S01]  /*1700*/  ISETP.GE.U32.AND P0, PT, R0, 0x7fffffcc, PT ;  /* 0x7fffffcc0000780c */ /* 0x000fe20003f06070 */
[C---:B------:R-:W-:Y:S01]  /*1710*/  VIADD R0, R84.reuse, 0xffffffe5 ;  /* 0xffffffe554007836 */ /* 0x040fe20000000000 */
[----:B------:R-:W-:Y:S01]  /*1720*/  ISETP.GE.U32.AND P6, PT, R9, 0x7fffffcb, PT ;  /* 0x7fffffcb0900780c */ /* 0x000fe20003fc6070 */
[----:B------:R-:W-:Y:S01]  /*1730*/  VIADD R9, R84, 0xffffffe4 ;  /* 0xffffffe454097836 */ /* 0x000fe20000000000 */
[----:B------:R-:W-:Y:S01]  /*1740*/  SEL R18, RZ, 0x1fffe, P5 ;  /* 0x0001fffeff127807 */ /* 0x000fe20002800000 */
[----:B------:R-:W-:Y:S01]  /*1750*/  IMAD R10, R10, R85, RZ ;  /* 0x000000550a0a7224 */ /* 0x000fe200078e02ff */
[----:B------:R-:W-:-:S02]  /*1760*/  SEL R11, RZ, 0x1, P2 ;  /* 0x00000001ff0b7807 */ /* 0x000fc40001000000 */
[----:B------:R-:W-:Y:S01]  /*1770*/  ISETP.GE.U32.AND P5, PT, R0, 0x7fffffc6, PT ;  /* 0x7fffffc60000780c */ /* 0x000fe20003fa6070 */
[C---:B------:R-:W-:Y:S01]  /*1780*/  VIADD R0, R84.reuse, 0xffffffe1 ;  /* 0xffffffe154007836 */ /* 0x040fe20000000000 */
[----:B------:R-:W-:Y:S01]  /*1790*/  ISETP.GE.U32.AND P2, PT, R9, 0x7fffffc5, PT ;  /* 0x7fffffc50900780c */ /* 0x000fe20003f46070 */
[----:B------:R-:W-:Y:S01]  /*17a0*/  IMAD.IADD R11, R11, 0x1, R18 ;  /* 0x000000010b0b7824 */ /* 0x000fe200078e0212 */
[----:B------:R-:W-:Y:S02]  /*17b0*/  SEL R9, RZ, 0x4, P6 ;  /* 0x00000004ff097807 */ /* 0x000fe40003000000 */
[----:B------:R-:W-:Y:S02]  /*17c0*/  SEL R16, RZ, 0x7fff8, P0 ;  /* 0x0007fff8ff107807 */ /* 0x000fe40000000000 */
[----:B------:R-:W-:Y:S02]  /*17d0*/  ISETP.GE.U32.AND P6, PT, R15, 0x7fffffc7, PT ;  /* 0x7fffffc70f00780c */ /* 0x000fe40003fc6070 */
[----:B------:R-:W-:Y:S01]  /*17e0*/  ISETP.GE.U32.AND P0, PT, R13, 0x7fffffc8, PT ;  /* 0x7fffffc80d00780c */ /* 0x000fe20003f06070 */
[----:B------:R-:W-:Y:S01]  /*17f0*/  VIADD R13, R84, 0xffffffe2 ;  /* 0xffffffe2540d7836 */ /* 0x000fe20000000000 */
[----:B------:R-:W-:-:S02]  /*1800*/  SEL R15, RZ, 0x1, P2 ;  /* 0x00000001ff0f7807 */ /* 0x000fc40001000000 */
[----:B------:R-:W-:Y:S01]  /*1810*/  ISETP.GE.U32.AND P2, PT, R0, 0x7fffffc2, PT ;  /* 0x7fffffc20000780c */ /* 0x000fe20003f46070 */
[----:B------:R-:W-:Y:S01]  /*1820*/  VIADD R0, R84, 0xffffffe3 ;  /* 0xffffffe354007836 */ /* 0x000fe20000000000 */
[----:B------:R-:W-:Y:S02]  /*1830*/  SEL R22, RZ, 0x1fffe, P5 ;  /* 0x0001fffeff167807 */ /* 0x000fe40002800000 */
[----:B------:R-:W-:Y:S02]  /*1840*/  ISETP.GE.U32.AND P5, PT, R13, 0x7fffffc3, PT ;  /* 0x7fffffc30d00780c */ /* 0x000fe40003fa6070 */
[----:B------:R-:W-:Y:S01]  /*1850*/  SEL R13, RZ, 0x4, P6 ;  /* 0x00000004ff0d7807 */ /* 0x000fe20003000000 */
[----:B------:R-:W-:Y:S01]  /*1860*/  IMAD.IADD R15, R15, 0x1, R22 ;  /* 0x000000010f0f7824 */ /* 0x000fe200078e0216 */
[----:B------:R-:W-:Y:S01]  /*1870*/  ISETP.GE.U32.AND P6, PT, R0, 0x7fffffc4, PT ;  /* 0x7fffffc40000780c */ /* 0x000fe20003fc6070 */
[----:B------:R-:W-:Y:S01]  /*1880*/  VIADD R0, R84, 0xffffffe0 ;  /* 0xffffffe054007836 */ /* 0x000fe20000000000 */
[----:B------:R-:W-:-:S02]  /*1890*/  SEL R19, RZ, 0x1fffe, P2 ;  /* 0x0001fffeff137807 */ /* 0x000fc40001000000 */
[----:B------:R-:W-:Y:S02]  /*18a0*/  SEL R20, RZ, 0x7fff8, P0 ;  /* 0x0007fff8ff147807 */ /* 0x000fe40000000000 */
[----:B------:R-:W-:Y:S02]  /*18b0*/  ISETP.GE.U32.AND P2, PT, R0, 0x7fffffc1, PT ;  /* 0x7fffffc10000780c */ /* 0x000fe40003f46070 */
[----:B------:R-:W-:Y:S02]  /*18c0*/  ISETP.GE.U32.AND P0, PT, R17, 0x7fffffd7, PT ;  /* 0x7fffffd71100780c */ /* 0x000fe40003f06070 */
[----:B------:R-:W-:Y:S02]  /*18d0*/  SEL R14, RZ, 0x1, P2 ;  /* 0x00000001ff0e7807 */ /* 0x000fe40001000000 */
[----:B------:R-:W-:Y:S02]  /*18e0*/  SEL R17, RZ, 0x4, P5 ;  /* 0x00000004ff117807 */ /* 0x000fe40002800000 */
[----:B------:R-:W-:Y:S01]  /*18f0*/  LOP3.LUT R7, R7, 0x3, RZ, 0xc0, !PT ;  /* 0x0000000307077812 */ /* 0x000fe200078ec0ff */
[----:B------:R-:W-:Y:S01]  /*1900*/  IMAD.IADD R19, R14, 0x1, R19 ;  /* 0x000000010e137824 */ /* 0x000fe200078e0213 */
[----:B------:R-:W-:-:S02]  /*1910*/  SEL R14, RZ, 0x7fff8, P6 ;  /* 0x0007fff8ff0e7807 */ /* 0x000fc40003000000 */
[----:B------:R-:W-:Y:S02]  /*1920*/  LOP3.LUT R11, R11, 0x3, RZ, 0xc0, !PT ;  /* 0x000000030b0b7812 */ /* 0x000fe400078ec0ff */
[----:B------:R-:W-:Y:S02]  /*1930*/  LOP3.LUT R15, R15, 0x3, RZ, 0xc0, !PT ;  /* 0x000000030f0f7812 */ /* 0x000fe400078ec0ff */
[----:B------:R-:W-:Y:S02]  /*1940*/  LOP3.LUT R19, R19, 0x3, RZ, 0xc0, !PT ;  /* 0x0000000313137812 */ /* 0x000fe400078ec0ff */
[----:B------:R-:W-:Y:S02]  /*1950*/  ISETP.GE.U32.AND P5, PT, R21, 0x7fffffdf, PT ;  /* 0x7fffffdf1500780c */ /* 0x000fe40003fa6070 */
[----:B------:R-:W-:Y:S02]  /*1960*/  IADD3 R5, PT, PT, R7, R12, R5 ;  /* 0x0000000c07057210 */ /* 0x000fe40007ffe005 */
[----:B------:R-:W-:-:S02]  /*1970*/  IADD3 R9, PT, PT, R11, R16, R9 ;  /* 0x000000100b097210 */ /* 0x000fc40007ffe009 */
[----:B------:R-:W-:Y:S02]  /*1980*/  IADD3 R13, PT, PT, R15, R20, R13 ;  /* 0x000000140f0d7210 */ /* 0x000fe40007ffe00d */
[----:B------:R-:W-:Y:S01]  /*1990*/  IADD3 R14, PT, PT, R19, R14, R17 ;  /* 0x0000000e130e7210 */ /* 0x000fe20007ffe011 */
[----:B----4-:R-:W-:Y:S06]  /*19a0*/  BRA.U UP0, `(.L_x_5) ;  /* 0x0000000100187547 */ /* 0x010fec000b800000 */
[----:B------:R-:W-:Y:S01]  /*19b0*/  ELECT P6, URZ, PT ;  /* 0x0000000000ff782f */ /* 0x000fe200038c0000 */
[----:B------:R-:W-:Y:S01]  /*19c0*/  IMAD.MOV.U32 R7, RZ, RZ, 0x1 ;  /* 0x00000001ff077424 */ /* 0x000fe200078e00ff */
[----:B------:R-:W-:Y:S01]  /*19d0*/  UMOV UR5, 0x40 ;  /* 0x0000004000057882 */ /* 0x000fe20000000000 */
[----:B------:R-:W-:Y:S01]  /*19e0*/  UVIRTCOUNT.DEALLOC.SMPOOL 0x80 ;  /* 0x000000800000784c */ /* 0x000fe20000000000 */
[----:B------:R-:W-:-:S09]  /*19f0*/  ULEA UR5, UR4, UR5, 0x18 ;  /* 0x0000000504057291 */ /* 0x000fd2000f8ec0ff */
[----:B------:R0:W-:Y:S03]  /*1a00*/  @P6 STS.U8 [UR5], R7 ;  /* 0x00000007ff006988 */ /* 0x0001e60008000005 */
.L_x_5:
[----:B------:R-:W-:Y:S01]  /*1a10*/  USHF.L.U32 UR4, UR6, 0x15, URZ ;  /* 0x0000001506047899 */ /* 0x000fe200080006ff */
[-C--:B------:R-:W-:Y:S01]  /*1a20*/  IMAD R8, R8, R85.reuse, RZ ;  /* 0x0000005508087224 */ /* 0x080fe200078e02ff */
[----:B------:R-:W-:Y:S01]  /*1a30*/  LEA R34, P6, R10, UR12, 0x1 ;  /* 0x0000000c0a227c11 */ /* 0x000fe2000f8c08ff */
[-C--:B------:R-:W-:Y:S01]  /*1a40*/  IMAD R6, R6, R85.reuse, RZ ;  /* 0x0000005506067224 */ /* 0x080fe200078e02ff */
[----:B------:R-:W-:Y:S01]  /*1a50*/  ULOP3.LUT UR4, UR4, 0x600000, URZ, 0xc0, !UPT ;  /* 0x0060000004047892 */ /* 0x000fe2000f8ec0ff */
[----:B------:R-:W-:Y:S01]  /*1a60*/  IMAD R4, R4, R85, RZ ;  /* 0x0000005504047224 */ /* 0x000fe200078e02ff */
[----:B------:R-:W-:Y:S01]  /*1a70*/  LEA.HI.X.SX32 R35, R10, UR13, 0x1, P6 ;  /* 0x0000000d0a237c11 */ /* 0x000fe2000b0f0eff */
[----:B------:R-:W-:Y:S01]  /*1a80*/  VOTEU.ALL UP1, P1 ;  /* 0x0000000000ff7886 */ /* 0x000fe20000820000 */
[----:B------:R-:W-:Y:S01]  /*1a90*/  UIADD3 UR10, UPT, UPT, UR8, UR4, URZ ;  /* 0x00000004080a7290 */ /* 0x000fe2000fffe0ff */
[C---:B------:R-:W-:Y:S01]  /*1aa0*/  LEA R32, P6, R8.reuse, UR12, 0x1 ;  /* 0x0000000c08207c11 */ /* 0x040fe2000f8c08ff */
[----:B------:R-:W-:Y:S01]  /*1ab0*/  UMOV UR5, 0x1 ;  /* 0x0000000100057882 */ /* 0x000fe20000000000 */
[----:B------:R-:W-:Y:S01]  /*1ac0*/  UIADD3 UR11, UPT, UPT, UR9, 0x12000, URZ ;  /* 0x00012000090b7890 */ /* 0x000fe2000fffe0ff */
[----:B------:R-:W1:Y:S01]  /*1ad0*/  LDC.64 R92, c[0x0][0x3a8] ;  /* 0x0000ea00ff5c7b82 */ /* 0x000e620000000a00 */
[----:B------:R-:W-:Y:S01]  /*1ae0*/  LEA.HI.X.SX32 R33, R8, UR13, 0x1, P6 ;  /* 0x0000000d08217c11 */ /* 0x000fe2000b0f0eff */
[----:B------:R-:W-:Y:S01]  /*1af0*/  VOTEU.ALL UP2, P1 ;  /* 0x0000000000ff7886 */ /* 0x000fe20000840000 */
[C---:B------:R-:W-:Y:S01]  /*1b00*/  LEA R30, P6, R6.reuse, UR12, 0x1 ;  /* 0x0000000c061e7c11 */ /* 0x040fe2000f8c08ff */
[----:B------:R-:W-:Y:S01]  /*1b10*/  IMAD.SHL.U32 R9, R9, 0x100, RZ ;  /* 0x0000010009097824 */ /* 0x000fe200078e00ff */
[----:B------:R-:W-:Y:S01]  /*1b20*/  STTM.x64 tmem[UR10], RZ ;  /* 0x000000ff000079ed */ /* 0x000fe2000834000a */
[----:B------:R-:W-:Y:S01]  /*1b30*/  STTM.x64 tmem[UR10+0x40], RZ ;  /* 0x000040ff000079ed */ /* 0x000fe2000834000a */
[----:B------:R-:W-:Y:S01]  /*1b40*/  STTM.x64 tmem[UR10+0x80], RZ ;  /* 0x000080ff000079ed */ /* 0x000fe2000834000a */
[----:B------:R-:W-:Y:S01]  /*1b50*/  STTM.x64 tmem[UR10+0xc0], RZ ;  /* 0x0000c0ff000079ed */ /* 0x000fe2000834000a */
[----:B------:R-:W2:Y:S01]  /*1b60*/  FENCE.VIEW.ASYNC.T ;  /* 0x00000000000073c6 */ /* 0x000ea20000000200 */
[----:B------:R-:W-:Y:S01]  /*1b70*/  LEA.HI.X.SX32 R31, R6, UR13, 0x1, P6 ;  /* 0x0000000d061f7c11 */ /* 0x000fe2000b0f0eff */
[----:B------:R-:W-:Y:S01]  /*1b80*/  STL.64 [R1+0x6f0], R2 ;  /* 0x0006f00201007387 */ /* 0x000fe20000100a00 */
[----:B------:R-:W-:Y:S01]  /*1b90*/  LEA R28, P6, R4, UR12, 0x1 ;  /* 0x0000000c041c7c11 */ /* 0x000fe2000f8c08ff */
[----:B0-----:R-:W-:Y:S01]  /*1ba0*/  VIADD R7, R84, 0xfffffffd ;  /* 0xfffffffd54077836 */ /* 0x001fe20000000000 */
[----:B------:R-:W-:Y:S01]  /*1bb0*/  LOP3.LUT R14, R14, 0xf, RZ, 0xc0, !PT ;  /* 0x0000000f0e0e7812 */ /* 0x000fe200078ec0ff */
[----:B------:R-:W-:Y:S01]  /*1bc0*/  STL.64 [R1+0x6e8], R44 ;  /* 0x0006e82c01007387 */ /* 0x000fe20000100a00 */
[----:B------:R-:W-:Y:S01]  /*1bd0*/  LEA.HI.X.SX32 R29, R4, UR13, 0x1, P6 ;  /* 0x0000000d041d7c11 */ /* 0x000fe2000b0f0eff */
[----:B------:R-:W-:-:S04]  /*1be0*/  @!UP1 UIADD3 UR12, UPT, UPT, -UR5, 0x100000, URZ ;  /* 0x00100000050c9890 */ /* 0x000fc8000fffe1ff */
[----:B------:R-:W-:Y:S02]  /*1bf0*/  @!UP1 USHF.L.U32 UR13, UR12, 0xb, URZ ;  /* 0x0000000b0c0d9899 */ /* 0x000fe400080006ff */
[----:B------:R-:W-:Y:S01]  /*1c00*/  @!UP1 USHF.L.U32 UR12, UR12, 0x1, URZ ;  /* 0x000000010c0c9899 */ /* 0x000fe200080006ff */
[----:B--2---:R-:W-:Y:S01]  /*1c10*/  BAR.SYNC.DEFER_BLOCKING 0x0 ;  /* 0x0000000000007b1d */ /* 0x004fe20000010000 */
[----:B------:R-:W-:Y:S01]  /*1c20*/  IMAD R13, R13, 0x10, R14 ;  /* 0x000000100d0d7824 */ /* 0x000fe200078e020e */
[----:B------:R-:W-:Y:S02]  /*1c30*/  LOP3.LUT R10, R9, 0xf00, RZ, 0xe2, !PT ;  /* 0x00000f00090a7812 */ /* 0x000fe400078ee2ff */
[----:B------:R-:W-:Y:S02]  /*1c40*/  PRMT R78, RZ, 0x7610, R78 ;  /* 0x00007610ff4e7816 */ /* 0x000fe4000000004e */
[----:B------:R-:W-:Y:S01]  /*1c50*/  LOP3.LUT R6, R13, 0xff, RZ, 0xc0, !PT ;  /* 0x000000ff0d067812 */ /* 0x000fe200078ec0ff */
[----:B------:R-:W-:Y:S01]  /*1c60*/  IMAD R5, R5, 0x1000, R10 ;  /* 0x0000100005057824 */ /* 0x000fe200078e020a */
[----:B------:R-:W-:Y:S01]  /*1c70*/  STL.64 [R1+0x6e0], R42 ;  /* 0x0006e02a01007387 */ /* 0x000fe20000100a00 */
[----:B------:R-:W-:-:S02]  /*1c80*/  PRMT R77, RZ, 0x7610, R77 ;  /* 0x00007610ff4d7816 */ /* 0x000fc4000000004d */
[----:B------:R-:W-:Y:S01]  /*1c90*/  IMAD.IADD R5, R5, 0x1, R6 ;  /* 0x0000000105057824 */ /* 0x000fe200078e0206 */
[----:B------:R-:W-:Y:S01]  /*1ca0*/  STL.64 [R1+0x6d8], R40 ;  /* 0x0006d82801007387 */ /* 0x000fe20000100a00 */
[----:B------:R-:W-:Y:S02]  /*1cb0*/  PRMT R76, RZ, 0x7610, R76 ;  /* 0x00007610ff4c7816 */ /* 0x000fe4000000004c */
[----:B------:R-:W-:Y:S01]  /*1cc0*/  PRMT R75, RZ, 0x7610, R75 ;  /* 0x00007610ff4b7816 */ /* 0x000fe2000000004b */
[----:B------:R-:W-:Y:S01]  /*1cd0*/  STL.64 [R1+0x6d0], R38 ;  /* 0x0006d02601007387 */ /* 0x000fe20000100a00 */
[----:B------:R-:W-:Y:S02]  /*1ce0*/  LOP3.LUT R36, R5, 0xffff, RZ, 0xc0, !PT ;  /* 0x0000ffff05247812 */ /* 0x000fe400078ec0ff */
[----:B------:R-:W-:Y:S01]  /*1cf0*/  PRMT R74, RZ, 0x7610, R74 ;  /* 0x00007610ff4a7816 */ /* 0x000fe2000000004a */
[----:B------:R0:W-:Y:S01]  /*1d00*/  STL.64 [R1+0x6c8], R52 ;  /* 0x0006c83401007387 */ /* 0x0001e20000100a00 */
[----:B------:R-:W-:-:S02]  /*1d10*/  PRMT R73, RZ, 0x7610, R73 ;  /* 0x00007610ff497816 */ /* 0x000fc40000000049 */
[----:B------:R-:W-:Y:S01]  /*1d20*/  PRMT R72, RZ, 0x7610, R72 ;  /* 0x00007610ff487816 */ /* 0x000fe20000000048 */
[----:B------:R-:W2:Y:S02]  /*1d30*/  FENCE.VIEW.ASYNC.S ;  /* 0x00000000000073c6 */ /* 0x000ea40000000000 */
[----:B--2---:R-:W2:Y:S02]  /*1d40*/  @!UP2 SYNCS.EXCH.64 URZ, [UR11], UR12 ;  /* 0x0000000c0bffa5b2 */ /* 0x004ea40008000100 */
[----:B--2---:R-:W-:Y:S01]  /*1d50*/  BAR.SYNC.DEFER_BLOCKING 0x0 ;  /* 0x0000000000007b1d */ /* 0x004fe20000010000 */
[----:B-1----:R-:W-:Y:S01]  /*1d60*/  IMAD.SHL.U32 R5, R92, 0x8, RZ ;  /* 0x000000085c057824 */ /* 0x002fe200078e00ff */
[----:B------:R-:W-:Y:S02]  /*1d70*/  SHF.R.U32.HI R4, RZ, 0xf, R36 ;  /* 0x0000000fff047819 */ /* 0x000fe40000011624 */
[----:B------:R-:W-:Y:S02]  /*1d80*/  PRMT R71, RZ, 0x7610, R71 ;  /* 0x00007610ff477816 */ /* 0x000fe40000000047 */
[----:B------:R-:W-:Y:S01]  /*1d90*/  PRMT R70, RZ, 0x7610, R70 ;  /* 0x00007610ff467816 */ /* 0x000fe20000000046 */
[----:B------:R-:W-:Y:S01]  /*1da0*/  STL.64 [R1+0x6c0], R54 ;  /* 0x0006c03601007387 */ /* 0x000fe20000100a00 */
[----:B------:R-:W-:-:S02]  /*1db0*/  PRMT R69, RZ, 0x7610, R69 ;  /* 0x00007610ff457816 */ /* 0x000fc40000000045 */
[----:B------:R-:W-:Y:S01]  /*1dc0*/  PRMT R83, RZ, 0x7610, R83 ;  /* 0x00007610ff537816 */ /* 0x000fe20000000053 */
[----:B------:R-:W-:Y:S01]  /*1dd0*/  STL.64 [R1+0x6b8], R50 ;  /* 0x0006b83201007387 */ /* 0x000fe20000100a00 */
[----:B------:R-:W-:Y:S02]  /*1de0*/  PRMT R82, RZ, 0x7610, R82 ;  /* 0x00007610ff527816 */ /* 0x000fe40000000052 */
[----:B------:R-:W-:Y:S01]  /*1df0*/  PRMT R88, RZ, 0x7610, R88 ;  /* 0x00007610ff587816 */ /* 0x000fe20000000058 */
[----:B------:R-:W-:Y:S01]  /*1e00*/  STL.64 [R1+0x6b0], R56 ;  /* 0x0006b03801007387 */ /* 0x000fe20000100a00 */
        /* <DEDUP_REMOVED lines=13> */
[----:B------:R-:W-:Y:S01]  /*1ee0*/  ISETP.GE.U32.AND P6, PT, R7, 0x7fffffde, PT ;  /* 0x7fffffde0700780c */ /* 0x000fe20003fc6070 */
[----:B------:R-:W-:Y:S04]  /*1ef0*/  STL.64 [R1+0x688], R62 ;  /* 0x0006883e01007387 */ /* 0x000fe80000100a00 */
[----:B------:R-:W-:Y:S04]  /*1f00*/  STL.64 [R1+0x680], R64 ;  /* 0x0006804001007387 */ /* 0x000fe80000100a00 */
[----:B------:R-:W-:Y:S01]  /*1f10*/  STL [R1+0x678], R68 ;  /* 0x0006784401007387 */ /* 0x000fe20000100800 */
[----:B0-----:R-:W-:-:S03]  /*1f20*/  IMAD.WIDE R52, R5, 0x2, R34 ;  /* 0x0000000205347825 */ /* 0x001fc600078e0222 */
[----:B------:R-:W-:Y:S01]  /*1f30*/  STL.64 [R1+0x670], R66 ;  /* 0x0006704201007387 */ /* 0x000fe20000100a00 */
[----:B------:R-:W-:-:S03]  /*1f40*/  IMAD.WIDE R42, R5, 0x2, R32 ;  /* 0x00000002052a7825 */ /* 0x000fc600078e0220 */
[----:B------:R-:W-:Y:S01]  /*1f50*/  STL [R1+0x668], R37 ;  /* 0x0006682501007387 */ /* 0x000fe20000100800 */
[----:B------:R-:W-:-:S03]  /*1f60*/  IMAD.WIDE R44, R5, 0x2, R30 ;  /* 0x00000002052c7825 */ /* 0x000fc600078e021e */
[----:B------:R-:W-:Y:S01]  /*1f70*/  STL [R1+0x558], R0 ;  /* 0x0005580001007387 */ /* 0x000fe20000100800 */
[----:B------:R-:W-:-:S03]  /*1f80*/  IMAD.WIDE R2, R5, 0x2, R28 ;  /* 0x0000000205027825 */ /* 0x000fc600078e021c */
[----:B------:R-:W-:Y:S01]  /*1f90*/  STL [R1+0x580], R0 ;  /* 0x0005800001007387 */ /* 0x000fe20000100800 */
[----:B------:R-:W-:-:S03]  /*1fa0*/  IMAD.SHL.U32 R5, R92, 0x10, RZ ;  /* 0x000000105c057824 */ /* 0x000fc600078e00ff */
[----:B------:R-:W-:Y:S04]  /*1fb0*/  STL [R1+0x598], R0 ;  /* 0x0005980001007387 */ /* 0x000fe80000100800 */
[----:B------:R-:W2:Y:S04]  /*1fc0*/  @!P3 LDG.E.U16 R78, desc[UR22][R34.64] ;  /* 0x00000016224eb981 */ /* 0x000ea8000c1e1500 */
[----:B------:R-:W3:Y:S04]  /*1fd0*/  @!P3 LDG.E.U16 R77, desc[UR22][R32.64] ;  /* 0x00000016204db981 */ /* 0x000ee8000c1e1500 */
[----:B------:R-:W4:Y:S04]  /*1fe0*/  @!P3 LDG.E.U16 R76, desc[UR22][R30.64] ;  /* 0x000000161e4cb981 */ /* 0x000f28000c1e1500 */
[----:B------:R-:W2:Y:S01]  /*1ff0*/  @!P3 LDG.E.U16 R75, desc[UR22][R28.64] ;  /* 0x000000161c4bb981 */ /* 0x000ea2000c1e1500 */
[----:B------:R-:W-:-:S03]  /*2000*/  LOP3.LUT P3, RZ, R4, 0x1, RZ, 0xc0, !PT ;  /* 0x0000000104ff7812 */ /* 0x000fc6000786c0ff */
[----:B------:R-:W-:Y:S01]  /*2010*/  STL [R1+0x5b8], R0 ;  /* 0x0005b80001007387 */ /* 0x000fe20000100800 */
[----:B------:R-:W-:-:S03]  /*2020*/  SHF.R.U32.HI R4, RZ, 0x7, R36 ;  /* 0x00000007ff047819 */ /* 0x000fc60000011624 */
[----:B------:R-:W-:Y:S04]  /*2030*/  STL [R1+0x61c], R0 ;  /* 0x00061c0001007387 */ /* 0x000fe80000100800 */
[----:B------:R-:W-:Y:S04]  /*2040*/  STL [R1+0x618], R93 ;  /* 0x0006185d01007387 */ /* 0x000fe80000100800 */
[----:B------:R0:W-:Y:S04]  /*2050*/  STL.64 [R1+0x278], R52 ;  /* 0x0002783401007387 */ /* 0x0001e80000100a00 */
[----:B------:R1:W-:Y:S04]  /*2060*/  STL.64 [R1+0x270], R42 ;  /* 0x0002702a01007387 */ /* 0x0003e80000100a00 */
[----:B------:R0:W2:Y:S04]  /*2070*/  @!P4 LDG.E.U16 R74, desc[UR22][R52.64] ;  /* 0x00000016344ac981 */ /* 0x0000a8000c1e1500 */
[----:B------:R1:W-:Y:S04]  /*2080*/  STL.64 [R1+0x268], R44 ;  /* 0x0002682c01007387 */ /* 0x0003e80000100a00 */
[----:B------:R1:W2:Y:S01]  /*2090*/  @!P4 LDG.E.U16 R73, desc[UR22][R42.64] ;  /* 0x000000162a49c981 */ /* 0x0002a2000c1e1500 */
[----:B0-----:R-:W-:-:S03]  /*20a0*/  IMAD.WIDE R52, R5, 0x2, R34 ;  /* 0x0000000205347825 */ /* 0x001fc600078e0222 */
[----:B------:R0:W2:Y:S04]  /*20b0*/  @!P4 LDG.E.U16 R72, desc[UR22][R44.64] ;  /* 0x000000162c48c981 */ /* 0x0000a8000c1e1500 */
[----:B------:R0:W2:Y:S01]  /*20c0*/  @!P4 LDG.E.U16 R71, desc[UR22][R2.64] ;  /* 0x000000160247c981 */ /* 0x0000a2000c1e1500 */
[----:B------:R-:W-:Y:S01]  /*20d0*/  LOP3.LUT P4, RZ, R4, 0x1, RZ, 0xc0, !PT ;  /* 0x0000000104ff7812 */ /* 0x000fe2000788c0ff */
[C---:B-1----:R-:W-:Y:S02]  /*20e0*/  IMAD.WIDE R42, R5.reuse, 0x2, R30 ;  /* 0x00000002052a7825 */ /* 0x042fe400078e021e */
[----:B------:R1:W-:Y:S02]  /*20f0*/  STL.64 [R1+0x260], R2 ;  /* 0x0002600201007387 */ /* 0x0003e40000100a00 */
[----:B0-----:R-:W-:-:S02]  /*2100*/  IMAD.WIDE R44, R5, 0x2, R32 ;  /* 0x00000002052c7825 */ /* 0x001fc400078e0220 */
[----:B------:R0:W-:Y:S02]  /*2110*/  STL.64 [R1+0x138], R52 ;  /* 0x0001383401007387 */ /* 0x0001e40000100a00 */
[----:B------:R-:W-:Y:S02]  /*2120*/  VIADD R4, R84, 0xfffffff5 ;  /* 0xfffffff554047836 */ /* 0x000fe40000000000 */
[----:B------:R0:W-:Y:S01]  /*2130*/  STL.64 [R1+0x130], R44 ;  /* 0x0001302c01007387 */ /* 0x0001e20000100a00 */
[----:B-1----:R-:W-:-:S03]  /*2140*/  IMAD.WIDE R2, R5, 0x2, R28 ;  /* 0x0000000205027825 */ /* 0x002fc600078e021c */
[----:B------:R1:W-:Y:S01]  /*2150*/  STL.64 [R1+0x128], R42 ;  /* 0x0001282a01007387 */ /* 0x0003e20000100a00 */
[----:B------:R-:W-:-:S03]  /*2160*/  IMAD R5, R92, 0x18, RZ ;  /* 0x000000185c057824 */ /* 0x000fc600078e02ff */
[----:B------:R0:W2:Y:S04]  /*2170*/  @P3 LDG.E.U16 R70, desc[UR22][R52.64] ;  /* 0x0000001634463981 */ /* 0x0000a8000c1e1500 */
[----:B------:R1:W2:Y:S04]  /*2180*/  @P3 LDG.E.U16 R69, desc[UR22][R44.64] ;  /* 0x000000162c453981 */ /* 0x0002a8000c1e1500 */
[----:B------:R1:W-:Y:S01]  /*2190*/  STL.64 [R1+0x120], R2 ;  /* 0x0001200201007387 */ /* 0x0003e20000100a00 */
[----:B0-----:R-:W-:-:S03]  /*21a0*/  IMAD.WIDE R52, R5, 0x2, R34 ;  /* 0x0000000205347825 */ /* 0x001fc600078e0222 */
[----:B------:R0:W2:Y:S01]  /*21b0*/  @P3 LDG.E.U16 R83, desc[UR22][R42.64] ;  /* 0x000000162a533981 */ /* 0x0000a2000c1e1500 */
[----:B-1----:R-:W-:-:S03]  /*21c0*/  IMAD.WIDE R44, R5, 0x2, R32 ;  /* 0x00000002052c7825 */ /* 0x002fc600078e0220 */
[----:B------:R1:W2:Y:S01]  /*21d0*/  @P3 LDG.E.U16 R82, desc[UR22][R2.64] ;  /* 0x0000001602523981 */ /* 0x0002a2000c1e1500 */
[----:B------:R-:W-:Y:S02]  /*21e0*/  ISETP.GE.U32.AND P3, PT, R4, 0x7fffffd6, PT ;  /* 0x7fffffd60400780c */ /* 0x000fe40003f66070 */
[----:B------:R-:W-:Y:S01]  /*21f0*/  SHF.R.U32.HI R4, RZ, 0xe, R36 ;  /* 0x0000000eff047819 */ /* 0x000fe20000011624 */
[----:B------:R1:W2:Y:S01]  /*2200*/  @P4 LDG.E.U16 R88, desc[UR22][R52.64] ;  /* 0x0000001634584981 */ /* 0x0002a2000c1e1500 */
[----:B0-----:R-:W-:-:S03]  /*2210*/  IMAD.WIDE R42, R5, 0x2, R30 ;  /* 0x00000002052a7825 */ /* 0x001fc600078e021e */
[----:B------:R0:W2:Y:S01]  /*2220*/  @P4 LDG.E.U16 R87, desc[UR22][R44.64] ;  /* 0x000000162c574981 */ /* 0x0000a2000c1e1500 */
[----:B-1----:R-:W-:-:S03]  /*2230*/  IMAD.WIDE R2, R5, 0x2, R28 ;  /* 0x0000000205027825 */ /* 0x002fc600078e021c */
[----:B------:R1:W2:Y:S04]  /*2240*/  @P4 LDG.E.U16 R86, desc[UR22][R42.64] ;  /* 0x000000162a564981 */ /* 0x0002a8000c1e1500 */
[----:B------:R0:W2:Y:S01]  /*2250*/  @P4 LDG.E.U16 R85, desc[UR22][R2.64] ;  /* 0x0000001602554981 */ /* 0x0000a2000c1e1500 */
[----:B------:R-:W-:Y:S01]  /*2260*/  LOP3.LUT P4, RZ, R4, 0x1, RZ, 0xc0, !PT ;  /* 0x0000000104ff7812 */ /* 0x000fe2000788c0ff */
[----:B------:R-:W-:Y:S02]  /*2270*/  IMAD R4, R92, 0x9, RZ ;  /* 0x000000095c047824 */ /* 0x000fe400078e02ff */
[----:B------:R0:W-:Y:S01]  /*2280*/  STL.64 [R1+0x38], R52 ;  /* 0x0000383401007387 */ /* 0x0001e20000100a00 */
[----:B------:R-:W-:-:S03]  /*2290*/  PRMT R41, RZ, 0x7610, R41 ;  /* 0x00007610ff297816 */ /* 0x000fc60000000029 */
[----:B------:R1:W-:Y:S04]  /*22a0*/  STL.64 [R1+0x30], R44 ;  /* 0x0000302c01007387 */ /* 0x0003e80000100a00 */
[----:B------:R1:W-:Y:S04]  /*22b0*/  STL.64 [R1+0x28], R42 ;  /* 0x0000282a01007387 */ /* 0x0003e80000100a00 */
[----:B------:R1:W-:Y:S01]  /*22c0*/  STL.64 [R1+0x20], R2 ;  /* 0x0000200201007387 */ /* 0x0003e20000100a00 */
[----:B0-----:R-:W-:-:S04]  /*22d0*/  IMAD.WIDE R52, R4, 0x2, R34 ;  /* 0x0000000204347825 */ /* 0x001fc800078e0222 */
[C---:B-1----:R-:W-:Y:S01]  /*22e0*/  IMAD.WIDE R44, R4.reuse, 0x2, R32 ;  /* 0x00000002042c7825 */ /* 0x042fe200078e0220 */
[----:B------:R-:W2:Y:S03]  /*22f0*/  @!P0 LDG.E.U16 R41, desc[UR22][R52.64] ;  /* 0x0000001634298981 */ /* 0x000ea6000c1e1500 */
[C---:B------:R-:W-:Y:S01]  /*2300*/  IMAD.WIDE R42, R4.reuse, 0x2, R30 ;  /* 0x00000002042a7825 */ /* 0x040fe200078e021e */
[----:B------:R-:W3:Y:S03]  /*2310*/  @!P0 LDG.E.U16 R91, desc[UR22][R44.64] ;  /* 0x000000162c5b8981 */ /* 0x000ee6000c1e1500 */
[----:B------:R-:W-:Y:S01]  /*2320*/  IMAD.WIDE R2, R4, 0x2, R28 ;  /* 0x0000000204027825 */ /* 0x000fe200078e021c */
[----:B------:R-:W-:Y:S01]  /*2330*/  SHF.R.U32.HI R4, RZ, 0x6, R36 ;  /* 0x00000006ff047819 */ /* 0x000fe20000011624 */
[----:B------:R0:W3:Y:S04]  /*2340*/  @!P0 LDG.E.U16 R90, desc[UR22][R42.64] ;  /* 0x000000162a5a8981 */ /* 0x0000e8000c1e1500 */
[----:B------:R1:W3:Y:S01]  /*2350*/  @!P0 LDG.E.U16 R89, desc[UR22][R2.64] ;  /* 0x0000001602598981 */ /* 0x0002e2000c1e1500 */
[----:B------:R-:W-:Y:S01]  /*2360*/  LOP3.LUT P0, RZ, R4, 0x1, RZ, 0xc0, !PT ;  /* 0x0000000104ff7812 */ /* 0x000fe2000780c0ff */
[----:B------:R-:W-:-:S02]  /*2370*/  IMAD R4, R92, 0x11, RZ ;  /* 0x000000115c047824 */ /* 0x000fc400078e02ff */
[----:B------:R-:W-:Y:S01]  /*2380*/  STL.64 [R1+0x258], R52 ;  /* 0x0002583401007387 */ /* 0x000fe20000100a00 */
[----:B------:R-:W-:-:S03]  /*2390*/  PRMT R40, RZ, 0x7610, R40 ;  /* 0x00007610ff287816 */ /* 0x000fc60000000028 */
[----:B------:R-:W-:Y:S04]  /*23a0*/  STL.64 [R1+0x250], R44 ;  /* 0x0002502c01007387 */ /* 0x000fe80000100a00 */
[----:B------:R0:W-:Y:S02]  /*23b0*/  STL.64 [R1+0x248], R42 ;  /* 0x0002482a01007387 */ /* 0x0001e40000100a00 */
[----:B0-----:R-:W-:-:S05]  /*23c0*/  IMAD.WIDE R42, R4, 0x2, R28 ;  /* 0x00000002042a7825 */ /* 0x001fca00078e021c */
[----:B------:R-:W3:Y:S01]  /*23d0*/  @P4 LDG.E.U16 R40, desc[UR22][R42.64] ;  /* 0x000000162a284981 */ /* 0x000ee2000c1e1500 */
[----:B------:R-:W-:-:S03]  /*23e0*/  IMAD.WIDE R52, R4, 0x2, R32 ;  /* 0x0000000204347825 */ /* 0x000fc600078e0220 */
[----:B------:R1:W-:Y:S01]  /*23f0*/  STL.64 [R1+0x240], R2 ;  /* 0x0002400201007387 */ /* 0x0003e20000100a00 */
[----:B------:R-:W-:-:S03]  /*2400*/  IMAD.WIDE R44, R4, 0x2, R30 ;  /* 0x00000002042c7825 */ /* 0x000fc600078e021e */
[----:B------:R0:W4:Y:S04]  /*2410*/  @P4 LDG.E.U16 R80, desc[UR22][R52.64] ;  /* 0x0000001634504981 */ /* 0x000128000c1e1500 */
[----:B------:R0:W4:Y:S01]  /*2420*/  @P4 LDG.E.U16 R79, desc[UR22][R44.64] ;  /* 0x000000162c4f4981 */ /* 0x000122000c1e1500 */
[----:B-1----:R-:W-:-:S04]  /*2430*/  IMAD.WIDE R2, R4, 0x2, R34 ;  /* 0x0000000204027825 */ /* 0x002fc800078e0222 */
[----:B------:R-:W-:Y:S01]  /*2440*/  VIADD R4, R84, 0xfffffffc ;  /* 0xfffffffc54047836 */ /* 0x000fe20000000000 */
[----:B------:R1:W-:Y:S04]  /*2450*/  STL.64 [R1+0x118], R2 ;  /* 0x0001180201007387 */ /* 0x0003e80000100a00 */
[----:B------:R0:W-:Y:S04]  /*2460*/  STL.64 [R1+0x110], R52 ;  /* 0x0001103401007387 */ /* 0x0001e80000100a00 */
[----:B------:R-:W4:Y:S01]  /*2470*/  @P4 LDG.E.U16 R81, desc[UR22][R2.64] ;  /* 0x0000001602514981 */ /* 0x000f22000c1e1500 */
[----:B------:R-:W-:Y:S01]  /*2480*/  ISETP.GE.U32.AND P4, PT, R4, 0x7fffffdd, PT ;  /* 0x7fffffdd0400780c */ /* 0x000fe20003f86070 */
[----:B------:R-:W-:Y:S01]  /*2490*/  IMAD R4, R92, 0x19, RZ ;  /* 0x000000195c047824 */ /* 0x000fe200078e02ff */
[----:B------:R-:W-:-:S02]  /*24a0*/  PRMT R38, RZ, 0x7610, R38 ;  /* 0x00007610ff267816 */ /* 0x000fc40000000026 */
[----:B------:R-:W-:Y:S01]  /*24b0*/  PRMT R39, RZ, 0x7610, R39 ;  /* 0x00007610ff277816 */ /* 0x000fe20000000027 */
[----:B-1----:R-:W4:Y:S04]  /*24c0*/  LDL.LU.64 R2, [R1+0x6f0] ;  /* 0x0006f00001027983 */ /* 0x002f280000300a00 */
[----:B------:R1:W-:Y:S04]  /*24d0*/  STL.64 [R1+0x108], R44 ;  /* 0x0001082c01007387 */ /* 0x0003e80000100a00 */
[----:B------:R1:W-:Y:S01]  /*24e0*/  STL.64 [R1+0x100], R42 ;  /* 0x0001002a01007387 */ /* 0x0003e20000100a00 */
[----:B0-----:R-:W-:Y:S01]  /*24f0*/  IMAD.WIDE R52, R4, 0x2, R30 ;  /* 0x0000000204347825 */ /* 0x001fe200078e021e */
[----:B------:R-:W-:-:S02]  /*2500*/  PRMT R54, RZ, 0x7610, R54 ;  /* 0x00007610ff367816 */ /* 0x000fc40000000036 */
[----:B------:R-:W-:Y:S02]  /*2510*/  PRMT R55, RZ, 0x7610, R55 ;  /* 0x00007610ff377816 */ /* 0x000fe40000000037 */
[----:B------:R0:W4:Y:S01]  /*2520*/  @P0 LDG.E.U16 R39, desc[UR22][R52.64] ;  /* 0x0000001634270981 */ /* 0x000122000c1e1500 */
[----:B-1----:R-:W-:-:S04]  /*2530*/  IMAD.WIDE R44, R4, 0x2, R34 ;  /* 0x00000002042c7825 */ /* 0x002fc800078e0222 */
[C---:B------:R-:W-:Y:S01]  /*2540*/  IMAD.WIDE R42, R4.reuse, 0x2, R32 ;  /* 0x00000002042a7825 */ /* 0x040fe200078e0220 */
[----:B------:R-:W4:Y:S04]  /*2550*/  @P0 LDG.E.U16 R55, desc[UR22][R44.64] ;  /* 0x000000162c370981 */ /* 0x000f28000c1e1500 */
[----:B------:R-:W4:Y:S04]  /*2560*/  @P0 LDG.E.U16 R54, desc[UR22][R42.64] ;  /* 0x000000162a360981 */ /* 0x000f28000c1e1500 */
[----:B--2---:R-:W-:Y:S04]  /*2570*/  STL [R1+0x40], R41 ;  /* 0x0000402901007387 */ /* 0x004fe80000100800 */
[----:B---3--:R1:W-:Y:S02]  /*2580*/  STL [R1+0x54], R40 ;  /* 0x0000542801007387 */ /* 0x0083e40000100800 */
[----:B-1----:R-:W-:-:S05]  /*2590*/  IMAD.WIDE R40, R4, 0x2, R28 ;  /* 0x0000000204287825 */ /* 0x002fca00078e021c */
[----:B------:R1:W2:Y:S04]  /*25a0*/  @P0 LDG.E.U16 R38, desc[UR22][R40.64] ;  /* 0x0000001628260981 */ /* 0x0002a8000c1e1500 */
[----:B------:R3:W-:Y:S04]  /*25b0*/  STL.64 [R1+0x18], R44 ;  /* 0x0000182c01007387 */ /* 0x0007e80000100a00 */
[----:B------:R0:W-:Y:S01]  /*25c0*/  STL.64 [R1+0x10], R42 ;  /* 0x0000102a01007387 */ /* 0x0001e20000100a00 */
[----:B------:R-:W-:-:S03]  /*25d0*/  PRMT R56, RZ, 0x7610, R56 ;  /* 0x00007610ff387816 */ /* 0x000fc60000000038 */
[----:B---3--:R-:W3:Y:S04]  /*25e0*/  LDL.LU.64 R44, [R1+0x6e8] ;  /* 0x0006e800012c7983 */ /* 0x008ee80000300a00 */
[----:B------:R1:W-:Y:S04]  /*25f0*/  STL.64 [R1+0x8], R52 ;  /* 0x0000083401007387 */ /* 0x0003e80000100a00 */
[----:B0-----:R-:W3:Y:S01]  /*2600*/  LDL.LU.64 R42, [R1+0x6e0] ;  /* 0x0006e000012a7983 */ /* 0x001ee20000300a00 */
[----:B------:R-:W-:-:S03]  /*2610*/  PRMT R57, RZ, 0x7610, R57 ;  /* 0x00007610ff397816 */ /* 0x000fc60000000039 */
[----:B------:R0:W-:Y:S01]  /*2620*/  STL.64 [R1], R40 ;  /* 0x0000002801007387 */ /* 0x0001e20000100a00 */
[----:B------:R-:W-:Y:S02]  /*2630*/  PRMT R50, RZ, 0x7610, R50 ;  /* 0x00007610ff327816 */ /* 0x000fe40000000032 */
[----:B------:R-:W-:Y:S01]  /*2640*/  PRMT R51, RZ, 0x7610, R51 ;  /* 0x00007610ff337816 */ /* 0x000fe20000000033 */
[----:B-1----:R-:W-:-:S05]  /*2650*/  IMAD.WIDE R52, R92, 0x2, R28 ;  /* 0x000000025c347825 */ /* 0x002fca00078e021c */
[----:B------:R-:W3:Y:S01]  /*2660*/  @!P5 LDG.E.U16 R50, desc[UR22][R52.64] ;  /* 0x000000163432d981 */ /* 0x000ee2000c1e1500 */
[----:B0-----:R-:W-:-:S05]  /*2670*/  IMAD.WIDE R40, R92, 0x2, R34 ;  /* 0x000000025c287825 */ /* 0x001fca00078e0222 */
[----:B------:R-:W3:Y:S04]  /*2680*/  @!P5 LDG.E.U16 R57, desc[UR22][R40.64] ;  /* 0x000000162839d981 */ /* 0x000ee8000c1e1500 */
[----:B--2---:R-:W-:Y:S04]  /*2690*/  STL [R1+0x44], R38 ;  /* 0x0000442601007387 */ /* 0x004fe80000100800 */
[----:B----4-:R0:W-:Y:S04]  /*26a0*/  STL [R1+0x48], R39 ;  /* 0x0000482701007387 */ /* 0x0101e80000100800 */
[----:B------:R-:W-:Y:S04]  /*26b0*/  STL [R1+0x4c], R54 ;  /* 0x00004c3601007387 */ /* 0x000fe80000100800 */
[----:B------:R1:W-:Y:S01]  /*26c0*/  STL [R1+0x50], R55 ;  /* 0x0000503701007387 */ /* 0x0003e20000100800 */
[----:B0-----:R-:W-:-:S05]  /*26d0*/  IMAD.WIDE R38, R92, 0x2, R32 ;  /* 0x000000025c267825 */ /* 0x001fca00078e0220 */
[----:B------:R-:W2:Y:S01]  /*26e0*/  @!P5 LDG.E.U16 R56, desc[UR22][R38.64] ;  /* 0x000000162638d981 */ /* 0x000ea2000c1e1500 */
[----:B-1----:R-:W-:-:S05]  /*26f0*/  IMAD.WIDE R54, R92, 0x2, R30 ;  /* 0x000000025c367825 */ /* 0x002fca00078e021e */
[----:B------:R0:W4:Y:S01]  /*2700*/  @!P5 LDG.E.U16 R51, desc[UR22][R54.64] ;  /* 0x000000163633d981 */ /* 0x000122000c1e1500 */
[----:B------:R-:W-:-:S05]  /*2710*/  VIADD R4, R84, 0xfffffff4 ;  /* 0xfffffff454047836 */ /* 0x000fca0000000000 */
[----:B------:R-:W-:Y:S01]  /*2720*/  ISETP.GE.U32.AND P0, PT, R4, 0x7fffffd5, PT ;  /* 0x7fffffd50400780c */ /* 0x000fe20003f06070 */
[----:B------:R-:W-:Y:S01]  /*2730*/  VIADD R4, R84, 0xfffffffb ;  /* 0xfffffffb54047836 */ /* 0x000fe20000000000 */
[----:B------:R1:W-:Y:S04]  /*2740*/  STL.64 [R1+0x318], R40 ;  /* 0x0003182801007387 */ /* 0x0003e80000100a00 */
[----:B------:R0:W-:Y:S01]  /*2750*/  STL.64 [R1+0x310], R38 ;  /* 0x0003102601007387 */ /* 0x0001e20000100a00 */
[----:B------:R-:W-:Y:S01]  /*2760*/  ISETP.GE.U32.AND P5, PT, R4, 0x7fffffdc, PT ;  /* 0x7fffffdc0400780c */ /* 0x000fe20003fa6070 */
[----:B------:R-:W-:Y:S01]  /*2770*/  IMAD.SHL.U32 R4, R92, 0x2, RZ ;  /* 0x000000025c047824 */ /* 0x000fe200078e00ff */
[----:B------:R-:W-:Y:S01]  /*2780*/  PRMT R58, RZ, 0x7610, R58 ;  /* 0x00007610ff3a7816 */ /* 0x000fe2000000003a */
[----:B-1----:R-:W4:Y:S04]  /*2790*/  LDL.LU.64 R40, [R1+0x6d8] ;  /* 0x0006d80001287983 */ /* 0x002f280000300a00 */
[----:B------:R1:W-:Y:S04]  /*27a0*/  STL.64 [R1+0x308], R54 ;  /* 0x0003083601007387 */ /* 0x0003e80000100a00 */
[----:B0-----:R-:W4:Y:S01]  /*27b0*/  LDL.LU.64 R38, [R1+0x6d0] ;  /* 0x0006d00001267983 */ /* 0x001f220000300a00 */
[----:B------:R-:W-:-:S03]  /*27c0*/  PRMT R59, RZ, 0x7610, R59 ;  /* 0x00007610ff3b7816 */ /* 0x000fc6000000003b */
[----:B------:R0:W-:Y:S01]  /*27d0*/  STL.64 [R1+0x300], R52 ;  /* 0x0003003401007387 */ /* 0x0001e20000100a00 */
[----:B------:R-:W-:Y:S01]  /*27e0*/  PRMT R24, RZ, 0x7610, R24 ;  /* 0x00007610ff187816 */ /* 0x000fe20000000018 */
[----:B-1----:R-:W-:Y:S01]  /*27f0*/  IMAD.WIDE R54, R4, 0x2, R32 ;  /* 0x0000000204367825 */ /* 0x002fe200078e0220 */
[----:B------:R-:W-:-:S04]  /*2800*/  PRMT R25, RZ, 0x7610, R25 ;  /* 0x00007610ff197816 */ /* 0x000fc80000000019 */
[----:B------:R-:W4:Y:S01]  /*2810*/  @!P6 LDG.E.U16 R58, desc[UR22][R54.64] ;  /* 0x00000016363ae981 */ /* 0x000f22000c1e1500 */
[----:B0-----:R-:W-:-:S05]  /*2820*/  IMAD.WIDE R52, R4, 0x2, R34 ;  /* 0x0000000204347825 */ /* 0x001fca00078e0222 */
[----:B------:R-:W4:Y:S04]  /*2830*/  @!P6 LDG.E.U16 R59, desc[UR22][R52.64] ;  /* 0x00000016343be981 */ /* 0x000f28000c1e1500 */
[----:B--2---:R-:W-:Y:S04]  /*2840*/  STL [R1+0x70], R56 ;  /* 0x0000703801007387 */ /* 0x004fe80000100800 */
[----:B---3--:R0:W-:Y:S04]  /*2850*/  STL [R1+0x74], R57 ;  /* 0x0000743901007387 */ /* 0x0081e80000100800 */
[----:B------:R-:W-:Y:S04]  /*2860*/  STL [R1+0x68], R50 ;  /* 0x0000683201007387 */ /* 0x000fe80000100800 */
[----:B----4-:R1:W-:Y:S01]  /*2870*/  STL [R1+0x6c], R51 ;  /* 0x00006c3301007387 */ /* 0x0103e20000100800 */
[----:B0-----:R-:W-:-:S05]  /*2880*/  IMAD.WIDE R56, R4, 0x2, R30 ;  /* 0x0000000204387825 */ /* 0x001fca00078e021e */
[----:B------:R0:W2:Y:S01]  /*2890*/  @!P6 LDG.E.U16 R25, desc[UR22][R56.64] ;  /* 0x000000163819e981 */ /* 0x0000a2000c1e1500 */
[----:B-1----:R-:W-:-:S05]  /*28a0*/  IMAD.WIDE R50, R4, 0x2, R28 ;  /* 0x0000000204327825 */ /* 0x002fca00078e021c */
[----:B------:R1:W3:Y:S01]  /*28b0*/  @!P6 LDG.E.U16 R24, desc[UR22][R50.64] ;  /* 0x000000163218e981 */ /* 0x0002e2000c1e1500 */
[----:B------:R-:W-:-:S03]  /*28c0*/  SHF.R.U32.HI R4, RZ, 0xd, R36 ;  /* 0x0000000dff047819 */ /* 0x000fc60000011624 */
[----:B------:R4:W-:Y:S01]  /*28d0*/  STL.64 [R1+0x2f8], R52 ;  /* 0x0002f83401007387 */ /* 0x0009e20000100a00 */
[----:B------:R-:W-:-:S03]  /*28e0*/  LOP3.LUT P6, RZ, R4, 0x1, RZ, 0xc0, !PT ;  /* 0x0000000104ff7812 */ /* 0x000fc600078cc0ff */
[----:B------:R0:W-:Y:S01]  /*28f0*/  STL.64 [R1+0x2f0], R54 ;  /* 0x0002f03601007387 */ /* 0x0001e20000100a00 */
[----:B------:R-:W-:Y:S01]  /*2900*/  IMAD R4, R92, 0xa, RZ ;  /* 0x0000000a5c047824 */ /* 0x000fe200078e02ff */
[----:B------:R-:W-:Y:S02]  /*2910*/  PRMT R60, RZ, 0x7610, R60 ;  /* 0x00007610ff3c7816 */ /* 0x000fe4000000003c */
[----:B----4-:R-:W4:Y:S04]  /*2920*/  LDL.LU.64 R52, [R1+0x6c8] ;  /* 0x0006c80001347983 */ /* 0x010f280000300a00 */
[----:B------:R1:W-:Y:S04]  /*2930*/  STL.64 [R1+0x2e8], R56 ;  /* 0x0002e83801007387 */ /* 0x0003e80000100a00 */
[----:B0-----:R-:W4:Y:S01]  /*2940*/  LDL.LU.64 R54, [R1+0x6c0] ;  /* 0x0006c00001367983 */ /* 0x001f220000300a00 */
[----:B------:R-:W-:-:S03]  /*2950*/  PRMT R61, RZ, 0x7610, R61 ;  /* 0x00007610ff3d7816 */ /* 0x000fc6000000003d */
[----:B------:R0:W-:Y:S01]  /*2960*/  STL.64 [R1+0x2e0], R50 ;  /* 0x0002e03201007387 */ /* 0x0001e20000100a00 */
[----:B------:R-:W-:-:S03]  /*2970*/  PRMT R22, RZ, 0x7610, R22 ;  /* 0x00007610ff167816 */ /* 0x000fc60000000016 */
[----:B------:R-:W-:Y:S01]  /*2980*/  STL [R1+0x60], R58 ;  /* 0x0000603a01007387 */ /* 0x000fe20000100800 */
[----:B-1----:R-:W-:-:S03]  /*2990*/  IMAD.WIDE R56, R4, 0x2, R32 ;  /* 0x0000000204387825 */ /* 0x002fc600078e0220 */
[----:B------:R1:W-:Y:S01]  /*29a0*/  STL [R1+0x64], R59 ;  /* 0x0000643b01007387 */ /* 0x0003e20000100800 */
[----:B------:R-:W-:Y:S01]  /*29b0*/  PRMT R23, RZ, 0x7610, R23 ;  /* 0x00007610ff177816 */ /* 0x000fe20000000017 */
[C---:B0-----:R-:W-:Y:S02]  /*29c0*/  IMAD.WIDE R50, R4.reuse, 0x2, R34 ;  /* 0x0000000204327825 */ /* 0x041fe400078e0222 */
[----:B------:R-:W4:Y:S04]  /*29d0*/  @!P3 LDG.E.U16 R60, desc[UR22][R56.64] ;  /* 0x00000016383cb981 */ /* 0x000f28000c1e1500 */
[----:B------:R-:W4:Y:S01]  /*29e0*/  @!P3 LDG.E.U16 R61, desc[UR22][R50.64] ;  /* 0x00000016323db981 */ /* 0x000f22000c1e1500 */
[----:B-1----:R-:W-:-:S05]  /*29f0*/  IMAD.WIDE R58, R4, 0x2, R30 ;  /* 0x00000002043a7825 */ /* 0x002fca00078e021e */
[----:B------:R0:W4:Y:S04]  /*2a00*/  @!P3 LDG.E.U16 R23, desc[UR22][R58.64] ;  /* 0x000000163a17b981 */ /* 0x000128000c1e1500 */
[----:B---3--:R-:W-:Y:S04]  /*2a10*/  STL [R1+0x58], R24 ;  /* 0x0000581801007387 */ /* 0x008fe80000100800 */
[----:B--2---:R1:W-:Y:S02]  /*2a20*/  STL [R1+0x5c], R25 ;  /* 0x00005c1901007387 */ /* 0x0043e40000100800 */
[----:B-1----:R-:W-:-:S05]  /*2a30*/  IMAD.WIDE R24, R4, 0x2, R28 ;  /* 0x0000000204187825 */ /* 0x002fca00078e021c */
[----:B------:R1:W2:Y:S01]  /*2a40*/  @!P3 LDG.E.U16 R22, desc[UR22][R24.64] ;  /* 0x000000161816b981 */ /* 0x0002a2000c1e1500 */
[----:B------:R-:W-:-:S03]  /*2a50*/  SHF.R.U32.HI R4, RZ, 0x5, R36 ;  /* 0x00000005ff047819 */ /* 0x000fc60000011624 */
[----:B------:R3:W-:Y:S04]  /*2a60*/  STL.64 [R1+0x238], R50 ;  /* 0x0002383201007387 */ /* 0x0007e80000100a00 */
[----:B------:R0:W-:Y:S01]  /*2a70*/  STL.64 [R1+0x230], R56 ;  /* 0x0002303801007387 */ /* 0x0001e20000100a00 */
[----:B------:R-:W-:Y:S01]  /*2a80*/  LOP3.LUT P3, RZ, R4, 0x1, RZ, 0xc0, !PT ;  /* 0x0000000104ff7812 */ /* 0x000fe2000786c0ff */
[----:B------:R-:W-:Y:S02]  /*2a90*/  IMAD R4, R92, 0x12, RZ ;  /* 0x000000125c047824 */ /* 0x000fe400078e02ff */
[----:B---3--:R-:W3:Y:S04]  /*2aa0*/  LDL.LU.64 R50, [R1+0x6b8] ;  /* 0x0006b80001327983 */ /* 0x008ee80000300a00 */
[----:B------:R1:W-:Y:S04]  /*2ab0*/  STL.64 [R1+0x228], R58 ;  /* 0x0002283a01007387 */ /* 0x0003e80000100a00 */
[----:B0-----:R-:W3:Y:S04]  /*2ac0*/  LDL.LU.64 R56, [R1+0x6b0] ;  /* 0x0006b00001387983 */ /* 0x001ee80000300a00 */
[----:B------:R-:W-:Y:S01]  /*2ad0*/  STL.64 [R1+0x220], R24 ;  /* 0x0002201801007387 */ /* 0x000fe20000100a00 */
[----:B------:R-:W-:-:S03]  /*2ae0*/  PRMT R20, RZ, 0x7610, R20 ;  /* 0x00007610ff147816 */ /* 0x000fc60000000014 */
[----:B----4-:R-:W-:Y:S04]  /*2af0*/  STL [R1+0x160], R60 ;  /* 0x0001603c01007387 */ /* 0x010fe80000100800 */
[----:B------:R0:W-:Y:S01]  /*2b00*/  STL [R1+0x164], R61 ;  /* 0x0001643d01007387 */ /* 0x0001e20000100800 */
[----:B------:R-:W-:Y:S01]  /*2b10*/  PRMT R26, RZ, 0x7610, R26 ;  /* 0x00007610ff1a7816 */ /* 0x000fe2000000001a */
[C---:B-1----:R-:W-:Y:S01]  /*2b20*/  IMAD.WIDE R58, R4.reuse, 0x2, R32 ;  /* 0x00000002043a7825 */ /* 0x042fe200078e0220 */
[----:B------:R-:W-:Y:S02]  /*2b30*/  PRMT R27, RZ, 0x7610, R27 ;  /* 0x00007610ff1b7816 */ /* 0x000fe4000000001b */
[----:B------:R-:W-:Y:S02]  /*2b40*/  PRMT R21, RZ, 0x7610, R21 ;  /* 0x00007610ff157816 */ /* 0x000fe40000000015 */
[----:B------:R-:W4:Y:S01]  /*2b50*/  @P6 LDG.E.U16 R26, desc[UR22][R58.64] ;  /* 0x000000163a1a6981 */ /* 0x000f22000c1e1500 */
[----:B0-----:R-:W-:-:S04]  /*2b60*/  IMAD.WIDE R60, R4, 0x2, R34 ;  /* 0x00000002043c7825 */ /* 0x001fc800078e0222 */
[C---:B------:R-:W-:Y:S01]  /*2b70*/  IMAD.WIDE R24, R4.reuse, 0x2, R30 ;  /* 0x0000000204187825 */ /* 0x040fe200078e021e */
[----:B------:R-:W3:Y:S04]  /*2b80*/  @P6 LDG.E.U16 R27, desc[UR22][R60.64] ;  /* 0x000000163c1b6981 */ /* 0x000ee8000c1e1500 */
[----:B------:R0:W3:Y:S04]  /*2b90*/  @P6 LDG.E.U16 R21, desc[UR22][R24.64] ;  /* 0x0000001618156981 */ /* 0x0000e8000c1e1500 */
[----:B--2---:R-:W-:Y:S04]  /*2ba0*/  STL [R1+0x158], R22 ;  /* 0x0001581601007387 */ /* 0x004fe80000100800 */
[----:B------:R1:W-:Y:S02]  /*2bb0*/  STL [R1+0x15c], R23 ;  /* 0x00015c1701007387 */ /* 0x0003e40000100800 */
[----:B-1----:R-:W-:-:S05]  /*2bc0*/  IMAD.WIDE R22, R4, 0x2, R28 ;  /* 0x0000000204167825 */ /* 0x002fca00078e021c */
[----:B------:R-:W2:Y:S04]  /*2bd0*/  @P6 LDG.E.U16 R20, desc[UR22][R22.64] ;  /* 0x0000001616146981 */ /* 0x000ea8000c1e1500 */
[----:B------:R-:W-:Y:S04]  /*2be0*/  STL.64 [R1+0xf8], R60 ;  /* 0x0000f83c01007387 */ /* 0x000fe80000100a00 */
[----:B------:R-:W-:Y:S04]  /*2bf0*/  STL.64 [R1+0xf0], R58 ;  /* 0x0000f03a01007387 */ /* 0x000fe80000100a00 */
[----:B------:R-:W-:Y:S04]  /*2c00*/  STL.64 [R1+0xe8], R24 ;  /* 0x0000e81801007387 */ /* 0x000fe80000100a00 */
[----:B------:R-:W-:Y:S01]  /*2c10*/  STL.64 [R1+0xe0], R22 ;  /* 0x0000e01601007387 */ /* 0x000fe20000100a00 */
[----:B------:R-:W-:-:S02]  /*2c20*/  PRMT R49, RZ, 0x7610, R49 ;  /* 0x00007610ff317816 */ /* 0x000fc40000000031 */
[----:B------:R-:W-:Y:S02]  /*2c30*/  PRMT R48, RZ, 0x7610, R48 ;  /* 0x00007610ff307816 */ /* 0x000fe40000000030 */
[----:B------:R-:W-:Y:S02]  /*2c40*/  PRMT R46, RZ, 0x7610, R46 ;  /* 0x00007610ff2e7816 */ /* 0x000fe4000000002e */
[----:B------:R-:W-:Y:S01]  /*2c50*/  PRMT R47, RZ, 0x7610, R47 ;  /* 0x00007610ff2f7816 */ /* 0x000fe2000000002f */
[----:B--2---:R1:W-:Y:S04]  /*2c60*/  STL [R1+0x148], R20 ;  /* 0x0001481401007387 */ /* 0x0043e80000100800 */
[----:B----4-:R-:W-:Y:S01]  /*2c70*/  STL [R1+0x150], R26 ;  /* 0x0001501a01007387 */ /* 0x010fe20000100800 */
[----:B-1----:R-:W-:-:S03]  /*2c80*/  IMAD R20, R92, 0x1a, RZ ;  /* 0x0000001a5c147824 */ /* 0x002fc600078e02ff */
[----:B---3--:R1:W-:Y:S01]  /*2c90*/  STL [R1+0x154], R27 ;  /* 0x0001541b01007387 */ /* 0x0083e20000100800 */
[----:B0-----:R-:W-:-:S03]  /*2ca0*/  IMAD.WIDE R24, R20, 0x2, R32 ;  /* 0x0000000214187825 */ /* 0x001fc600078e0220 */
[----:B------:R0:W-:Y:S01]  /*2cb0*/  STL [R1+0x14c], R21 ;  /* 0x00014c1501007387 */ /* 0x0001e20000100800 */
[----:B------:R-:W-:-:S03]  /*2cc0*/  IMAD.WIDE R22, R20, 0x2, R30 ;  /* 0x0000000214167825 */ /* 0x000fc600078e021e */
[----:B------:R-:W2:Y:S01]  /*2cd0*/  @P3 LDG.E.U16 R48, desc[UR22][R24.64] ;  /* 0x0000001618303981 */ /* 0x000ea2000c1e1500 */
[----:B-1----:R-:W-:-:S03]  /*2ce0*/  IMAD.WIDE R26, R20, 0x2, R34 ;  /* 0x00000002141a7825 */ /* 0x002fc600078e0222 */
[----:B------:R-:W3:Y:S01]  /*2cf0*/  @P3 LDG.E.U16 R47, desc[UR22][R22.64] ;  /* 0x00000016162f3981 */ /* 0x000ee2000c1e1500 */
[----:B0-----:R-:W-:-:S03]  /*2d00*/  IMAD.WIDE R20, R20, 0x2, R28 ;  /* 0x0000000214147825 */ /* 0x001fc600078e021c */
[----:B------:R-:W4:Y:S04]  /*2d10*/  @P3 LDG.E.U16 R49, desc[UR22][R26.64] ;  /* 0x000000161a313981 */ /* 0x000f28000c1e1500 */
[----:B------:R-:W2:Y:S04]  /*2d20*/  @P3 LDG.E.U16 R46, desc[UR22][R20.64] ;  /* 0x00000016142e3981 */ /* 0x000ea8000c1e1500 */
[----:B------:R-:W-:Y:S04]  /*2d30*/  STL [R1+0x560], R26 ;  /* 0x0005601a01007387 */ /* 0x000fe80000100800 */
        /* <DEDUP_REMOVED lines=13> */
[----:B------:R-:W-:Y:S01]  /*2e10*/  STL [R1+0x58c], R22 ;  /* 0x00058c1601007387 */ /* 0x000fe20000100800 */
[----:B------:R-:W-:-:S03]  /*2e20*/  VIADD R4, R84, 0xfffffff3 ;  /* 0xfffffff354047836 */ /* 0x000fc60000000000 */
[----:B------:R-:W-:Y:S04]  /*2e30*/  STL [R1+0x5a8], R22 ;  /* 0x0005a81601007387 */ /* 0x000fe80000100800 */
[----:B------:R-:W-:Y:S04]  /*2e40*/  STL [R1+0x5c4], R22 ;  /* 0x0005c41601007387 */ /* 0x000fe80000100800 */
[----:B------:R-:W-:Y:S04]  /*2e50*/  STL [R1+0x628], R22 ;  /* 0x0006281601007387 */ /* 0x000fe80000100800 */
[----:B------:R-:W-:Y:S04]  /*2e60*/  STL [R1+0x56c], R23 ;  /* 0x00056c1701007387 */ /* 0x000fe80000100800 */
[----:B------:R-:W-:Y:S01]  /*2e70*/  STL [R1+0x590], R23 ;  /* 0x0005901701007387 */ /* 0x000fe20000100800 */
[----:B------:R-:W-:-:S03]  /*2e80*/  ISETP.GE.U32.AND P6, PT, R4, 0x7fffffd4, PT ;  /* 0x7fffffd40400780c */ /* 0x000fc60003fc6070 */
        /* <DEDUP_REMOVED lines=9> */
[----:B------:R-:W-:-:S03]  /*2f20*/  IMAD R4, R92, 0x3, RZ ;  /* 0x000000035c047824 */ /* 0x000fc600078e02ff */
[----:B------:R-:W-:Y:S01]  /*2f30*/  STL [R1+0x630], R20 ;  /* 0x0006301401007387 */ /* 0x000fe20000100800 */
[----:B------:R-:W-:Y:S01]  /*2f40*/  PRMT R62, RZ, 0x7610, R62 ;  /* 0x00007610ff3e7816 */ /* 0x000fe2000000003e */
[C---:B------:R-:W-:Y:S01]  /*2f50*/  IMAD.WIDE R58, R4.reuse, 0x2, R32 ;  /* 0x00000002043a7825 */ /* 0x040fe200078e0220 */
[----:B------:R-:W-:Y:S02]  /*2f60*/  PRMT R63, RZ, 0x7610, R63 ;  /* 0x00007610ff3f7816 */ /* 0x000fe4000000003f */
[----:B------:R-:W-:Y:S01]  /*2f70*/  PRMT R16, RZ, 0x7610, R16 ;  /* 0x00007610ff107816 */ /* 0x000fe20000000010 */
[C---:B------:R-:W-:Y:S01]  /*2f80*/  IMAD.WIDE R60, R4.reuse, 0x2, R30 ;  /* 0x00000002043c7825 */ /* 0x040fe200078e021e */
[----:B------:R-:W-:Y:S01]  /*2f90*/  PRMT R17, RZ, 0x7610, R17 ;  /* 0x00007610ff117816 */ /* 0x000fe20000000011 */
[----:B------:R-:W3:Y:S05]  /*2fa0*/  @!P4 LDG.E.U16 R62, desc[UR22][R58.64] ;  /* 0x000000163a3ec981 */ /* 0x000eea000c1e1500 */
[----:B------:R0:W3:Y:S04]  /*2fb0*/  @!P4 LDG.E.U16 R17, desc[UR22][R60.64] ;  /* 0x000000163c11c981 */ /* 0x0000e8000c1e1500 */
[----:B----4-:R-:W-:Y:S04]  /*2fc0*/  STL [R1+0x144], R49 ;  /* 0x0001443101007387 */ /* 0x010fe80000100800 */
[----:B------:R-:W-:Y:S04]  /*2fd0*/  STL [R1+0x574], R21 ;  /* 0x0005741501007387 */ /* 0x000fe80000100800 */
[----:B------:R-:W-:Y:S04]  /*2fe0*/  STL [R1+0x5b4], R21 ;  /* 0x0005b41501007387 */ /* 0x000fe80000100800 */
[----:B------:R-:W-:Y:S04]  /*2ff0*/  STL [R1+0x5d0], R21 ;  /* 0x0005d01501007387 */ /* 0x000fe80000100800 */
[----:B------:R-:W-:Y:S04]  /*3000*/  STL [R1+0x634], R21 ;  /* 0x0006341501007387 */ /* 0x000fe80000100800 */
[----:B--2---:R1:W-:Y:S04]  /*3010*/  STL [R1+0x140], R48 ;  /* 0x0001403001007387 */ /* 0x0043e80000100800 */
[----:B------:R-:W-:Y:S04]  /*3020*/  STL [R1+0x78], R46 ;  /* 0x0000782e01007387 */ /* 0x000fe80000100800 */
[----:B---3--:R2:W-:Y:S01]  /*3030*/  STL [R1+0x7c], R47 ;  /* 0x00007c2f01007387 */ /* 0x0085e20000100800 */
[----:B-1----:R-:W-:-:S05]  /*3040*/  IMAD.WIDE R48, R4, 0x2, R34 ;  /* 0x0000000204307825 */ /* 0x002fca00078e0222 */
[----:B------:R-:W3:Y:S01]  /*3050*/  @!P4 LDG.E.U16 R63, desc[UR22][R48.64] ;  /* 0x00000016303fc981 */ /* 0x000ee2000c1e1500 */
[----:B--2---:R-:W-:-:S05]  /*3060*/  IMAD.WIDE R46, R4, 0x2, R28 ;  /* 0x00000002042e7825 */ /* 0x004fca00078e021c */
[----:B------:R1:W2:Y:S01]  /*3070*/  @!P4 LDG.E.U16 R16, desc[UR22][R46.64] ;  /* 0x000000162e10c981 */ /* 0x0002a2000c1e1500 */
        /* <DEDUP_REMOVED lines=17> */
[----:B------:R-:W-:Y:S04]  /*3190*/  STL [R1+0x370], R62 ;  /* 0x0003703e01007387 */ /* 0x000fe80000100800 */
[----:B---3--:R0:W-:Y:S04]  /*31a0*/  STL [R1+0x374], R63 ;  /* 0x0003743f01007387 */ /* 0x0081e80000100800 */
[----:B--2---:R-:W-:Y:S01]  /*31b0*/  STL [R1+0x368], R16 ;  /* 0x0003681001007387 */ /* 0x004fe20000100800 */
[----:B0-----:R-:W-:-:S03]  /*31c0*/  IMAD.WIDE R62, R4, 0x2, R30 ;  /* 0x00000002043e7825 */ /* 0x001fc600078e021e */
[----:B------:R0:W-:Y:S04]  /*31d0*/  STL [R1+0x36c], R17 ;  /* 0x00036c1101007387 */ /* 0x0001e80000100800 */
[----:B------:R1:W2:Y:S01]  /*31e0*/  @!P0 LDG.E.U16 R15, desc[UR22][R62.64] ;  /* 0x000000163e0f8981 */ /* 0x0002a2000c1e1500 */
[----:B0-----:R-:W-:-:S05]  /*31f0*/  IMAD.WIDE R16, R4, 0x2, R28 ;  /* 0x0000000204107825 */ /* 0x001fca00078e021c */
[----:B------:R0:W3:Y:S01]  /*3200*/  @!P0 LDG.E.U16 R14, desc[UR22][R16.64] ;  /* 0x00000016100e8981 */ /* 0x0000e2000c1e1500 */
[----:B------:R-:W-:-:S03]  /*3210*/  SHF.R.U32.HI R4, RZ, 0x4, R36 ;  /* 0x00000004ff047819 */ /* 0x000fc60000011624 */
[----:B------:R0:W-:Y:S04]  /*3220*/  STL.64 [R1+0x218], R46 ;  /* 0x0002182e01007387 */ /* 0x0001e80000100a00 */
[----:B------:R1:W-:Y:S01]  /*3230*/  STL.64 [R1+0x210], R60 ;  /* 0x0002103c01007387 */ /* 0x0003e20000100a00 */
[----:B------:R-:W-:Y:S01]  /*3240*/  LOP3.LUT P0, RZ, R4, 0x1, RZ, 0xc0, !PT ;  /* 0x0000000104ff7812 */ /* 0x000fe2000780c0ff */
[----:B------:R-:W-:Y:S02]  /*3250*/  IMAD R4, R92, 0x13, RZ ;  /* 0x000000135c047824 */ /* 0x000fe400078e02ff */
[----:B0-----:R-:W2:Y:S04]  /*3260*/  LDL.LU.64 R46, [R1+0x698] ;  /* 0x00069800012e7983 */ /* 0x001ea80000300a00 */
[----:B------:R0:W-:Y:S04]  /*3270*/  STL.64 [R1+0x208], R62 ;  /* 0x0002083e01007387 */ /* 0x0001e80000100a00 */
[----:B-1----:R-:W2:Y:S04]  /*3280*/  LDL.LU.64 R60, [R1+0x690] ;  /* 0x00069000013c7983 */ /* 0x002ea80000300a00 */
[----:B------:R1:W-:Y:S01]  /*3290*/  STL.64 [R1+0x200], R16 ;  /* 0x0002001001007387 */ /* 0x0003e20000100a00 */
[----:B------:R-:W-:-:S03]  /*32a0*/  PRMT R12, RZ, 0x7610, R12 ;  /* 0x00007610ff0c7816 */ /* 0x000fc6000000000c */
[----:B----4-:R-:W-:Y:S04]  /*32b0*/  STL [R1+0x360], R66 ;  /* 0x0003604201007387 */ /* 0x010fe80000100800 */
[----:B------:R4:W-:Y:S01]  /*32c0*/  STL [R1+0x364], R67 ;  /* 0x0003644301007387 */ /* 0x0009e20000100800 */
[----:B------:R-:W-:Y:S01]  /*32d0*/  PRMT R18, RZ, 0x7610, R18 ;  /* 0x00007610ff127816 */ /* 0x000fe20000000012 */
[C---:B0-----:R-:W-:Y:S01]  /*32e0*/  IMAD.WIDE R62, R4.reuse, 0x2, R34 ;  /* 0x00000002043e7825 */ /* 0x041fe200078e0222 */
[----:B------:R-:W-:Y:S02]  /*32f0*/  PRMT R19, RZ, 0x7610, R19 ;  /* 0x00007610ff137816 */ /* 0x000fe40000000013 */
[----:B------:R-:W-:Y:S01]  /*3300*/  PRMT R13, RZ, 0x7610, R13 ;  /* 0x00007610ff0d7816 */ /* 0x000fe2000000000d */
[----:B-1----:R-:W-:-:S03]  /*3310*/  IMAD.WIDE R16, R4, 0x2, R30 ;  /* 0x0000000204107825 */ /* 0x002fc600078e021e */
[----:B------:R-:W2:Y:S01]  /*3320*/  @P4 LDG.E.U16 R19, desc[UR22][R62.64] ;  /* 0x000000163e134981 */ /* 0x000ea2000c1e1500 */
[----:B----4-:R-:W-:-:S03]  /*3330*/  IMAD.WIDE R66, R4, 0x2, R32 ;  /* 0x0000000204427825 */ /* 0x010fc600078e0220 */
[----:B------:R0:W4:Y:S04]  /*3340*/  @P4 LDG.E.U16 R13, desc[UR22][R16.64] ;  /* 0x00000016100d4981 */ /* 0x000128000c1e1500 */
[----:B------:R-:W4:Y:S04]  /*3350*/  @P4 LDG.E.U16 R18, desc[UR22][R66.64] ;  /* 0x0000001642124981 */ /* 0x000f28000c1e1500 */
[----:B---3--:R-:W-:Y:S04]  /*3360*/  STL [R1+0x358], R14 ;  /* 0x0003580e01007387 */ /* 0x008fe80000100800 */
[----:B--2---:R1:W-:Y:S02]  /*3370*/  STL [R1+0x35c], R15 ;  /* 0x00035c0f01007387 */ /* 0x0043e40000100800 */
[----:B-1----:R-:W-:-:S05]  /*3380*/  IMAD.WIDE R14, R4, 0x2, R28 ;  /* 0x00000002040e7825 */ /* 0x002fca00078e021c */
[----:B------:R-:W2:Y:S04]  /*3390*/  @P4 LDG.E.U16 R12, desc[UR22][R14.64] ;  /* 0x000000160e0c4981 */ /* 0x000ea8000c1e1500 */
[----:B------:R1:W-:Y:S04]  /*33a0*/  STL.64 [R1+0xd8], R62 ;  /* 0x0000d83e01007387 */ /* 0x0003e80000100a00 */
[----:B------:R-:W-:Y:S01]  /*33b0*/  STL.64 [R1+0xd0], R66 ;  /* 0x0000d04201007387 */ /* 0x000fe20000100a00 */
[----:B------:R-:W-:-:S03]  /*33c0*/  PRMT R64, RZ, 0x7610, R64 ;  /* 0x00007610ff407816 */ /* 0x000fc60000000040 */
[----:B-1----:R-:W3:Y:S04]  /*33d0*/  LDL.LU.64 R62, [R1+0x688] ;  /* 0x00068800013e7983 */ /* 0x002ee80000300a00 */
[----:B------:R-:W-:Y:S04]  /*33e0*/  STL.64 [R1+0xc8], R16 ;  /* 0x0000c81001007387 */ /* 0x000fe80000100a00 */
[----:B------:R-:W-:Y:S01]  /*33f0*/  STL.64 [R1+0xc0], R14 ;  /* 0x0000c00e01007387 */ /* 0x000fe20000100a00 */
[----:B------:R-:W-:Y:S02]  /*3400*/  PRMT R65, RZ, 0x7610, R65 ;  /* 0x00007610ff417816 */ /* 0x000fe40000000041 */
[----:B------:R-:W-:-:S02]  /*3410*/  PRMT R8, RZ, 0x7610, R8 ;  /* 0x00007610ff087816 */ /* 0x000fc40000000008 */
[----:B------:R-:W-:Y:S01]  /*3420*/  PRMT R9, RZ, 0x7610, R9 ;  /* 0x00007610ff097816 */ /* 0x000fe20000000009 */
[----:B--2---:R1:W-:Y:S04]  /*3430*/  STL [R1+0x328], R12 ;  /* 0x0003280c01007387 */ /* 0x0043e80000100800 */
[----:B----4-:R-:W-:Y:S01]  /*3440*/  STL [R1+0x330], R18 ;  /* 0x0003301201007387 */ /* 0x010fe20000100800 */
[----:B-1----:R-:W-:-:S03]  /*3450*/  IMAD R12, R92, 0x1b, RZ ;  /* 0x0000001b5c0c7824 */ /* 0x002fc600078e02ff */
[----:B------:R1:W-:Y:S01]  /*3460*/  STL [R1+0x334], R19 ;  /* 0x0003341301007387 */ /* 0x0003e20000100800 */
[----:B0-----:R-:W-:-:S03]  /*3470*/  IMAD.WIDE R16, R12, 0x2, R32 ;  /* 0x000000020c107825 */ /* 0x001fc600078e0220 */
[----:B------:R0:W-:Y:S01]  /*3480*/  STL [R1+0x32c], R13 ;  /* 0x00032c0d01007387 */ /* 0x0001e20000100800 */
[----:B------:R-:W-:-:S03]  /*3490*/  IMAD.WIDE R14, R12, 0x2, R30 ;  /* 0x000000020c0e7825 */ /* 0x000fc600078e021e */
[----:B------:R-:W2:Y:S01]  /*34a0*/  @P0 LDG.E.U16 R64, desc[UR22][R16.64] ;  /* 0x0000001610400981 */ /* 0x000ea2000c1e1500 */
[----:B-1----:R-:W-:-:S03]  /*34b0*/  IMAD.WIDE R18, R12, 0x2, R34 ;  /* 0x000000020c127825 */ /* 0x002fc600078e0222 */
[----:B------:R1:W4:Y:S01]  /*34c0*/  @P0 LDG.E.U16 R9, desc[UR22][R14.64] ;  /* 0x000000160e090981 */ /* 0x000322000c1e1500 */
[----:B0-----:R-:W-:-:S03]  /*34d0*/  IMAD.WIDE R12, R12, 0x2, R28 ;  /* 0x000000020c0c7825 */ /* 0x001fc600078e021c */
[----:B------:R-:W3:Y:S04]  /*34e0*/  @P0 LDG.E.U16 R65, desc[UR22][R18.64] ;  /* 0x0000001612410981 */ /* 0x000ee8000c1e1500 */
[----:B------:R0:W4:Y:S01]  /*34f0*/  @P0 LDG.E.U16 R8, desc[UR22][R12.64] ;  /* 0x000000160c080981 */ /* 0x000122000c1e1500 */
[----:B------:R-:W-:-:S03]  /*3500*/  VIADD R4, R84, 0xfffffff2 ;  /* 0xfffffff254047836 */ /* 0x000fc60000000000 */
[----:B------:R-:W-:Y:S04]  /*3510*/  STL [R1+0x5d4], R18 ;  /* 0x0005d41201007387 */ /* 0x000fe80000100800 */
[----:B------:R-:W-:Y:S04]  /*3520*/  STL [R1+0x638], R18 ;  /* 0x0006381201007387 */ /* 0x000fe80000100800 */
[----:B------:R-:W-:Y:S04]  /*3530*/  STL [R1+0x57c], R19 ;  /* 0x00057c1301007387 */ /* 0x000fe80000100800 */
[----:B------:R-:W-:Y:S01]  /*3540*/  STL [R1+0x5d8], R19 ;  /* 0x0005d81301007387 */ /* 0x000fe20000100800 */
[----:B------:R-:W-:-:S03]  /*3550*/  ISETP.GE.U32.AND P4, PT, R4, 0x7fffffd3, PT ;  /* 0x7fffffd30400780c */ /* 0x000fc60003f86070 */
[----:B------:R-:W-:Y:S01]  /*3560*/  STL [R1+0x63c], R19 ;  /* 0x00063c1301007387 */ /* 0x000fe20000100800 */
[----:B------:R-:W-:-:S03]  /*3570*/  SHF.R.U32.HI R4, RZ, 0xb, R36 ;  /* 0x0000000bff047819 */ /* 0x000fc60000011624 */
[----:B------:R-:W-:Y:S04]  /*3580*/  STL [R1+0x5e0], R16 ;  /* 0x0005e01001007387 */ /* 0x000fe80000100800 */
[----:B------:R-:W-:Y:S04]  /*3590*/  STL [R1+0x640], R16 ;  /* 0x0006401001007387 */ /* 0x000fe80000100800 */
[----:B------:R-:W-:Y:S04]  /*35a0*/  STL [R1+0x5dc], R17 ;  /* 0x0005dc1101007387 */ /* 0x000fe80000100800 */
[----:B------:R-:W-:Y:S01]  /*35b0*/  STL [R1+0x644], R17 ;  /* 0x0006441101007387 */ /* 0x000fe20000100800 */
[----:B------:R-:W-:-:S03]  /*35c0*/  LOP3.LUT P0, RZ, R4, 0x1, RZ, 0xc0, !PT ;  /* 0x0000000104ff7812 */ /* 0x000fc6000780c0ff */
[----:B------:R-:W-:Y:S01]  /*35d0*/  STL [R1+0x5e8], R14 ;  /* 0x0005e80e01007387 */ /* 0x000fe20000100800 */
[----:B------:R-:W-:-:S03]  /*35e0*/  IMAD.SHL.U32 R4, R92, 0x4, RZ ;  /* 0x000000045c047824 */ /* 0x000fc600078e00ff */
[----:B------:R1:W-:Y:S04]  /*35f0*/  STL [R1+0x5e4], R15 ;  /* 0x0005e40f01007387 */ /* 0x0003e80000100800 */
[----:B------:R0:W-:Y:S04]  /*3600*/  STL [R1+0x5f0], R12 ;  /* 0x0005f00c01007387 */ /* 0x0001e80000100800 */
[----:B------:R0:W-:Y:S01]  /*3610*/  STL [R1+0x5ec], R13 ;  /* 0x0005ec0d01007387 */ /* 0x0001e20000100800 */
[----:B------:R-:W-:Y:S01]  /*3620*/  PRMT R27, RZ, 0x7610, R27 ;  /* 0x00007610ff1b7816 */ /* 0x000fe2000000001b */
[----:B------:R-:W-:Y:S01]  /*3630*/  IMAD.WIDE R66, R4, 0x2, R34 ;  /* 0x0000000204427825 */ /* 0x000fe200078e0222 */
[----:B------:R-:W-:-:S02]  /*3640*/  PRMT R11, RZ, 0x7610, R11 ;  /* 0x00007610ff0b7816 */ /* 0x000fc4000000000b */
[----:B------:R-:W-:Y:S01]  /*3650*/  PRMT R10, RZ, 0x7610, R10 ;  /* 0x00007610ff0a7816 */ /* 0x000fe2000000000a */
[----:B-1----:R-:W-:Y:S01]  /*3660*/  IMAD.WIDE R14, R4, 0x2, R30 ;  /* 0x00000002040e7825 */ /* 0x002fe200078e021e */
[----:B------:R-:W-:Y:S01]  /*3670*/  PRMT R5, RZ, 0x7610, R5 ;  /* 0x00007610ff057816 */ /* 0x000fe20000000005 */
[----:B------:R-:W4:Y:S04]  /*3680*/  @!P5 LDG.E.U16 R27, desc[UR22][R66.64] ;  /* 0x00000016421bd981 */ /* 0x000f28000c1e1500 */
[----:B------:R-:W4:Y:S01]  /*3690*/  @!P5 LDG.E.U16 R10, desc[UR22][R14.64] ;  /* 0x000000160e0ad981 */ /* 0x000f22000c1e1500 */
[----:B------:R-:W-:Y:S02]  /*36a0*/  PRMT R68, RZ, 0x7610, R68 ;  /* 0x00007610ff447816 */ /* 0x000fe40000000044 */
[----:B0-----:R-:W-:-:S02]  /*36b0*/  PRMT R12, RZ, 0x7610, R12 ;  /* 0x00007610ff0c7816 */ /* 0x001fc4000000000c */
[----:B------:R-:W-:Y:S01]  /*36c0*/  PRMT R13, RZ, 0x7610, R13 ;  /* 0x00007610ff0d7816 */ /* 0x000fe2000000000d */
[----:B--2---:R-:W-:Y:S04]  /*36d0*/  STL [R1+0x350], R64 ;  /* 0x0003504001007387 */ /* 0x004fe80000100800 */
[----:B---3--:R0:W-:Y:S04]  /*36e0*/  STL [R1+0x354], R65 ;  /* 0x0003544101007387 */ /* 0x0081e80000100800 */
[----:B----4-:R-:W-:Y:S04]  /*36f0*/  STL [R1+0x348], R8 ;  /* 0x0003480801007387 */ /* 0x010fe80000100800 */
[----:B------:R1:W-:Y:S01]  /*3700*/  STL [R1+0x34c], R9 ;  /* 0x00034c0901007387 */ /* 0x0003e20000100800 */
[----:B0-----:R-:W-:-:S05]  /*3710*/  IMAD.WIDE R64, R4, 0x2, R32 ;  /* 0x0000000204407825 */ /* 0x001fca00078e0220 */
[----:B------:R0:W2:Y:S01]  /*3720*/  @!P5 LDG.E.U16 R11, desc[UR22][R64.64] ;  /* 0x00000016400bd981 */ /* 0x0000a2000c1e1500 */
[----:B-1----:R-:W-:Y:S01]  /*3730*/  IMAD.WIDE R8, R4, 0x2, R28 ;  /* 0x0000000204087825 */ /* 0x002fe200078e021c */
[----:B------:R-:W-:-:S04]  /*3740*/  SHF.R.U32.HI R4, RZ, 0x3, R36 ;  /* 0x00000003ff047819 */ /* 0x000fc80000011624 */
[----:B------:R-:W3:Y:S01]  /*3750*/  @!P5 LDG.E.U16 R5, desc[UR22][R8.64] ;  /* 0x000000160805d981 */ /* 0x000ee2000c1e1500 */
[----:B------:R-:W-:Y:S01]  /*3760*/  LOP3.LUT P5, RZ, R4, 0x1, RZ, 0xc0, !PT ;  /* 0x0000000104ff7812 */ /* 0x000fe200078ac0ff */
[----:B------:R-:W-:Y:S02]  /*3770*/  IMAD R4, R92, 0xc, RZ ;  /* 0x0000000c5c047824 */ /* 0x000fe400078e02ff */
[----:B------:R-:W-:Y:S04]  /*3780*/  STL.64 [R1+0x2b8], R66 ;  /* 0x0002b84201007387 */ /* 0x000fe80000100a00 */
[----:B------:R0:W-:Y:S04]  /*3790*/  STL.64 [R1+0x2b0], R64 ;  /* 0x0002b04001007387 */ /* 0x0001e80000100a00 */
[----:B------:R1:W-:Y:S01]  /*37a0*/  STL.64 [R1+0x2a8], R14 ;  /* 0x0002a80e01007387 */ /* 0x0003e20000100a00 */
[----:B0-----:R-:W-:-:S04]  /*37b0*/  IMAD.WIDE R64, R4, 0x2, R34 ;  /* 0x0000000204407825 */ /* 0x001fc800078e0222 */
[C---:B-1----:R-:W-:Y:S01]  /*37c0*/  IMAD.WIDE R14, R4.reuse, 0x2, R30 ;  /* 0x00000002040e7825 */ /* 0x042fe200078e021e */
[----:B------:R-:W4:Y:S03]  /*37d0*/  @!P6 LDG.E.U16 R68, desc[UR22][R64.64] ;  /* 0x000000164044e981 */ /* 0x000f26000c1e1500 */
[----:B------:R-:W-:Y:S01]  /*37e0*/  IMAD.WIDE R66, R4, 0x2, R32 ;  /* 0x0000000204427825 */ /* 0x000fe200078e0220 */
[----:B------:R-:W4:Y:S04]  /*37f0*/  @!P6 LDG.E.U16 R12, desc[UR22][R14.64] ;  /* 0x000000160e0ce981 */ /* 0x000f28000c1e1500 */
[----:B------:R0:W4:Y:S04]  /*3800*/  @!P6 LDG.E.U16 R13, desc[UR22][R66.64] ;  /* 0x00000016420de981 */ /* 0x000128000c1e1500 */
[----:B------:R-:W-:Y:S01]  /*3810*/  STL.64 [R1+0x2a0], R8 ;  /* 0x0002a00801007387 */ /* 0x000fe20000100a00 */
[----:B------:R-:W-:-:S02]  /*3820*/  PRMT R6, RZ, 0x7610, R6 ;  /* 0x00007610ff067816 */ /* 0x000fc40000000006 */
[----:B------:R-:W-:Y:S02]  /*3830*/  PRMT R7, RZ, 0x7610, R7 ;  /* 0x00007610ff077816 */ /* 0x000fe40000000007 */
[----:B------:R-:W-:Y:S02]  /*3840*/  PRMT R37, RZ, 0x7610, R37 ;  /* 0x00007610ff257816 */ /* 0x000fe40000000025 */
[----:B------:R-:W-:Y:S02]  /*3850*/  PRMT R17, RZ, 0x7610, R17 ;  /* 0x00007610ff117816 */ /* 0x000fe40000000011 */
[----:B------:R-:W-:Y:S02]  /*3860*/  PRMT R24, RZ, 0x7610, R24 ;  /* 0x00007610ff187816 */ /* 0x000fe40000000018 */
[----:B------:R-:W-:Y:S01]  /*3870*/  PRMT R16, RZ, 0x7610, R16 ;  /* 0x00007610ff107816 */ /* 0x000fe20000000010 */
[----:B---3--:R1:W-:Y:S04]  /*3880*/  STL [R1+0x338], R5 ;  /* 0x0003380501007387 */ /* 0x0083e80000100800 */
[----:B------:R-:W-:Y:S04]  /*3890*/  STL [R1+0x344], R27 ;  /* 0x0003441b01007387 */ /* 0x000fe80000100800 */
[----:B------:R-:W-:Y:S01]  /*38a0*/  STL [R1+0x33c], R10 ;  /* 0x00033c0a01007387 */ /* 0x000fe20000100800 */
[----:B-1----:R-:W-:-:S03]  /*38b0*/  IMAD R5, R92, 0x14, RZ ;  /* 0x000000145c057824 */ /* 0x002fc600078e02ff */
[----:B--2---:R1:W-:Y:S01]  /*38c0*/  STL [R1+0x340], R11 ;  /* 0x0003400b01007387 */ /* 0x0043e20000100800 */
[----:B------:R-:W-:-:S03]  /*38d0*/  IMAD.WIDE R8, R5, 0x2, R34 ;  /* 0x0000000205087825 */ /* 0x000fc600078e0222 */
[----:B------:R2:W-:Y:S04]  /*38e0*/  STL.64 [R1+0x1f8], R64 ;  /* 0x0001f84001007387 */ /* 0x0005e80000100a00 */
[----:B------:R0:W-:Y:S01]  /*38f0*/  STL.64 [R1+0x1f0], R66 ;  /* 0x0001f04201007387 */ /* 0x0001e20000100a00 */
[----:B-1----:R-:W-:-:S03]  /*3900*/  IMAD.WIDE R10, R4, 0x2, R28 ;  /* 0x00000002040a7825 */ /* 0x002fc600078e021c */
[----:B------:R-:W3:Y:S04]  /*3910*/  @P0 LDG.E.U16 R6, desc[UR22][R8.64] ;  /* 0x0000001608060981 */ /* 0x000ee8000c1e1500 */
[----:B--2---:R-:W2:Y:S04]  /*3920*/  LDL.LU.64 R64, [R1+0x680] ;  /* 0x0006800001407983 */ /* 0x004ea80000300a00 */
[----:B----4-:R1:W-:Y:S01]  /*3930*/  STL [R1+0x1b4], R68 ;  /* 0x0001b44401007387 */ /* 0x0103e20000100800 */
[----:B------:R-:W-:Y:S02]  /*3940*/  IMAD R4, R92, 0x1c, RZ ;  /* 0x0000001c5c047824 */ /* 0x000fe400078e02ff */
[C---:B0-----:R-:W-:Y:S01]  /*3950*/  IMAD.WIDE R66, R5.reuse, 0x2, R32 ;  /* 0x0000000205427825 */ /* 0x041fe200078e0220 */
[----:B------:R0:W4:Y:S04]  /*3960*/  @!P6 LDG.E.U16 R7, desc[UR22][R10.64] ;  /* 0x000000160a07e981 */ /* 0x000128000c1e1500 */
[----:B------:R-:W2:Y:S04]  /*3970*/  @P0 LDG.E.U16 R37, desc[UR22][R66.64] ;  /* 0x0000001642250981 */ /* 0x000ea8000c1e1500 */
[----:B-1----:R-:W2:Y:S04]  /*3980*/  LDL.LU R68, [R1+0x678] ;  /* 0x0006780001447983 */ /* 0x002ea80000300800 */
[----:B------:R1:W-:Y:S04]  /*3990*/  STL.64 [R1+0x1e8], R14 ;  /* 0x0001e80e01007387 */ /* 0x0003e80000100a00 */
[----:B------:R0:W-:Y:S04]  /*39a0*/  STL.64 [R1+0x1e0], R10 ;  /* 0x0001e00a01007387 */ /* 0x0001e80000100a00 */
[----:B------:R-:W-:Y:S04]  /*39b0*/  STL.64 [R1+0xb8], R8 ;  /* 0x0000b80801007387 */ /* 0x000fe80000100a00 */
[----:B------:R-:W-:Y:S01]  /*39c0*/  STL [R1+0x1ac], R12 ;  /* 0x0001ac0c01007387 */ /* 0x000fe20000100800 */
[----:B-1----:R-:W-:-:S03]  /*39d0*/  IMAD.WIDE R14, R5, 0x2, R30 ;  /* 0x00000002050e7825 */ /* 0x002fc600078e021e */
[----:B------:R1:W-:Y:S01]  /*39e0*/  STL [R1+0x1b0], R13 ;  /* 0x0001b00d01007387 */ /* 0x0003e20000100800 */
[----:B0-----:R-:W-:-:S03]  /*39f0*/  IMAD.WIDE R10, R4, 0x2, R34 ;  /* 0x00000002040a7825 */ /* 0x001fc600078e0222 */
[----:B------:R0:W2:Y:S04]  /*3a00*/  @P0 LDG.E.U16 R17, desc[UR22][R14.64] ;  /* 0x000000160e110981 */ /* 0x0000a8000c1e1500 */
[----:B------:R-:W2:Y:S01]  /*3a10*/  @P5 LDG.E.U16 R16, desc[UR22][R10.64] ;  /* 0x000000160a105981 */ /* 0x000ea2000c1e1500 */
[----:B-1----:R-:W-:-:S05]  /*3a20*/  IMAD.WIDE R12, R5, 0x2, R28 ;  /* 0x00000002050c7825 */ /* 0x002fca00078e021c */
[----:B------:R1:W2:Y:S01]  /*3a30*/  @P0 LDG.E.U16 R24, desc[UR22][R12.64] ;  /* 0x000000160c180981 */ /* 0x0002a2000c1e1500 */
[----:B------:R-:W-:Y:S01]  /*3a40*/  PRMT R19, RZ, 0x7610, R19 ;  /* 0x00007610ff137816 */ /* 0x000fe20000000013 */
[----:B------:R-:W-:-:S05]  /*3a50*/  IMAD.WIDE R8, R4, 0x2, R32 ;  /* 0x0000000204087825 */ /* 0x000fca00078e0220 */
[----:B------:R-:W2:Y:S04]  /*3a60*/  @P5 LDG.E.U16 R19, desc[UR22][R8.64] ;  /* 0x0000001608135981 */ /* 0x000ea8000c1e1500 */
[----:B------:R0:W-:Y:S01]  /*3a70*/  STL.64 [R1+0xb0], R66 ;  /* 0x0000b04201007387 */ /* 0x0001e20000100a00 */
[----:B------:R-:W-:Y:S01]  /*3a80*/  IMAD R27, R92, 0x5, RZ ;  /* 0x000000055c1b7824 */ /* 0x000fe200078e02ff */
[----:B------:R-:W-:Y:S02]  /*3a90*/  PRMT R21, RZ, 0x7610, R21 ;  /* 0x00007610ff157816 */ /* 0x000fe40000000015 */
[----:B------:R-:W-:Y:S02]  /*3aa0*/  PRMT R20, RZ, 0x7610, R20 ;  /* 0x00007610ff147816 */ /* 0x000fe40000000014 */
[----:B------:R-:W-:-:S02]  /*3ab0*/  PRMT R23, RZ, 0x7610, R23 ;  /* 0x00007610ff177816 */ /* 0x000fc40000000017 */
[----:B------:R-:W-:Y:S01]  /*3ac0*/  PRMT R22, RZ, 0x7610, R22 ;  /* 0x00007610ff167816 */ /* 0x000fe20000000016 */
[----:B---3--:R-:W-:Y:S04]  /*3ad0*/  STL [R1+0x1a4], R6 ;  /* 0x0001a40601007387 */ /* 0x008fe80000100800 */
[----:B----4-:R3:W-:Y:S04]  /*3ae0*/  STL [R1+0x1a8], R7 ;  /* 0x0001a80701007387 */ /* 0x0107e80000100800 */
[----:B------:R-:W-:Y:S04]  /*3af0*/  STL.64 [R1+0xa8], R14 ;  /* 0x0000a80e01007387 */ /* 0x000fe80000100a00 */
[----:B------:R-:W-:Y:S04]  /*3b00*/  STL.64 [R1+0xa0], R12 ;  /* 0x0000a00c01007387 */ /* 0x000fe80000100a00 */
[----:B0-----:R-:W4:Y:S04]  /*3b10*/  LDL.LU.64 R66, [R1+0x670] ;  /* 0x0006700001427983 */ /* 0x001f280000300a00 */
[----:B--2---:R0:W-:Y:S01]  /*3b20*/  STL [R1+0x1a0], R37 ;  /* 0x0001a02501007387 */ /* 0x0041e20000100800 */
[----:B---3--:R-:W-:-:S04]  /*3b30*/  IMAD.WIDE R6, R4, 0x2, R30 ;  /* 0x0000000204067825 */ /* 0x008fc800078e021e */
[----:B------:R-:W-:Y:S01]  /*3b40*/  IMAD.WIDE R4, R4, 0x2, R28 ;  /* 0x0000000204047825 */ /* 0x000fe200078e021c */
[----:B0-----:R-:W2:Y:S03]  /*3b50*/  LDL.LU R37, [R1+0x668] ;  /* 0x0006680001257983 */ /* 0x001ea60000300800 */
[C---:B------:R-:W-:Y:S01]  /*3b60*/  IMAD.WIDE R14, R27.reuse, 0x2, R32 ;  /* 0x000000021b0e7825 */ /* 0x040fe200078e0220 */
[----:B------:R0:W3:Y:S04]  /*3b70*/  @P5 LDG.E.U16 R21, desc[UR22][R4.64] ;  /* 0x0000001604155981 */ /* 0x0000e8000c1e1500 */
[----:B------:R-:W-:Y:S01]  /*3b80*/  STL [R1+0x648], R17 ;  /* 0x0006481101007387 */ /* 0x000fe20000100800 */
[----:B-1----:R-:W-:-:S03]  /*3b90*/  IMAD.WIDE R12, R27, 0x2, R30 ;  /* 0x000000021b0c7825 */ /* 0x002fc600078e021e */
[----:B------:R1:W3:Y:S04]  /*3ba0*/  @!P3 LDG.E.U16 R23, desc[UR22][R14.64] ;  /* 0x000000160e17b981 */ /* 0x0002e8000c1e1500 */
[----:B------:R-:W3:Y:S04]  /*3bb0*/  @!P3 LDG.E.U16 R22, desc[UR22][R12.64] ;  /* 0x000000160c16b981 */ /* 0x000ee8000c1e1500 */
[----:B------:R-:W-:Y:S04]  /*3bc0*/  STL [R1+0x64c], R24 ;  /* 0x00064c1801007387 */ /* 0x000fe80000100800 */
[----:B------:R0:W-:Y:S02]  /*3bd0*/  STL [R1+0x650], R16 ;  /* 0x0006501001007387 */ /* 0x0001e40000100800 */
[----:B0-----:R-:W-:-:S05]  /*3be0*/  IMAD.WIDE R16, R27, 0x2, R34 ;  /* 0x000000021b107825 */ /* 0x001fca00078e0222 */
[----:B------:R0:W3:Y:S01]  /*3bf0*/  @!P3 LDG.E.U16 R20, desc[UR22][R16.64] ;  /* 0x000000161014b981 */ /* 0x0000e2000c1e1500 */
[C---:B------:R-:W-:Y:S02]  /*3c00*/  ISETP.GT.U32.AND P0, PT, R2.reuse, R43, PT ;  /* 0x0000002b0200720c */ /* 0x040fe40003f04070 */
[----:B------:R-:W-:-:S11]  /*3c10*/  ISETP.GT.U32.AND P6, PT, R2, R44, PT ;  /* 0x0000002c0200720c */ /* 0x000fd60003fc4070 */
[--C-:B------:R-:W-:Y:S01]  /*3c20*/  @!P0 IMAD.IADD R43, R43, 0x1, -R2.reuse ;  /* 0x000000012b2b8824 */ /* 0x100fe200078e0a02 */
[----:B------:R-:W-:Y:S01]  /*3c30*/  ISETP.GT.U32.AND P0, PT, R2, R39, PT ;  /* 0x000000270200720c */ /* 0x000fe20003f04070 */
[--C-:B------:R-:W-:Y:S01]  /*3c40*/  @!P6 IMAD.IADD R44, R44, 0x1, -R2.reuse ;  /* 0x000000012c2ce824 */ /* 0x100fe200078e0a02 */
[----:B------:R-:W-:Y:S01]  /*3c50*/  ISETP.GT.U32.AND P6, PT, R2, R40, PT ;  /* 0x000000280200720c */ /* 0x000fe20003fc4070 */
[----:B------:R-:W-:Y:S04]  /*3c60*/  STL [R1+0x5f8], R10 ;  /* 0x0005f80a01007387 */ /* 0x000fe80000100800 */
[----:B------:R-:W-:Y:S06]  /*3c70*/  STL [R1+0x5f4], R11 ;  /* 0x0005f40b01007387 */ /* 0x000fec0000100800 */
[--C-:B------:R-:W-:Y:S01]  /*3c80*/  @!P0 IMAD.IADD R39, R39, 0x1, -R2.reuse ;  /* 0x0000000127278824 */ /* 0x100fe200078e0a02 */
[----:B------:R-:W-:Y:S01]  /*3c90*/  ISETP.GE.AND P0, PT, R3, RZ, PT ;  /* 0x000000ff0300720c */ /* 0x000fe20003f06270 */
[----:B------:R-:W-:Y:S01]  /*3ca0*/  STL [R1+0x654], R19 ;  /* 0x0006541301007387 */ /* 0x000fe20000100800 */
[----:B------:R-:W-:-:S03]  /*3cb0*/  @!P6 IMAD.IADD R40, R40, 0x1, -R2 ;  /* 0x000000012828e824 */ /* 0x000fc600078e0a02 */
[----:B------:R-:W-:Y:S01]  /*3cc0*/  STL [R1+0x600], R8 ;  /* 0x0006000801007387 */ /* 0x000fe20000100800 */
[----:B------:R-:W-:-:S03]  /*3cd0*/  ISETP.GT.U32.AND P6, PT, R2, R52, PT ;  /* 0x000000340200720c */ /* 0x000fc60003fc4070 */
[----:B------:R-:W-:Y:S01]  /*3ce0*/  STL [R1+0x5fc], R9 ;  /* 0x0005fc0901007387 */ /* 0x000fe20000100800 */
[----:B------:R-:W-:-:S03]  /*3cf0*/  PRMT R18, RZ, 0x7610, R18 ;  /* 0x00007610ff127816 */ /* 0x000fc60000000012 */
[----:B------:R-:W-:Y:S01]  /*3d00*/  STL [R1+0x608], R6 ;  /* 0x0006080601007387 */ /* 0x000fe20000100800 */
[----:B------:R-:W-:-:S03]  /*3d10*/  PRMT R25, RZ, 0x7610, R25 ;  /* 0x00007610ff197816 */ /* 0x000fc60000000019 */
[----:B------:R-:W-:Y:S04]  /*3d20*/  STL [R1+0x604], R7 ;  /* 0x0006040701007387 */ /* 0x000fe80000100800 */
[----:B------:R-:W-:Y:S04]  /*3d30*/  STL [R1+0x610], R4 ;  /* 0x0006100401007387 */ /* 0x000fe80000100800 */
[----:B------:R0:W-:Y:S04]  /*3d40*/  STL [R1+0x60c], R5 ;  /* 0x00060c0501007387 */ /* 0x0001e80000100800 */
[----:B------:R-:W-:Y:S01]  /*3d50*/  STL.64 [R1+0x298], R16 ;  /* 0x0002981001007387 */ /* 0x000fe20000100a00 */
[----:B------:R-:W-:-:S03]  /*3d60*/  @!P0 IMAD.MOV R51, RZ, RZ, -R51 ;  /* 0x000000ffff338224 */ /* 0x000fc600078e0a33 */
[----:B------:R1:W-:Y:S01]  /*3d70*/  STL.64 [R1+0x290], R14 ;  /* 0x0002900e01007387 */ /* 0x0003e20000100a00 */
[----:B0-----:R-:W-:Y:S01]  /*3d80*/  IMAD.WIDE R4, R27, 0x2, R28 ;  /* 0x000000021b047825 */ /* 0x001fe200078e021c */
[----:B------:R-:W-:Y:S02]  /*3d90*/  ISETP.GE.AND P0, PT, R58, RZ, PT ;  /* 0x000000ff3a00720c */ /* 0x000fe40003f06270 */
[----:B------:R0:W4:Y:S01]  /*3da0*/  @P5 LDG.E.U16 R18, desc[UR22][R6.64] ;  /* 0x0000001606125981 */ /* 0x000122000c1e1500 */
[----:B------:R-:W-:-:S03]  /*3db0*/  ISETP.GT.U32.AND P5, PT, R2, R42, PT ;  /* 0x0000002a0200720c */ /* 0x000fc60003fa4070 */
[----:B------:R0:W4:Y:S01]  /*3dc0*/  @!P3 LDG.E.U16 R25, desc[UR22][R4.64] ;  /* 0x000000160419b981 */ /* 0x000122000c1e1500 */
[----:B-1----:R-:W1:Y:S01]  /*3dd0*/  S2R R15, SR_TID.X ;  /* 0x00000000000f7919 */ /* 0x002e620000002100 */
[----:B------:R-:W-:Y:S01]  /*3de0*/  ISETP.GT.U32.AND P3, PT, R2, R41, PT ;  /* 0x000000290200720c */ /* 0x000fe20003f64070 */
[----:B------:R-:W-:Y:S01]  /*3df0*/  @!P6 IMAD.IADD R52, R52, 0x1, -R2 ;  /* 0x000000013434e824 */ /* 0x000fe200078e0a02 */
[----:B------:R-:W-:-:S03]  /*3e00*/  ISETP.GE.AND P6, PT, R56, RZ, PT ;  /* 0x000000ff3800720c */ /* 0x000fc60003fc6270 */
[----:B------:R-:W-:Y:S01]  /*3e10*/  @!P0 IMAD.MOV R47, RZ, RZ, -R47 ;  /* 0x000000ffff2f8224 */ /* 0x000fe200078e0a2f */
[----:B------:R-:W-:Y:S02]  /*3e20*/  ISETP.GE.AND P0, PT, R60, RZ, PT ;  /* 0x000000ff3c00720c */ /* 0x000fe40003f06270 */
[----:B------:R-:W-:Y:S01]  /*3e30*/  @!P5 IMAD.IADD R42, R42, 0x1, -R2 ;  /* 0x000000012a2ad824 */ /* 0x000fe200078e0a02 */
[----:B------:R-:W-:-:S04]  /*3e40*/  ISETP.GT.U32.AND P5, PT, R2, R38, PT ;  /* 0x000000260200720c */ /* 0x000fc80003fa4070 */
[----:B------:R-:W-:Y:S01]  /*3e50*/  @!P3 IMAD.IADD R41, R41, 0x1, -R2 ;  /* 0x000000012929b824 */ /* 0x000fe200078e0a02 */
[----:B------:R-:W-:Y:S01]  /*3e60*/  ISETP.GT.U32.AND P3, PT, R2, R53, PT ;  /* 0x000000350200720c */ /* 0x000fe20003f64070 */
[----:B------:R-:W-:Y:S01]  /*3e70*/  @!P6 IMAD.MOV R48, RZ, RZ, -R48 ;  /* 0x000000ffff30e224 */ /* 0x000fe200078e0a30 */
[----:B------:R-:W-:-:S03]  /*3e80*/  ISETP.GE.AND P6, PT, R61, RZ, PT ;  /* 0x000000ff3d00720c */ /* 0x000fc60003fc6270 */
[----:B------:R-:W-:Y:S01]  /*3e90*/  @!P0 IMAD.MOV R43, RZ, RZ, -R43 ;  /* 0x000000ffff2b8224 */ /* 0x000fe200078e0a2b */
[----:B------:R-:W-:Y:S02]  /*3ea0*/  ISETP.GE.AND P0, PT, R65, RZ, PT ;  /* 0x000000ff4100720c */ /* 0x000fe40003f06270 */
[----:B------:R-:W-:Y:S01]  /*3eb0*/  @!P5 IMAD.IADD R38, R38, 0x1, -R2 ;  /* 0x000000012626d824 */ /* 0x000fe200078e0a02 */
[----:B------:R-:W-:Y:S01]  /*3ec0*/  ISETP.GE.AND P5, PT, R55, RZ, PT ;  /* 0x000000ff3700720c */ /* 0x000fe20003fa6270 */
[----:B------:R-:W-:-:S03]  /*3ed0*/  IMAD R16, R92, 0xd, RZ ;  /* 0x0000000d5c107824 */ /* 0x000fc600078e02ff */
[----:B------:R-:W-:Y:S01]  /*3ee0*/  @!P3 IMAD.IADD R53, R53, 0x1, -R2 ;  /* 0x000000013535b824 */ /* 0x000fe200078e0a02 */
[----:B------:R-:W-:Y:S01]  /*3ef0*/  ISETP.GE.AND P3, PT, R54, RZ, PT ;  /* 0x000000ff3600720c */ /* 0x000fe20003f66270 */
[----:B-1----:R-:W-:Y:S01]  /*3f00*/  IMAD.SHL.U32 R3, R15, 0x2, RZ ;  /* 0x000000020f037824 */ /* 0x002fe200078e00ff */
[----:B------:R-:W-:Y:S01]  /*3f10*/  SHF.R.S32.HI R54, RZ, 0x6, R15 ;  /* 0x00000006ff367819 */ /* 0x000fe2000001140f */
[----:B------:R-:W-:Y:S01]  /*3f20*/  @!P6 IMAD.MOV R44, RZ, RZ, -R44 ;  /* 0x000000ffff2ce224 */ /* 0x000fe200078e0a2c */
[----:B------:R-:W-:Y:S02]  /*3f30*/  ISETP.GE.AND P6, PT, R63, RZ, PT ;  /* 0x000000ff3f00720c */ /* 0x000fe40003fc6270 */
[----:B------:R-:W-:Y:S02]  /*3f40*/  LOP3.LUT R2, R15, 0x40, RZ, 0xc0, !PT ;  /* 0x000000400f027812 */ /* 0x000fe400078ec0ff */
[----:B------:R-:W-:Y:S02]  /*3f50*/  LOP3.LUT R3, R3, 0x7e, RZ, 0xc0, !PT ;  /* 0x0000007e03037812 */ /* 0x000fe400078ec0ff */
[----:B------:R-:W-:Y:S01]  /*3f60*/  SGXT R54, R54, 0x1 ;  /* 0x000000013636781a */ /* 0x000fe20000000200 */
[----:B0-----:R-:W-:Y:S01]  /*3f70*/  IMAD.WIDE R6, R16, 0x2, R34 ;  /* 0x0000000210067825 */ /* 0x001fe200078e0222 */
[----:B------:R-:W-:-:S03]  /*3f80*/  PRMT R0, RZ, 0x7610, R0 ;  /* 0x00007610ff007816 */ /* 0x000fc60000000000 */
[----:B------:R-:W-:Y:S01]  /*3f90*/  IMAD R2, R2, 0x40, R3 ;  /* 0x0000004002027824 */ /* 0x000fe200078e0203 */
[----:B------:R-:W-:Y:S01]  /*3fa0*/  LOP3.LUT R3, R3, 0x90, R54, 0x78, !PT ;  /* 0x0000009003037812 */ /* 0x000fe200078e7836 */
[----:B------:R-:W-:Y:S02]  /*3fb0*/  @!P0 IMAD.MOV R39, RZ, RZ, -R39 ;  /* 0x000000ffff278224 */ /* 0x000fe400078e0a27 */
[----:B------:R-:W-:Y:S02]  /*3fc0*/  @!P5 IMAD.MOV R50, RZ, RZ, -R50 ;  /* 0x000000ffff32d224 */ /* 0x000fe400078e0a32 */
[----:B------:R-:W-:Y:S02]  /*3fd0*/  @!P3 IMAD.MOV R49, RZ, RZ, -R49 ;  /* 0x000000ffff31b224 */ /* 0x000fe400078e0a31 */
[----:B------:R-:W-:Y:S01]  /*3fe0*/  @!P6 IMAD.MOV R40, RZ, RZ, -R40 ;  /* 0x000000ffff28e224 */ /* 0x000fe200078e0a28 */
[----:B------:R-:W-:Y:S02]  /*3ff0*/  ISETP.GE.AND P6, PT, R68, RZ, PT ;  /* 0x000000ff4400720c */ /* 0x000fe40003fc6270 */
[----:B------:R-:W-:-:S02]  /*4000*/  PRMT R68, RZ, 0x7610, R68 ;  /* 0x00007610ff447816 */ /* 0x000fc40000000044 */
[----:B--2---:R-:W-:Y:S02]  /*4010*/  ISETP.NE.AND P0, PT, R37, RZ, PT ;  /* 0x000000ff2500720c */ /* 0x004fe40003f05270 */
[----:B------:R-:W-:Y:S01]  /*4020*/  LOP3.LUT R56, RZ, R37, RZ, 0x33, !PT ;  /* 0x00000025ff387212 */ /* 0x000fe200078e33ff */
[----:B---3--:R-:W-:Y:S04]  /*4030*/  STL.64 [R1+0x658], R20 ;  /* 0x0006581401007387 */ /* 0x008fe80000100a00 */
[----:B------:R-:W-:Y:S04]  /*4040*/  STL.64 [R1+0x288], R12 ;  /* 0x0002880c01007387 */ /* 0x000fe80000100a00 */
[----:B------:R0:W-:Y:S04]  /*4050*/  STL.64 [R1+0x280], R4 ;  /* 0x0002800401007387 */ /* 0x0001e80000100a00 */
[----:B------:R-:W-:Y:S04]  /*4060*/  STL.64 [R1+0x660], R22 ;  /* 0x0006601601007387 */ /* 0x000fe80000100a00 */
[----:B------:R-:W-:Y:S01]  /*4070*/  STL.64 [R1+0x1d8], R6 ;  /* 0x0001d80601007387 */ /* 0x000fe20000100a00 */
[----:B0-----:R-:W-:-:S05]  /*4080*/  IMAD.WIDE R4, R16, 0x2, R32 ;  /* 0x0000000210047825 */ /* 0x001fca00078e0220 */
[----:B------:R-:W-:Y:S04]  /*4090*/  STL.64 [R1+0x190], R4 ;  /* 0x0001900401007387 */ /* 0x000fe80000100a00 */
[----:B------:R0:W-:Y:S01]  /*40a0*/  STL [R1+0x614], R3 ;  /* 0x0006140301007387 */ /* 0x0001e20000100800 */
[----:B------:R-:W-:-:S03]  /*40b0*/  IMAD.WIDE R20, R16, 0x2, R30 ;  /* 0x0000000210147825 */ /* 0x000fc600078e021e */
[----:B------:R1:W2:Y:S01]  /*40c0*/  @!P4 LDG.E.U16 R0, desc[UR22][R4.64] ;  /* 0x000000160400c981 */ /* 0x0002a2000c1e1500 */
[----:B------:R-:W-:Y:S01]  /*40d0*/  IMAD.WIDE R16, R16, 0x2, R28 ;  /* 0x0000000210107825 */ /* 0x000fe200078e021c */
[----:B0-----:R-:W-:-:S04]  /*40e0*/  SEL R3, R56, R51, !P0 ;  /* 0x0000003338037207 */ /* 0x001fc80004000000 */
[----:B------:R-:W3:Y:S01]  /*40f0*/  @!P4 LDG.E.U16 R68, desc[UR22][R16.64] ;  /* 0x000000161044c981 */ /* 0x000ee2000c1e1500 */
[C---:B-1----:R-:W-:Y:S02]  /*4100*/  SEL R4, R56.reuse, R50, !P0 ;  /* 0x0000003238047207 */ /* 0x042fe40004000000 */
[----:B------:R-:W-:Y:S01]  /*4110*/  SEL R5, R56, R49, !P0 ;  /* 0x0000003138057207 */ /* 0x000fe20004000000 */
[----:B------:R-:W-:Y:S04]  /*4120*/  STL [R1+0x3b8], R3 ;  /* 0x0003b80301007387 */ /* 0x000fe80000100800 */
[----:B------:R-:W-:Y:S04]  /*4130*/  STL [R1+0x3b4], R4 ;  /* 0x0003b40401007387 */ /* 0x000fe80000100800 */
[----:B------:R-:W-:Y:S04]  /*4140*/  STL [R1+0x3b0], R5 ;  /* 0x0003b00501007387 */ /* 0x000fe80000100800 */
[----:B------:R-:W-:Y:S04]  /*4150*/  STL.64 [R1+0x188], R20 ;  /* 0x0001881401007387 */ /* 0x000fe80000100a00 */
[----:B------:R0:W-:Y:S04]  /*4160*/  STL.64 [R1+0x180], R16 ;  /* 0x0001801001007387 */ /* 0x0001e80000100a00 */
[----:B0-----:R-:W2:Y:S01]  /*4170*/  LDL.LU R17, [R1+0x40] ;  /* 0x0000400001117983 */ /* 0x001ea20000300800 */
[----:B------:R-:W-:-:S02]  /*4180*/  ISETP.GE.AND P5, PT, R57, RZ, PT ;  /* 0x000000ff3900720c */ /* 0x000fc40003fa6270 */
[----:B------:R-:W-:-:S11]  /*4190*/  ISETP.GE.AND P3, PT, R59, RZ, PT ;  /* 0x000000ff3b00720c */ /* 0x000fd60003f66270 */
[----:B------:R-:W-:Y:S01]  /*41a0*/  @!P5 IMAD.MOV R46, RZ, RZ, -R46 ;  /* 0x000000ffff2ed224 */ /* 0x000fe200078e0a2e */
[----:B------:R-:W-:Y:S01]  /*41b0*/  ISETP.GE.AND P5, PT, R62, RZ, PT ;  /* 0x000000ff3e00720c */ /* 0x000fe20003fa6270 */
[----:B------:R-:W-:Y:S01]  /*41c0*/  @!P3 IMAD.MOV R45, RZ, RZ, -R45 ;  /* 0x000000ffff2db224 */ /* 0x000fe200078e0a2d */
[----:B------:R-:W-:-:S11]  /*41d0*/  ISETP.GE.AND P3, PT, R64, RZ, PT ;  /* 0x000000ff4000720c */ /* 0x000fd60003f66270 */
[----:B------:R-:W-:Y:S01]  /*41e0*/  @!P5 IMAD.MOV R42, RZ, RZ, -R42 ;  /* 0x000000ffff2ad224 */ /* 0x000fe200078e0a2a */
[----:B----4-:R-:W-:Y:S01]  /*41f0*/  ISETP.GE.AND P5, PT, R66, RZ, PT ;  /* 0x000000ff4200720c */ /* 0x010fe20003fa6270 */
[----:B------:R-:W-:Y:S01]  /*4200*/  @!P3 IMAD.MOV R41, RZ, RZ, -R41 ;  /* 0x000000ffff29b224 */ /* 0x000fe200078e0a29 */
[----:B------:R-:W-:Y:S02]  /*4210*/  ISETP.GE.AND P3, PT, R67, RZ, PT ;  /* 0x000000ff4300720c */ /* 0x000fe40003f66270 */
[----:B------:R-:W-:Y:S01]  /*4220*/  PRMT R26, RZ, 0x7610, R26 ;  /* 0x00007610ff1a7816 */ /* 0x000fe2000000001a */
[----:B------:R-:W-:Y:S01]  /*4230*/  @!P6 IMAD.MOV R52, RZ, RZ, -R52 ;  /* 0x000000ffff34e224 */ /* 0x000fe200078e0a34 */
[----:B------:R-:W-:Y:S02]  /*4240*/  SHF.R.U32.HI R37, RZ, 0x9, R36 ;  /* 0x00000009ff257819 */ /* 0x000fe40000011624 */
[----:B------:R-:W-:Y:S02]  /*4250*/  SEL R3, R56, R48, !P0 ;  /* 0x0000003038037207 */ /* 0x000fe40004000000 */
[----:B------:R0:W4:Y:S03]  /*4260*/  @!P4 LDG.E.U16 R26, desc[UR22][R6.64] ;  /* 0x00000016061ac981 */ /* 0x000126000c1e1500 */
[----:B------:R-:W-:-:S02]  /*4270*/  @!P5 IMAD.MOV R38, RZ, RZ, -R38 ;  /* 0x000000ffff26d224 */ /* 0x000fc400078e0a26 */
[----:B------:R-:W-:Y:S01]  /*4280*/  @!P3 IMAD.MOV R53, RZ, RZ, -R53 ;  /* 0x000000ffff35b224 */ /* 0x000fe200078e0a35 */
[C---:B------:R-:W-:Y:S02]  /*4290*/  SEL R4, R56.reuse, R47, !P0 ;  /* 0x0000002f38047207 */ /* 0x040fe40004000000 */
[C---:B------:R-:W-:Y:S02]  /*42a0*/  SEL R5, R56.reuse, R46, !P0 ;  /* 0x0000002e38057207 */ /* 0x040fe40004000000 */
[C---:B0-----:R-:W-:Y:S02]  /*42b0*/  SEL R6, R56.reuse, R45, !P0 ;  /* 0x0000002d38067207 */ /* 0x041fe40004000000 */
[C---:B------:R-:W-:Y:S02]  /*42c0*/  SEL R7, R56.reuse, R53, !P0 ;  /* 0x0000003538077207 */ /* 0x040fe40004000000 */
[C---:B------:R-:W-:Y:S02]  /*42d0*/  SEL R8, R56.reuse, R44, !P0 ;  /* 0x0000002c38087207 */ /* 0x040fe40004000000 */
[----:B------:R-:W-:-:S02]  /*42e0*/  SEL R9, R56, R43, !P0 ;  /* 0x0000002b38097207 */ /* 0x000fc40004000000 */
[C---:B------:R-:W-:Y:S02]  /*42f0*/  SEL R10, R56.reuse, R42, !P0 ;  /* 0x0000002a380a7207 */ /* 0x040fe40004000000 */
[C---:B------:R-:W-:Y:S02]  /*4300*/  SEL R11, R56.reuse, R41, !P0 ;  /* 0x00000029380b7207 */ /* 0x040fe40004000000 */
[C---:B------:R-:W-:Y:S02]  /*4310*/  SEL R12, R56.reuse, R40, !P0 ;  /* 0x00000028380c7207 */ /* 0x040fe40004000000 */
[C---:B------:R-:W-:Y:S02]  /*4320*/  SEL R13, R56.reuse, R39, !P0 ;  /* 0x00000027380d7207 */ /* 0x040fe40004000000 */
[C---:B------:R-:W-:Y:S02]  /*4330*/  SEL R14, R56.reuse, R52, !P0 ;  /* 0x00000034380e7207 */ /* 0x040fe40004000000 */
[----:B------:R-:W-:-:S02]  /*4340*/  SEL R27, R56, R38, !P0 ;  /* 0x00000026381b7207 */ /* 0x000fc40004000000 */
[----:B------:R-:W-:Y:S02]  /*4350*/  PRMT R93, RZ, 0x7610, R93 ;  /* 0x00007610ff5d7816 */ /* 0x000fe4000000005d */
[----:B------:R-:W-:Y:S02]  /*4360*/  LOP3.LUT P0, RZ, R37, 0x1, RZ, 0xc0, !PT ;  /* 0x0000000125ff7812 */ /* 0x000fe4000780c0ff */
[--C-:B------:R-:W-:Y:S02]  /*4370*/  SHF.R.U32.HI R55, RZ, 0xa, R36.reuse ;  /* 0x0000000aff377819 */ /* 0x100fe40000011624 */
[--C-:B------:R-:W-:Y:S01]  /*4380*/  SHF.R.U32.HI R54, RZ, 0x2, R36.reuse ;  /* 0x00000002ff367819 */ /* 0x100fe20000011624 */
[----:B------:R0:W3:Y:S01]  /*4390*/  @!P4 LDG.E.U16 R93, desc[UR22][R20.64] ;  /* 0x00000016145dc981 */ /* 0x0000e2000c1e1500 */
[--C-:B------:R-:W-:Y:S02]  /*43a0*/  SHF.R.U32.HI R37, RZ, 0x8, R36.reuse ;  /* 0x00000008ff257819 */ /* 0x100fe40000011624 */
[----:B------:R-:W-:-:S04]  /*43b0*/  SHF.R.U32.HI R36, RZ, 0x1, R36 ;  /* 0x00000001ff247819 */ /* 0x000fc80000011624 */
[----:B------:R-:W-:Y:S01]  /*43c0*/  LOP3.LUT P4, RZ, R36, 0x1, RZ, 0xc0, !PT ;  /* 0x0000000124ff7812 */ /* 0x000fe2000788c0ff */
[----:B------:R-:W-:Y:S01]  /*43d0*/  IMAD R36, R92, 0x15, RZ ;  /* 0x000000155c247824 */ /* 0x000fe200078e02ff */
[----:B------:R-:W-:-:S03]  /*43e0*/  LOP3.LUT P6, RZ, R55, 0x1, RZ, 0xc0, !PT ;  /* 0x0000000137ff7812 */ /* 0x000fc600078cc0ff */
[----:B------:R-:W-:Y:S01]  /*43f0*/  IMAD.WIDE R40, R36, 0x2, R34 ;  /* 0x0000000224287825 */ /* 0x000fe200078e0222 */
[----:B------:R-:W-:-:S04]  /*4400*/  @!UP1 UIADD3 UR4, UPT, UPT, -UR5, 0x100000, URZ ;  /* 0x0010000005049890 */ /* 0x000fc8000fffe1ff */
[----:B------:R-:W-:Y:S02]  /*4410*/  @!UP1 USHF.L.U32 UR5, UR4, 0xb, URZ ;  /* 0x0000000b04059899 */ /* 0x000fe400080006ff */
[----:B------:R-:W-:Y:S01]  /*4420*/  @!UP1 USHF.L.U32 UR4, UR4, 0x1, URZ ;  /* 0x0000000104049899 */ /* 0x000fe200080006ff */
[----:B------:R-:W-:Y:S01]  /*4430*/  IMAD.WIDE R38, R36, 0x2, R32 ;  /* 0x0000000224267825 */ /* 0x000fe200078e0220 */
[----:B------:R-:W-:-:S03]  /*4440*/  PRMT R65, RZ, 0x7610, R65 ;  /* 0x00007610ff417816 */ /* 0x000fc60000000041 */
[C---:B------:R-:W-:Y:S01]  /*4450*/  IMAD.WIDE R22, R36.reuse, 0x2, R30 ;  /* 0x0000000224167825 */ /* 0x040fe200078e021e */
[----:B------:R-:W-:Y:S03]  /*4460*/  STL.64 [R1+0x98], R40 ;  /* 0x0000982801007387 */ /* 0x000fe60000100a00 */
[----:B0-----:R-:W-:Y:S01]  /*4470*/  IMAD.WIDE R20, R36, 0x2, R28 ;  /* 0x0000000224147825 */ /* 0x001fe200078e021c */
[----:B------:R-:W-:Y:S01]  /*4480*/  STL.64 [R1+0x90], R38 ;  /* 0x0000902601007387 */ /* 0x000fe20000100a00 */
[----:B------:R-:W-:-:S03]  /*4490*/  PRMT R64, RZ, 0x7610, R64 ;  /* 0x00007610ff407816 */ /* 0x000fc60000000040 */
[----:B------:R0:W-:Y:S01]  /*44a0*/  STL.64 [R1+0x88], R22 ;  /* 0x0000881601007387 */ /* 0x0001e20000100a00 */
[----:B------:R-:W-:-:S03]  /*44b0*/  VOTEU.ALL UP1, P1 ;  /* 0x0000000000ff7886 */ /* 0x000fc60000820000 */
[----:B------:R1:W-:Y:S01]  /*44c0*/  STL.64 [R1+0x80], R20 ;  /* 0x0000801401007387 */ /* 0x0003e20000100a00 */
[----:B------:R-:W-:Y:S01]  /*44d0*/  LOP3.LUT R19, R2, 0x10, RZ, 0x3c, !PT ;  /* 0x0000001002137812 */ /* 0x000fe200078e3cff */
[----:B------:R0:W1:Y:S02]  /*44e0*/  @!UP1 SYNCS.EXCH.64 URZ, [UR9+0x12008], UR4 ;  /* 0x0120080409ff95b2 */ /* 0x0000640008000100 */
[----:B------:R-:W3:Y:S04]  /*44f0*/  LDL.LU R49, [R1+0x54] ;  /* 0x0000540001317983 */ /* 0x000ee80000300800 */
[----:B------:R-:W4:Y:S04]  /*4500*/  LDL.LU R50, [R1+0x50] ;  /* 0x0000500001327983 */ /* 0x000f280000300800 */
[----:B------:R-:W4:Y:S01]  /*4510*/  @P6 LDG.E.U16 R65, desc[UR22][R22.64] ;  /* 0x0000001616416981 */ /* 0x000f22000c1e1500 */
[----:B------:R-:W-:-:S02]  /*4520*/  PRMT R67, RZ, 0x7610, R67 ;  /* 0x00007610ff437816 */ /* 0x000fc40000000043 */
[----:B------:R-:W-:Y:S01]  /*4530*/  PRMT R66, RZ, 0x7610, R66 ;  /* 0x00007610ff427816 */ /* 0x000fe20000000042 */
[----:B------:R-:W4:Y:S01]  /*4540*/  LDL.LU R51, [R1+0x4c] ;  /* 0x00004c0001337983 */ /* 0x000f220000300800 */
[----:B------:R-:W-:Y:S01]  /*4550*/  LOP3.LUT P5, RZ, R54, 0x1, RZ, 0xc0, !PT ;  /* 0x0000000136ff7812 */ /* 0x000fe200078ac0ff */
[----:B------:R-:W-:Y:S02]  /*4560*/  VIADD R36, R84, 0xfffffff9 ;  /* 0xfffffff954247836 */ /* 0x000fe40000000000 */
[----:B------:R-:W-:Y:S01]  /*4570*/  IMAD R42, R92, 0x1d, RZ ;  /* 0x0000001d5c2a7824 */ /* 0x000fe200078e02ff */
[----:B------:R-:W4:Y:S01]  /*4580*/  @P6 LDG.E.U16 R64, desc[UR22][R20.64] ;  /* 0x0000001614406981 */ /* 0x000f22000c1e1500 */
[----:B------:R-:W-:Y:S02]  /*4590*/  LOP3.LUT P3, RZ, R37, 0x1, RZ, 0xc0, !PT ;  /* 0x0000000125ff7812 */ /* 0x000fe4000786c0ff */
[----:B------:R-:W-:Y:S01]  /*45a0*/  PRMT R53, RZ, 0x7610, R53 ;  /* 0x00007610ff357816 */ /* 0x000fe20000000035 */
[----:B0-----:R-:W4:Y:S01]  /*45b0*/  LDL.LU R22, [R1+0x48] ;  /* 0x0000480001167983 */ /* 0x001f220000300800 */
[----:B------:R-:W-:Y:S01]  /*45c0*/  PRMT R55, RZ, 0x7610, R55 ;  /* 0x00007610ff377816 */ /* 0x000fe20000000037 */
[----:B------:R-:W-:Y:S01]  /*45d0*/  VIADD R44, R84, 0xfffffff1 ;  /* 0xfffffff1542c7836 */ /* 0x000fe20000000000 */
[----:B------:R-:W-:Y:S01]  /*45e0*/  PRMT R52, RZ, 0x7610, R52 ;  /* 0x00007610ff347816 */ /* 0x000fe20000000034 */
[----:B------:R-:W4:Y:S01]  /*45f0*/  LDL.LU R16, [R1+0x44] ;  /* 0x0000440001107983 */ /* 0x000f220000300800 */
[----:B------:R-:W-:Y:S01]  /*4600*/  PRMT R63, RZ, 0x7610, R63 ;  /* 0x00007610ff3f7816 */ /* 0x000fe2000000003f */
[----:B------:R-:W0:Y:S02]  /*4610*/  LDCU UR4, c[0x0][0x3b0] ;  /* 0x00007600ff0477ac */ /* 0x000e240008000800 */
[----:B------:R-:W4:Y:S04]  /*4620*/  LDL.LU R23, [R1+0x74] ;  /* 0x0000740001177983 */ /* 0x000f280000300800 */
[----:B-1----:R-:W4:Y:S04]  /*4630*/  LDL.LU R20, [R1+0x70] ;  /* 0x0000700001147983 */ /* 0x002f280000300800 */
[----:B------:R-:W4:Y:S04]  /*4640*/  LDL.LU R21, [R1+0x6c] ;  /* 0x00006c0001157983 */ /* 0x000f280000300800 */
[----:B------:R-:W-:Y:S04]  /*4650*/  STS.U16 [R2+UR9], R78 ;  /* 0x0000004e02007988 */ /* 0x000fe80008000409 */
[----:B------:R-:W-:Y:S04]  /*4660*/  STS.U16 [R2+UR9+0x2000], R77 ;  /* 0x0020004d02007988 */ /* 0x000fe80008000409 */
        /* <DEDUP_REMOVED lines=14> */
[----:B------:R-:W4:Y:S04]  /*4750*/  LDL.LU R24, [R1+0x68] ;  /* 0x0000680001187983 */ /* 0x000f280000300800 */
[----:B------:R-:W4:Y:S04]  /*4760*/  @P6 LDG.E.U16 R67, desc[UR22][R40.64] ;  /* 0x0000001628436981 */ /* 0x000f28000c1e1500 */
[----:B------:R1:W4:Y:S04]  /*4770*/  @P6 LDG.E.U16 R66, desc[UR22][R38.64] ;  /* 0x0000001626426981 */ /* 0x000328000c1e1500 */
[----:B--2---:R2:W-:Y:S04]  /*4780*/  STS.U16 [R19+UR9+0x480], R17 ;  /* 0x0004801113007988 */ /* 0x0045e80008000409 */
[----:B--2---:R-:W2:Y:S04]  /*4790*/  LDL.LU R17, [R1+0x64] ;  /* 0x0000640001117983 */ /* 0x004ea80000300800 */
[----:B------:R-:W-:Y:S04]  /*47a0*/  STS.U16 [R19+UR9+0x2480], R91 ;  /* 0x0024805b13007988 */ /* 0x000fe80008000409 */
[----:B------:R-:W-:Y:S04]  /*47b0*/  STS.U16 [R19+UR9+0x4480], R90 ;  /* 0x0044805a13007988 */ /* 0x000fe80008000409 */
[----:B------:R-:W-:Y:S04]  /*47c0*/  STS.U16 [R19+UR9+0x6480], R89 ;  /* 0x0064805913007988 */ /* 0x000fe80008000409 */
[----:B------:R-:W2:Y:S04]  /*47d0*/  LDL.LU R78, [R1+0x60] ;  /* 0x00006000014e7983 */ /* 0x000ea80000300800 */
[----:B------:R-:W-:Y:S04]  /*47e0*/  STS.U16 [R19+UR9+0x880], R81 ;  /* 0x0008805113007988 */ /* 0x000fe80008000409 */
[----:B------:R-:W2:Y:S04]  /*47f0*/  LDL.LU R45, [R1+0x5c] ;  /* 0x00005c00012d7983 */ /* 0x000ea80000300800 */
[----:B------:R-:W-:Y:S04]  /*4800*/  STS.U16 [R19+UR9+0x2880], R80 ;  /* 0x0028805013007988 */ /* 0x000fe80008000409 */
[----:B------:R-:W2:Y:S04]  /*4810*/  LDL.LU R46, [R1+0x58] ;  /* 0x00005800012e7983 */ /* 0x000ea80000300800 */
[----:B------:R-:W-:Y:S04]  /*4820*/  STS.U16 [R19+UR9+0x4880], R79 ;  /* 0x0048804f13007988 */ /* 0x000fe80008000409 */
[----:B------:R-:W2:Y:S04]  /*4830*/  LDL.LU R47, [R1+0x164] ;  /* 0x00016400012f7983 */ /* 0x000ea80000300800 */
[----:B------:R-:W2:Y:S04]  /*4840*/  LDL.LU R48, [R1+0x160] ;  /* 0x0001600001307983 */ /* 0x000ea80000300800 */
[----:B---3--:R3:W-:Y:S04]  /*4850*/  STS.U16 [R19+UR9+0x6880], R49 ;  /* 0x0068803113007988 */ /* 0x0087e80008000409 */
[----:B----4-:R4:W-:Y:S04]  /*4860*/  STS.U16 [R19+UR9+0xc80], R50 ;  /* 0x000c803213007988 */ /* 0x0109e80008000409 */
[----:B---3--:R-:W3:Y:S04]  /*4870*/  LDL.LU R49, [R1+0x15c] ;  /* 0x00015c0001317983 */ /* 0x008ee80000300800 */
[----:B------:R0:W-:Y:S04]  /*4880*/  STS.U16 [R19+UR9+0x2c80], R51 ;  /* 0x002c803313007988 */ /* 0x0001e80008000409 */
[----:B----4-:R-:W4:Y:S04]  /*4890*/  LDL.LU R50, [R1+0x158] ;  /* 0x0001580001327983 */ /* 0x010f280000300800 */
[----:B------:R-:W-:Y:S04]  /*48a0*/  STS.U16 [R19+UR9+0x4c80], R22 ;  /* 0x004c801613007988 */ /* 0x000fe80008000409 */
[----:B------:R1:W-:Y:S04]  /*48b0*/  STS.U16 [R19+UR9+0x6c80], R16 ;  /* 0x006c801013007988 */ /* 0x0003e80008000409 */
[----:B0-----:R-:W4:Y:S04]  /*48c0*/  LDL.LU R51, [R1+0x154] ;  /* 0x0001540001337983 */ /* 0x001f280000300800 */
[----:B------:R0:W-:Y:S01]  /*48d0*/  STS.U16 [R19+UR9+0x80], R23 ;  /* 0x0000801713007988 */ /* 0x0001e20008000409 */
[----:B-1----:R-:W-:-:S03]  /*48e0*/  LOP3.LUT R16, R2, 0x20, RZ, 0x3c, !PT ;  /* 0x0000002002107812 */ /* 0x002fc600078e3cff */
[----:B------:R-:W4:Y:S04]  /*48f0*/  LDL.LU R22, [R1+0x150] ;  /* 0x0001500001167983 */ /* 0x000f280000300800 */
[----:B------:R1:W-:Y:S04]  /*4900*/  STS.U16 [R19+UR9+0x2080], R20 ;  /* 0x0020801413007988 */ /* 0x0003e80008000409 */
[----:B0-----:R-:W4:Y:S04]  /*4910*/  LDL.LU R23, [R1+0x14c] ;  /* 0x00014c0001177983 */ /* 0x001f280000300800 */
[----:B------:R0:W-:Y:S04]  /*4920*/  STS.U16 [R19+UR9+0x4080], R21 ;  /* 0x0040801513007988 */ /* 0x0001e80008000409 */
[----:B-1----:R-:W4:Y:S04]  /*4930*/  LDL.LU R20, [R1+0x148] ;  /* 0x0001480001147983 */ /* 0x002f280000300800 */
[----:B0-----:R-:W4:Y:S04]  /*4940*/  LDL.LU R21, [R1+0x144] ;  /* 0x0001440001157983 */ /* 0x001f280000300800 */
[----:B------:R0:W-:Y:S04]  /*4950*/  STS.U16 [R19+UR9+0x6080], R24 ;  /* 0x0060801813007988 */ /* 0x0001e80008000409 */
[----:B0-----:R-:W4:Y:S04]  /*4960*/  LDL.LU R19, [R1+0x140] ;  /* 0x0001400001137983 */ /* 0x001f280000300800 */
[----:B------:R-:W4:Y:S04]  /*4970*/  LDL.LU R24, [R1+0x7c] ;  /* 0x00007c0001187983 */ /* 0x000f280000300800 */
[----:B--2---:R0:W-:Y:S04]  /*4980*/  STS.U16 [R16+UR9+0x100], R17 ;  /* 0x0001001110007988 */ /* 0x0041e80008000409 */
[----:B0-----:R-:W2:Y:S01]  /*4990*/  LDL.LU R17, [R1+0x78] ;  /* 0x0000780001117983 */ /* 0x001ea20000300800 */
[----:B------:R-:W-:Y:S01]  /*49a0*/  ISETP.GE.U32.AND P6, PT, R36, 0x7fffffda, PT ;  /* 0x7fffffda2400780c */ /* 0x000fe20003fc6070 */
[----:B------:R-:W-:Y:S01]  /*49b0*/  IMAD.WIDE R36, R42, 0x2, R34 ;  /* 0x000000022a247825 */ /* 0x000fe200078e0222 */
[----:B------:R-:W-:-:S03]  /*49c0*/  PRMT R54, RZ, 0x7610, R54 ;  /* 0x00007610ff367816 */ /* 0x000fc60000000036 */
[C---:B------:R-:W-:Y:S01]  /*49d0*/  IMAD.WIDE R38, R42.reuse, 0x2, R32 ;  /* 0x000000022a267825 */ /* 0x040fe200078e0220 */
[----:B------:R-:W2:Y:S03]  /*49e0*/  @P5 LDG.E.U16 R55, desc[UR22][R36.64] ;  /* 0x0000001624375981 */ /* 0x000ea6000c1e1500 */
[C---:B------:R-:W-:Y:S01]  /*49f0*/  IMAD.WIDE R40, R42.reuse, 0x2, R30 ;  /* 0x000000022a287825 */ /* 0x040fe200078e021e */
[----:B------:R-:W2:Y:S03]  /*4a00*/  @P5 LDG.E.U16 R54, desc[UR22][R38.64] ;  /* 0x0000001626365981 */ /* 0x000ea6000c1e1500 */
[----:B------:R-:W-:Y:S01]  /*4a10*/  IMAD.WIDE R42, R42, 0x2, R28 ;  /* 0x000000022a2a7825 */ /* 0x000fe200078e021c */
[----:B------:R-:W2:Y:S04]  /*4a20*/  @P5 LDG.E.U16 R53, desc[UR22][R40.64] ;  /* 0x0000001628355981 */ /* 0x000ea8000c1e1500 */
[----:B------:R-:W2:Y:S01]  /*4a30*/  @P5 LDG.E.U16 R52, desc[UR22][R42.64] ;  /* 0x000000162a345981 */ /* 0x000ea2000c1e1500 */
[----:B------:R-:W-:Y:S01]  /*4a40*/  ISETP.GE.U32.AND P5, PT, R44, 0x7fffffd2, PT ;  /* 0x7fffffd22c00780c */ /* 0x000fe20003fa6070 */
[----:B------:R-:W-:Y:S01]  /*4a50*/  IMAD R44, R92, 0x6, RZ ;  /* 0x000000065c2c7824 */ /* 0x000fe200078e02ff */
[----:B------:R-:W-:Y:S01]  /*4a60*/  PRMT R62, RZ, 0x7610, R62 ;  /* 0x00007610ff3e7816 */ /* 0x000fe2000000003e */
[----:B------:R-:W-:Y:S01]  /*4a70*/  STS.U16 [R16+UR9+0x2100], R78 ;  /* 0x0021004e10007988 */ /* 0x000fe20008000409 */
[----:B------:R-:W-:Y:S01]  /*4a80*/  PRMT R61, RZ, 0x7610, R61 ;  /* 0x00007610ff3d7816 */ /* 0x000fe2000000003d */
[C---:B------:R-:W-:Y:S01]  /*4a90*/  IMAD.WIDE R76, R44.reuse, 0x2, R34 ;  /* 0x000000022c4c7825 */ /* 0x040fe200078e0222 */
[----:B------:R-:W-:Y:S01]  /*4aa0*/  PRMT R60, RZ, 0x7610, R60 ;  /* 0x00007610ff3c7816 */ /* 0x000fe2000000003c */
[----:B------:R-:W-:Y:S02]  /*4ab0*/  STS.U16 [R16+UR9+0x4100], R45 ;  /* 0x0041002d10007988 */ /* 0x000fe40008000409 */
[----:B------:R-:W-:-:S02]  /*4ac0*/  IMAD.WIDE R74, R44, 0x2, R32 ;  /* 0x000000022c4a7825 */ /* 0x000fc400078e0220 */
[----:B------:R-:W-:Y:S02]  /*4ad0*/  STS.U16 [R16+UR9+0x6100], R46 ;  /* 0x0061002e10007988 */ /* 0x000fe40008000409 */
[C---:B------:R-:W-:Y:S02]  /*4ae0*/  IMAD.WIDE R72, R44.reuse, 0x2, R30 ;  /* 0x000000022c487825 */ /* 0x040fe400078e021e */
[----:B------:R-:W-:Y:S02]  /*4af0*/  STS.U16 [R16+UR9+0x500], R47 ;  /* 0x0005002f10007988 */ /* 0x000fe40008000409 */
[----:B------:R-:W-:Y:S02]  /*4b00*/  IMAD.WIDE R70, R44, 0x2, R28 ;  /* 0x000000022c467825 */ /* 0x000fe400078e021c */
[----:B------:R-:W-:Y:S02]  /*4b10*/  STS.U16 [R16+UR9+0x2500], R48 ;  /* 0x0025003010007988 */ /* 0x000fe40008000409 */
[----:B------:R-:W-:-:S02]  /*4b20*/  VIADD R44, R84, 0xfffffff8 ;  /* 0xfffffff8542c7836 */ /* 0x000fc40000000000 */
[----:B------:R-:W2:Y:S04]  /*4b30*/  @!P6 LDG.E.U16 R63, desc[UR22][R76.64] ;  /* 0x000000164c3fe981 */ /* 0x000ea8000c1e1500 */
[----:B------:R-:W2:Y:S04]  /*4b40*/  @!P6 LDG.E.U16 R62, desc[UR22][R74.64] ;  /* 0x000000164a3ee981 */ /* 0x000ea8000c1e1500 */
[----:B------:R-:W2:Y:S04]  /*4b50*/  @!P6 LDG.E.U16 R61, desc[UR22][R72.64] ;  /* 0x00000016483de981 */ /* 0x000ea8000c1e1500 */
[----:B------:R-:W2:Y:S01]  /*4b60*/  @!P6 LDG.E.U16 R60, desc[UR22][R70.64] ;  /* 0x00000016463ce981 */ /* 0x000ea2000c1e1500 */
[----:B------:R-:W-:Y:S01]  /*4b70*/  ISETP.GE.U32.AND P6, PT, R44, 0x7fffffd9, PT ;  /* 0x7fffffd92c00780c */ /* 0x000fe20003fc6070 */
[----:B------:R-:W-:Y:S01]  /*4b80*/  IMAD R44, R92, 0xe, RZ ;  /* 0x0000000e5c2c7824 */ /* 0x000fe200078e02ff */
[----:B------:R-:W-:Y:S01]  /*4b90*/  PRMT R59, RZ, 0x7610, R59 ;  /* 0x00007610ff3b7816 */ /* 0x000fe2000000003b */
[----:B------:R-:W-:Y:S01]  /*4ba0*/  STL.64 [R1+0x1d0], R76 ;  /* 0x0001d04c01007387 */ /* 0x000fe20000100a00 */
[----:B------:R-:W-:-:S03]  /*4bb0*/  PRMT R58, RZ, 0x7610, R58 ;  /* 0x00007610ff3a7816 */ /* 0x000fc6000000003a */
[----:B------:R-:W-:Y:S04]  /*4bc0*/  STL.64 [R1+0x1c8], R74 ;  /* 0x0001c84a01007387 */ /* 0x000fe80000100a00 */
[----:B------:R-:W-:Y:S04]  /*4bd0*/  STL.64 [R1+0x1c0], R72 ;  /* 0x0001c04801007387 */ /* 0x000fe80000100a00 */
[----:B------:R-:W-:Y:S04]  /*4be0*/  STL.64 [R1+0x1b8], R70 ;  /* 0x0001b84601007387 */ /* 0x000fe80000100a00 */
[----:B---3--:R-:W-:Y:S04]  /*4bf0*/  STS.U16 [R16+UR9+0x4500], R49 ;  /* 0x0045003110007988 */ /* 0x008fe80008000409 */
[----:B----4-:R-:W-:Y:S04]  /*4c00*/  STS.U16 [R16+UR9+0x6500], R50 ;  /* 0x0065003210007988 */ /* 0x010fe80008000409 */
[----:B------:R-:W-:Y:S04]  /*4c10*/  STS.U16 [R16+UR9+0x900], R51 ;  /* 0x0009003310007988 */ /* 0x000fe80008000409 */
[----:B------:R-:W-:Y:S04]  /*4c20*/  STS.U16 [R16+UR9+0x2900], R22 ;  /* 0x0029001610007988 */ /* 0x000fe80008000409 */
[----:B------:R0:W-:Y:S04]  /*4c30*/  STS.U16 [R16+UR9+0x4900], R23 ;  /* 0x0049001710007988 */ /* 0x0001e80008000409 */
[----:B------:R-:W-:Y:S04]  /*4c40*/  STS.U16 [R16+UR9+0x6900], R20 ;  /* 0x0069001410007988 */ /* 0x000fe80008000409 */
[----:B------:R1:W-:Y:S01]  /*4c50*/  STS.U16 [R16+UR9+0xd00], R21 ;  /* 0x000d001510007988 */ /* 0x0003e20008000409 */
[----:B0-----:R-:W-:-:S04]  /*4c60*/  IMAD.WIDE R22, R44, 0x2, R30 ;  /* 0x000000022c167825 */ /* 0x001fc800078e021e */
[----:B-1----:R-:W-:-:S05]  /*4c70*/  IMAD.WIDE R20, R44, 0x2, R34 ;  /* 0x000000022c147825 */ /* 0x002fca00078e0222 */
[----:B------:R0:W-:Y:S04]  /*4c80*/  STL.64 [R1+0x178], R20 ;  /* 0x0001781401007387 */ /* 0x0001e80000100a00 */
[----:B------:R0:W3:Y:S02]  /*4c90*/  @!P5 LDG.E.U16 R59, desc[UR22][R20.64] ;  /* 0x00000016143bd981 */ /* 0x0000e4000c1e1500 */
[C---:B0-----:R-:W-:Y:S02]  /*4ca0*/  IMAD.WIDE R20, R44.reuse, 0x2, R28 ;  /* 0x000000022c147825 */ /* 0x041fe400078e021c */
[----:B------:R-:W-:Y:S04]  /*4cb0*/  STS.U16 [R16+UR9+0x2d00], R19 ;  /* 0x002d001310007988 */ /* 0x000fe80008000409 */
[----:B------:R-:W-:Y:S04]  /*4cc0*/  STS.U16 [R16+UR9+0x4d00], R24 ;  /* 0x004d001810007988 */ /* 0x000fe80008000409 */
[----:B--2---:R0:W-:Y:S02]  /*4cd0*/  STS.U16 [R16+UR9+0x6d00], R17 ;  /* 0x006d001110007988 */ /* 0x0041e40008000409 */
[----:B0-----:R-:W-:-:S05]  /*4ce0*/  IMAD.WIDE R16, R44, 0x2, R32 ;  /* 0x000000022c107825 */ /* 0x001fca00078e0220 */
[----:B------:R0:W-:Y:S04]  /*4cf0*/  STL.64 [R1+0x170], R16 ;  /* 0x0001701001007387 */ /* 0x0001e80000100a00 */
[----:B------:R-:W2:Y:S04]  /*4d00*/  LDL.LU R19, [R1+0x374] ;  /* 0x0003740001137983 */ /* 0x000ea80000300800 */
[----:B------:R-:W4:Y:S04]  /*4d10*/  @!P5 LDG.E.U16 R58, desc[UR22][R16.64] ;  /* 0x00000016103ad981 */ /* 0x000f28000c1e1500 */
[----:B------:R1:W-:Y:S04]  /*4d20*/  STL.64 [R1+0x168], R22 ;  /* 0x0001681601007387 */ /* 0x0003e80000100a00 */
[----:B0-----:R-:W3:Y:S04]  /*4d30*/  LDL.LU R16, [R1+0x370] ;  /* 0x0003700001107983 */ /* 0x001ee80000300800 */
[----:B------:R0:W-:Y:S04]  /*4d40*/  STL.64 [R1+0x160], R20 ;  /* 0x0001601401007387 */ /* 0x0001e80000100a00 */
[----:B------:R-:W4:Y:S04]  /*4d50*/  LDL.LU R24, [R1+0x36c] ;  /* 0x00036c0001187983 */ /* 0x000f280000300800 */
        /* <DEDUP_REMOVED lines=11> */
[----:B------:R-:W4:Y:S01]  /*4e10*/  LDL.LU R75, [R1+0x348] ;  /* 0x00034800014b7983 */ /* 0x000f220000300800 */
[----:B------:R-:W-:-:S03]  /*4e20*/  PRMT R57, RZ, 0x7610, R57 ;  /* 0x00007610ff397816 */ /* 0x000fc60000000039 */
[----:B------:R-:W4:Y:S01]  /*4e30*/  LDL.LU R76, [R1+0x344] ;  /* 0x00034400014c7983 */ /* 0x000f220000300800 */
[----:B------:R-:W-:-:S03]  /*4e40*/  PRMT R56, RZ, 0x7610, R56 ;  /* 0x00007610ff387816 */ /* 0x000fc60000000038 */
[----:B------:R-:W4:Y:S04]  /*4e50*/  LDL.LU R77, [R1+0x340] ;  /* 0x00034000014d7983 */ /* 0x000f280000300800 */
[----:B------:R-:W4:Y:S01]  /*4e60*/  LDL.LU R78, [R1+0x33c] ;  /* 0x00033c00014e7983 */ /* 0x000f220000300800 */
[----:B------:R-:W-:-:S03]  /*4e70*/  VIADD R44, R84, 0xfffffff0 ;  /* 0xfffffff0542c7836 */ /* 0x000fc60000000000 */
[----:B------:R-:W4:Y:S04]  /*4e80*/  LDL.LU R45, [R1+0x338] ;  /* 0x00033800012d7983 */ /* 0x000f280000300800 */
[----:B------:R-:W4:Y:S04]  /*4e90*/  LDL.LU R46, [R1+0x1b4] ;  /* 0x0001b400012e7983 */ /* 0x000f280000300800 */
[----:B------:R-:W4:Y:S04]  /*4ea0*/  LDL.LU R47, [R1+0x1b0] ;  /* 0x0001b000012f7983 */ /* 0x000f280000300800 */
[----:B------:R-:W4:Y:S04]  /*4eb0*/  LDL.LU R48, [R1+0x1ac] ;  /* 0x0001ac0001307983 */ /* 0x000f280000300800 */
[----:B------:R-:W4:Y:S04]  /*4ec0*/  LDL.LU R49, [R1+0x1a8] ;  /* 0x0001a80001317983 */ /* 0x000f280000300800 */
[----:B------:R-:W4:Y:S04]  /*4ed0*/  LDL.LU R50, [R1+0x1a4] ;  /* 0x0001a40001327983 */ /* 0x000f280000300800 */
[----:B------:R-:W4:Y:S04]  /*4ee0*/  LDL.LU R51, [R1+0x1a0] ;  /* 0x0001a00001337983 */ /* 0x000f280000300800 */
[----:B------:R-:W4:Y:S04]  /*4ef0*/  @!P5 LDG.E.U16 R57, desc[UR22][R22.64] ;  /* 0x000000161639d981 */ /* 0x000f28000c1e1500 */
[----:B------:R-:W4:Y:S01]  /*4f00*/  @!P5 LDG.E.U16 R56, desc[UR22][R20.64] ;  /* 0x000000161438d981 */ /* 0x000f22000c1e1500 */
[----:B------:R-:W-:-:S03]  /*4f10*/  ISETP.GE.U32.AND P5, PT, R44, 0x7fffffd1, PT ;  /* 0x7fffffd12c00780c */ /* 0x000fc60003fa6070 */
[----:B-1----:R-:W4:Y:S04]  /*4f20*/  LDL.LU.64 R22, [R1+0x660] ;  /* 0x0006600001167983 */ /* 0x002f280000300a00 */
[----:B0-----:R-:W4:Y:S04]  /*4f30*/  LDL.LU.64 R20, [R1+0x658] ;  /* 0x0006580001147983 */ /* 0x001f280000300a00 */
[----:B------:R-:W4:Y:S01]  /*4f40*/  LDL.LU R44, [R1+0x364] ;  /* 0x00036400012c7983 */ /* 0x000f220000300800 */
[----:B------:R-:W-:-:S05]  /*4f50*/  LOP3.LUT R69, R2, 0x30, RZ, 0x3c, !PT ;  /* 0x0000003002457812 */ /* 0x000fca00078e3cff */
[----:B--2---:R0:W-:Y:S04]  /*4f60*/  STS.U16 [R69+UR9+0x180], R19 ;  /* 0x0001801345007988 */ /* 0x0041e80008000409 */
[----:B0-----:R-:W2:Y:S04]  /*4f70*/  LDL.LU R19, [R1+0x654] ;  /* 0x0006540001137983 */ /* 0x001ea80000300800 */
[----:B---3--:R0:W-:Y:S04]  /*4f80*/  STS.U16 [R69+UR9+0x2180], R16 ;  /* 0x0021801045007988 */ /* 0x0081e80008000409 */
[----:B----4-:R1:W-:Y:S04]  /*4f90*/  STS.U16 [R69+UR9+0x4180], R24 ;  /* 0x0041801845007988 */ /* 0x0103e80008000409 */
[----:B0-----:R-:W3:Y:S04]  /*4fa0*/  LDL.LU R16, [R1+0x650] ;  /* 0x0006500001107983 */ /* 0x001ee80000300800 */
[----:B------:R0:W-:Y:S04]  /*4fb0*/  STS.U16 [R69+UR9+0x6180], R17 ;  /* 0x0061801145007988 */ /* 0x0001e80008000409 */
[----:B-1----:R-:W4:Y:S04]  /*4fc0*/  LDL.LU R24, [R1+0x64c] ;  /* 0x00064c0001187983 */ /* 0x002f280000300800 */
[----:B0-----:R-:W2:Y:S04]  /*4fd0*/  LDL.LU R17, [R1+0x648] ;  /* 0x0006480001117983 */ /* 0x001ea80000300800 */
[----:B------:R0:W-:Y:S04]  /*4fe0*/  STS.U16 [R69+UR9+0x580], R44 ;  /* 0x0005802c45007988 */ /* 0x0001e80008000409 */
[----:B------:R-:W-:Y:S04]  /*4ff0*/  STS.U16 [R69+UR9+0x2580], R79 ;  /* 0x0025804f45007988 */ /* 0x000fe80008000409 */
[----:B------:R-:W-:Y:S04]  /*5000*/  STS.U16 [R69+UR9+0x4580], R80 ;  /* 0x0045805045007988 */ /* 0x000fe80008000409 */
[----:B------:R-:W-:Y:S01]  /*5010*/  STS.U16 [R69+UR9+0x6580], R81 ;  /* 0x0065805145007988 */ /* 0x000fe20008000409 */
[----:B0-----:R-:W-:-:S03]  /*5020*/  LOP3.LUT R44, R2, 0x40, RZ, 0x3c, !PT ;  /* 0x00000040022c7812 */ /* 0x001fc600078e3cff */
        /* <DEDUP_REMOVED lines=18> */
[----:B--2---:R0:W-:Y:S04]  /*5150*/  STS.U16 [R44+UR9+0x4a00], R17 ;  /* 0x004a00112c007988 */ /* 0x0041e80008000409 */
[----:B----4-:R-:W-:Y:S04]  /*5160*/  STS.U16 [R44+UR9+0x6a00], R24 ;  /* 0x006a00182c007988 */ /* 0x010fe80008000409 */
[----:B---3--:R1:W-:Y:S04]  /*5170*/  STS.U16 [R44+UR9+0xe00], R16 ;  /* 0x000e00102c007988 */ /* 0x0083e80008000409 */
[----:B0-----:R-:W2:Y:S04]  /*5180*/  LDL.LU R17, [R1+0x644] ;  /* 0x0006440001117983 */ /* 0x001ea80000300800 */
[----:B-1----:R-:W3:Y:S01]  /*5190*/  LDL.LU R16, [R1+0x640] ;  /* 0x0006400001107983 */ /* 0x002ee20000300800 */
[----:B------:R-:W-:-:S03]  /*51a0*/  LOP3.LUT R24, R2, 0x50, RZ, 0x3c, !PT ;  /* 0x0000005002187812 */ /* 0x000fc600078e3cff */
[----:B------:R0:W-:Y:S04]  /*51b0*/  STS.U16 [R44+UR9+0x2e00], R19 ;  /* 0x002e00132c007988 */ /* 0x0001e80008000409 */
[----:B------:R1:W-:Y:S04]  /*51c0*/  STS.U16 [R44+UR9+0x4e00], R18 ;  /* 0x004e00122c007988 */ /* 0x0003e80008000409 */
[----:B------:R4:W-:Y:S04]  /*51d0*/  STS.U16 [R44+UR9+0x6e00], R21 ;  /* 0x006e00152c007988 */ /* 0x0009e80008000409 */
[----:B0-----:R-:W3:Y:S04]  /*51e0*/  LDL.LU R19, [R1+0x63c] ;  /* 0x00063c0001137983 */ /* 0x001ee80000300800 */
[----:B-1----:R-:W3:Y:S04]  /*51f0*/  LDL.LU R18, [R1+0x638] ;  /* 0x0006380001127983 */ /* 0x002ee80000300800 */
[----:B----4-:R-:W4:Y:S04]  /*5200*/  LDL.LU R21, [R1+0x634] ;  /* 0x0006340001157983 */ /* 0x010f280000300800 */
[----:B------:R0:W-:Y:S04]  /*5210*/  STS.U16 [R24+UR9+0x280], R20 ;  /* 0x0002801418007988 */ /* 0x0001e80008000409 */
[----:B------:R1:W-:Y:S04]  /*5220*/  STS.U16 [R24+UR9+0x2280], R23 ;  /* 0x0022801718007988 */ /* 0x0003e80008000409 */
[----:B------:R1:W-:Y:S04]  /*5230*/  STS.U16 [R24+UR9+0x4280], R22 ;  /* 0x0042801618007988 */ /* 0x0003e80008000409 */
[----:B0-----:R-:W4:Y:S04]  /*5240*/  LDL.LU R20, [R1+0x630] ;  /* 0x0006300001147983 */ /* 0x001f280000300800 */
[----:B-1----:R-:W4:Y:S04]  /*5250*/  LDL.LU R23, [R1+0x62c] ;  /* 0x00062c0001177983 */ /* 0x002f280000300800 */
[----:B------:R-:W4:Y:S04]  /*5260*/  LDL.LU R22, [R1+0x628] ;  /* 0x0006280001167983 */ /* 0x000f280000300800 */
[----:B------:R0:W-:Y:S04]  /*5270*/  STS.U16 [R24+UR9+0x6280], R25 ;  /* 0x0062801918007988 */ /* 0x0001e80008000409 */
[----:B0-----:R-:W4:Y:S04]  /*5280*/  LDL.LU R25, [R1+0x624] ;  /* 0x0006240001197983 */ /* 0x001f280000300800 */
[----:B------:R0:W-:Y:S04]  /*5290*/  STS.U16 [R24+UR9+0x680], R26 ;  /* 0x0006801a18007988 */ /* 0x0001e80008000409 */
[----:B------:R1:W-:Y:S04]  /*52a0*/  STS.U16 [R24+UR9+0x2680], R0 ;  /* 0x0026800018007988 */ /* 0x0003e80008000409 */
[----:B0-----:R-:W4:Y:S04]  /*52b0*/  LDL.LU R26, [R1+0x620] ;  /* 0x00062000011a7983 */ /* 0x001f280000300800 */
[----:B-1----:R-:W4:Y:S01]  /*52c0*/  LDL.LU R0, [R1+0x61c] ;  /* 0x00061c0001007983 */ /* 0x002f220000300800 */
[----:B------:R-:W-:-:S02]  /*52d0*/  IMAD R46, R92, 0x16, RZ ;  /* 0x000000165c2e7824 */ /* 0x000fc400078e02ff */
[C---:B------:R-:W-:Y:S02]  /*52e0*/  IMAD R69, R92.reuse, 0x7, RZ ;  /* 0x000000075c457824 */ /* 0x040fe400078e02ff */
[----:B------:R-:W-:Y:S02]  /*52f0*/  IMAD R70, R92, 0xf, RZ ;  /* 0x0000000f5c467824 */ /* 0x000fe400078e02ff */
[----:B------:R-:W-:-:S04]  /*5300*/  IMAD.WIDE R74, R46, 0x2, R34 ;  /* 0x000000022e4a7825 */ /* 0x000fc800078e0222 */
[C---:B------:R-:W-:Y:S01]  /*5310*/  IMAD.WIDE R72, R69.reuse, 0x2, R34 ;  /* 0x0000000245487825 */ /* 0x040fe200078e0222 */
[----:B------:R-:W-:Y:S01]  /*5320*/  PRMT R90, RZ, 0x7610, R90 ;  /* 0x00007610ff5a7816 */ /* 0x000fe2000000005a */
[----:B------:R-:W-:Y:S02]  /*5330*/  STL.64 [R1+0x78], R74 ;  /* 0x0000784a01007387 */ /* 0x000fe40000100a00 */
[----:B------:R-:W-:Y:S01]  /*5340*/  IMAD.WIDE R48, R70, 0x2, R34 ;  /* 0x0000000246307825 */ /* 0x000fe200078e0222 */
[----:B------:R-:W-:Y:S01]  /*5350*/  PRMT R89, RZ, 0x7610, R89 ;  /* 0x00007610ff597816 */ /* 0x000fe20000000059 */
[----:B------:R-:W-:Y:S02]  /*5360*/  STL.64 [R1+0x1b0], R72 ;  /* 0x0001b04801007387 */ /* 0x000fe40000100a00 */
[----:B------:R-:W-:Y:S01]  /*5370*/  IMAD.WIDE R76, R46, 0x2, R32 ;  /* 0x000000022e4c7825 */ /* 0x000fe200078e0220 */
[----:B------:R-:W-:Y:S01]  /*5380*/  PRMT R91, RZ, 0x7610, R91 ;  /* 0x00007610ff5b7816 */ /* 0x000fe2000000005b */
[----:B------:R-:W-:Y:S04]  /*5390*/  STL.64 [R1+0x158], R48 ;  /* 0x0001583001007387 */ /* 0x000fe80000100a00 */
[----:B------:R0:W-:Y:S01]  /*53a0*/  STL.64 [R1+0x70], R76 ;  /* 0x0000704c01007387 */ /* 0x0001e20000100a00 */
[----:B------:R-:W-:-:S03]  /*53b0*/  IMAD.WIDE R78, R69, 0x2, R28 ;  /* 0x00000002454e7825 */ /* 0x000fc600078e021c */
[----:B------:R0:W4:Y:S02]  /*53c0*/  @P0 LDG.E.U16 R91, desc[UR22][R76.64] ;  /* 0x000000164c5b0981 */ /* 0x000124000c1e1500 */
[----:B0-----:R-:W-:Y:S02]  /*53d0*/  IMAD.WIDE R76, R70, 0x2, R32 ;  /* 0x00000002464c7825 */ /* 0x001fe400078e0220 */
[----:B------:R-:W-:Y:S02]  /*53e0*/  STS.U16 [R24+UR9+0x4680], R93 ;  /* 0x0046805d18007988 */ /* 0x000fe40008000409 */
[----:B------:R-:W-:Y:S01]  /*53f0*/  IMAD R50, R92, 0x1e, RZ ;  /* 0x0000001e5c327824 */ /* 0x000fe200078e02ff */
[----:B------:R-:W-:Y:S02]  /*5400*/  PRMT R88, RZ, 0x7610, R88 ;  /* 0x00007610ff587816 */ /* 0x000fe40000000058 */
[----:B------:R-:W-:Y:S01]  /*5410*/  PRMT R87, RZ, 0x7610, R87 ;  /* 0x00007610ff577816 */ /* 0x000fe20000000057 */
[----:B------:R-:W-:Y:S01]  /*5420*/  IMAD.WIDE R44, R50, 0x2, R34 ;  /* 0x00000002322c7825 */ /* 0x000fe200078e0222 */
[----:B------:R-:W-:-:S02]  /*5430*/  PRMT R86, RZ, 0x7610, R86 ;  /* 0x00007610ff567816 */ /* 0x000fc40000000056 */
[----:B------:R-:W-:Y:S02]  /*5440*/  PRMT R85, RZ, 0x7610, R85 ;  /* 0x00007610ff557816 */ /* 0x000fe40000000055 */
[----:B------:R-:W4:Y:S01]  /*5450*/  @P4 LDG.E.U16 R88, desc[UR22][R44.64] ;  /* 0x000000162c584981 */ /* 0x000f22000c1e1500 */
[----:B--2---:R-:W-:Y:S02]  /*5460*/  PRMT R17, RZ, 0x7610, R17 ;  /* 0x00007610ff117816 */ /* 0x004fe40000000011 */
[----:B---3--:R-:W-:-:S04]  /*5470*/  PRMT R16, RZ, 0x7610, R16 ;  /* 0x00007610ff107816 */ /* 0x008fc80000000010 */
[----:B------:R0:W2:Y:S04]  /*5480*/  @!P6 LDG.E.U16 R17, desc[UR22][R72.64] ;  /* 0x000000164811e981 */ /* 0x0000a8000c1e1500 */
[----:B------:R1:W3:Y:S01]  /*5490*/  @P0 LDG.E.U16 R16, desc[UR22][R74.64] ;  /* 0x000000164a100981 */ /* 0x0002e2000c1e1500 */
[----:B0-----:R-:W-:-:S04]  /*54a0*/  IMAD.WIDE R72, R46, 0x2, R28 ;  /* 0x000000022e487825 */ /* 0x001fc800078e021c */
[----:B-1----:R-:W-:Y:S01]  /*54b0*/  IMAD.WIDE R74, R46, 0x2, R30 ;  /* 0x000000022e4a7825 */ /* 0x002fe200078e021e */
[----:B------:R-:W-:Y:S01]  /*54c0*/  PRMT R19, RZ, 0x7610, R19 ;  /* 0x00007610ff137816 */ /* 0x000fe20000000013 */
[----:B------:R-:W2:Y:S01]  /*54d0*/  @P0 LDG.E.U16 R89, desc[UR22][R72.64] ;  /* 0x0000001648590981 */ /* 0x000ea2000c1e1500 */
[----:B------:R-:W-:-:S03]  /*54e0*/  PRMT R18, RZ, 0x7610, R18 ;  /* 0x00007610ff127816 */ /* 0x000fc60000000012 */
[----:B------:R0:W-:Y:S04]  /*54f0*/  STL.64 [R1+0x68], R74 ;  /* 0x0000684a01007387 */ /* 0x0001e80000100a00 */
[----:B------:R0:W2:Y:S04]  /*5500*/  @P0 LDG.E.U16 R90, desc[UR22][R74.64] ;  /* 0x000000164a5a0981 */ /* 0x0000a8000c1e1500 */
[----:B------:R1:W-:Y:S01]  /*5510*/  STL.64 [R1+0x60], R72 ;  /* 0x0000604801007387 */ /* 0x0003e20000100a00 */
[----:B0-----:R-:W-:-:S04]  /*5520*/  IMAD.WIDE R74, R69, 0x2, R32 ;  /* 0x00000002454a7825 */ /* 0x001fc800078e0220 */
[----:B-1----:R-:W-:Y:S01]  /*5530*/  IMAD.WIDE R72, R69, 0x2, R30 ;  /* 0x0000000245487825 */ /* 0x002fe200078e021e */
[----:B------:R0:W-:Y:S01]  /*5540*/  STL.64 [R1+0x1a8], R74 ;  /* 0x0001a84a01007387 */ /* 0x0001e20000100a00 */
[----:B----4-:R-:W-:-:S03]  /*5550*/  PRMT R23, RZ, 0x7610, R23 ;  /* 0x00007610ff177816 */ /* 0x010fc60000000017 */
[----:B------:R0:W4:Y:S01]  /*5560*/  @!P6 LDG.E.U16 R19, desc[UR22][R74.64] ;  /* 0x000000164a13e981 */ /* 0x000122000c1e1500 */
[----:B------:R-:W-:-:S03]  /*5570*/  IMAD R69, R92, 0x17, RZ ;  /* 0x000000175c457824 */ /* 0x000fc600078e02ff */
[----:B------:R1:W-:Y:S04]  /*5580*/  STL.64 [R1+0x1a0], R72 ;  /* 0x0001a04801007387 */ /* 0x0003e80000100a00 */
[----:B------:R1:W4:Y:S01]  /*5590*/  @!P6 LDG.E.U16 R18, desc[UR22][R72.64] ;  /* 0x000000164812e981 */ /* 0x000322000c1e1500 */
[----:B0-----:R-:W-:Y:S01]  /*55a0*/  IMAD.WIDE R74, R70, 0x2, R30 ;  /* 0x00000002464a7825 */ /* 0x001fe200078e021e */
[----:B------:R-:W-:Y:S02]  /*55b0*/  PRMT R21, RZ, 0x7610, R21 ;  /* 0x00007610ff157816 */ /* 0x000fe40000000015 */
[----:B------:R-:W-:Y:S01]  /*55c0*/  STL.64 [R1+0x198], R78 ;  /* 0x0001984e01007387 */ /* 0x000fe20000100a00 */
[----:B------:R-:W-:-:S03]  /*55d0*/  PRMT R25, RZ, 0x7610, R25 ;  /* 0x00007610ff197816 */ /* 0x000fc60000000019 */
[----:B------:R-:W4:Y:S01]  /*55e0*/  @!P5 LDG.E.U16 R23, desc[UR22][R76.64] ;  /* 0x000000164c17d981 */ /* 0x000f22000c1e1500 */
[----:B-1----:R-:W-:-:S03]  /*55f0*/  IMAD.WIDE R72, R70, 0x2, R28 ;  /* 0x0000000246487825 */ /* 0x002fc600078e021c */
[----:B------:R0:W-:Y:S04]  /*5600*/  STL.64 [R1+0x150], R76 ;  /* 0x0001504c01007387 */ /* 0x0001e80000100a00 */
[----:B------:R-:W-:Y:S01]  /*5610*/  STL.64 [R1+0x148], R74 ;  /* 0x0001484a01007387 */ /* 0x000fe20000100a00 */
[----:B------:R-:W-:-:S03]  /*5620*/  IMAD.WIDE R70, R69, 0x2, R32 ;  /* 0x0000000245467825 */ /* 0x000fc600078e0220 */
[----:B------:R1:W-:Y:S04]  /*5630*/  STL.64 [R1+0x140], R72 ;  /* 0x0001404801007387 */ /* 0x0003e80000100a00 */
[----:B------:R1:W4:Y:S04]  /*5640*/  @!P5 LDG.E.U16 R25, desc[UR22][R72.64] ;  /* 0x000000164819d981 */ /* 0x000328000c1e1500 */
[----:B0-----:R-:W4:Y:S04]  /*5650*/  LDL.LU R76, [R1+0x3b8] ;  /* 0x0003b800014c7983 */ /* 0x001f280000300800 */
[----:B------:R-:W4:Y:S01]  /*5660*/  @!P6 LDG.E.U16 R21, desc[UR22][R78.64] ;  /* 0x000000164e15e981 */ /* 0x000f22000c1e1500 */
[----:B-1----:R-:W-:-:S03]  /*5670*/  IMAD.WIDE R72, R69, 0x2, R34 ;  /* 0x0000000245487825 */ /* 0x002fc600078e0222 */
[----:B------:R-:W4:Y:S04]  /*5680*/  LDL.LU R77, [R1+0x3b4] ;  /* 0x0003b400014d7983 */ /* 0x000f280000300800 */
[----:B------:R-:W4:Y:S04]  /*5690*/  LDL.LU R78, [R1+0x3b0] ;  /* 0x0003b000014e7983 */ /* 0x000f280000300800 */
[----:B------:R-:W-:Y:S04]  /*56a0*/  STL.64 [R1+0x58], R72 ;  /* 0x0000584801007387 */ /* 0x000fe80000100a00 */
[----:B------:R-:W-:Y:S04]  /*56b0*/  STL.64 [R1+0x50], R70 ;  /* 0x0000504601007387 */ /* 0x000fe80000100a00 */
[----:B------:R-:W4:Y:S01]  /*56c0*/  LDL.LU R93, [R1+0x618] ;  /* 0x00061800015d7983 */ /* 0x000f220000300800 */
[----:B------:R-:W-:Y:S01]  /*56d0*/  PRMT R20, RZ, 0x7610, R20 ;  /* 0x00007610ff147816 */ /* 0x000fe20000000014 */
[----:B------:R-:W-:-:S05]  /*56e0*/  IMAD.WIDE R46, R50, 0x2, R32 ;  /* 0x00000002322e7825 */ /* 0x000fca00078e0220 */
[----:B------:R0:W4:Y:S04]  /*56f0*/  @!P5 LDG.E.U16 R20, desc[UR22][R48.64] ;  /* 0x000000163014d981 */ /* 0x000128000c1e1500 */
[----:B------:R-:W4:Y:S01]  /*5700*/  @P4 LDG.E.U16 R87, desc[UR22][R46.64] ;  /* 0x000000162e574981 */ /* 0x000f22000c1e1500 */
[----:B0-----:R-:W-:-:S04]  /*5710*/  IMAD.WIDE R48, R50, 0x2, R30 ;  /* 0x0000000232307825 */ /* 0x001fc800078e021e */
[----:B------:R-:W-:Y:S01]  /*5720*/  IMAD.WIDE R50, R50, 0x2, R28 ;  /* 0x0000000232327825 */ /* 0x000fe200078e021c */
[----:B------:R-:W4:Y:S04]  /*5730*/  @P4 LDG.E.U16 R86, desc[UR22][R48.64] ;  /* 0x0000001630564981 */ /* 0x000f28000c1e1500 */
[----:B------:R-:W4:Y:S01]  /*5740*/  @P4 LDG.E.U16 R85, desc[UR22][R50.64] ;  /* 0x0000001632554981 */ /* 0x000f22000c1e1500 */
[----:B------:R-:W-:Y:S02]  /*5750*/  PRMT R22, RZ, 0x7610, R22 ;  /* 0x00007610ff167816 */ /* 0x000fe40000000016 */
[----:B------:R-:W-:Y:S02]  /*5760*/  PRMT R26, RZ, 0x7610, R26 ;  /* 0x00007610ff1a7816 */ /* 0x000fe4000000001a */
[----:B------:R-:W-:-:S02]  /*5770*/  PRMT R0, RZ, 0x7610, R0 ;  /* 0x00007610ff007816 */ /* 0x000fc40000000000 */
[----:B------:R-:W4:Y:S04]  /*5780*/  @!P5 LDG.E.U16 R22, desc[UR22][R74.64] ;  /* 0x000000164a16d981 */ /* 0x000f28000c1e1500 */
[----:B------:R-:W4:Y:S04]  /*5790*/  @P3 LDG.E.U16 R26, desc[UR22][R72.64] ;  /* 0x00000016481a3981 */ /* 0x000f28000c1e1500 */
[----:B------:R0:W4:Y:S04]  /*57a0*/  @P3 LDG.E.U16 R0, desc[UR22][R70.64] ;  /* 0x0000001646003981 */ /* 0x000128000c1e1500 */
[----:B------:R-:W-:Y:S04]  /*57b0*/  STS.U16 [R24+UR9+0x6680], R68 ;  /* 0x0066804418007988 */ /* 0x000fe80008000409 */
[----:B------:R-:W-:Y:S04]  /*57c0*/  STS.U16 [R24+UR9+0xa80], R67 ;  /* 0x000a804318007988 */ /* 0x000fe80008000409 */
[----:B------:R-:W-:Y:S04]  /*57d0*/  STS.U16 [R24+UR9+0x2a80], R66 ;  /* 0x002a804218007988 */ /* 0x000fe80008000409 */
[----:B------:R-:W-:Y:S04]  /*57e0*/  STS.U16 [R24+UR9+0x4a80], R65 ;  /* 0x004a804118007988 */ /* 0x000fe80008000409 */
[----:B------:R-:W-:Y:S04]  /*57f0*/  STS.U16 [R24+UR9+0x6a80], R64 ;  /* 0x006a804018007988 */ /* 0x000fe80008000409 */
[----:B------:R-:W-:Y:S04]  /*5800*/  STS.U16 [R24+UR9+0xe80], R55 ;  /* 0x000e803718007988 */ /* 0x000fe80008000409 */
[----:B------:R-:W-:Y:S04]  /*5810*/  STS.U16 [R24+UR9+0x2e80], R54 ;  /* 0x002e803618007988 */ /* 0x000fe80008000409 */
[----:B------:R-:W-:Y:S01]  /*5820*/  STS.U16 [R24+UR9+0x4e80], R53 ;  /* 0x004e803518007988 */ /* 0x000fe20008000409 */
[----:B------:R-:W-:-:S03]  /*5830*/  LOP3.LUT R15, R15, 0x1f, RZ, 0xc0, !PT ;  /* 0x0000001f0f0f7812 */ /* 0x000fc600078ec0ff */
[----:B------:R1:W-:Y:S02]  /*5840*/  STS.U16 [R24+UR9+0x6e80], R52 ;  /* 0x006e803418007988 */ /* 0x0003e40008000409 */
[----:B-1----:R-:W-:-:S05]  /*5850*/  LOP3.LUT R24, R2, 0x60, RZ, 0x3c, !PT ;  /* 0x0000006002187812 */ /* 0x002fca00078e3cff */
[----:B------:R-:W-:Y:S04]  /*5860*/  STS.U16 [R24+UR9+0x300], R63 ;  /* 0x0003003f18007988 */ /* 0x000fe80008000409 */
[----:B------:R-:W-:Y:S04]  /*5870*/  STS.U16 [R24+UR9+0x2300], R62 ;  /* 0x0023003e18007988 */ /* 0x000fe80008000409 */
[----:B------:R1:W-:Y:S04]  /*5880*/  STS.U16 [R24+UR9+0x4300], R61 ;  /* 0x0043003d18007988 */ /* 0x0003e80008000409 */
[----:B------:R-:W-:Y:S04]  /*5890*/  STS.U16 [R24+UR9+0x6300], R60 ;  /* 0x0063003c18007988 */ /* 0x000fe80008000409 */
[----:B------:R0:W-:Y:S04]  /*58a0*/  STS.U16 [R24+UR9+0x700], R59 ;  /* 0x0007003b18007988 */ /* 0x0001e80008000409 */
[----:B------:R-:W-:Y:S04]  /*58b0*/  STS.U16 [R24+UR9+0x2700], R58 ;  /* 0x0027003a18007988 */ /* 0x000fe80008000409 */
[----:B------:R2:W-:Y:S01]  /*58c0*/  STS.U16 [R24+UR9+0x4700], R57 ;  /* 0x0047003918007988 */ /* 0x0005e20008000409 */
[----:B-1----:R-:W-:-:S02]  /*58d0*/  IMAD R61, R4, UR4, RZ ;  /* 0x00000004043d7c24 */ /* 0x002fc4000f8e02ff */
[----:B0-----:R-:W-:Y:S01]  /*58e0*/  IMAD R59, R3, UR4, RZ ;  /* 0x00000004033b7c24 */ /* 0x001fe2000f8e02ff */
[----:B------:R0:W-:Y:S01]  /*58f0*/  STS.U16 [R24+UR9+0x6700], R56 ;  /* 0x0067003818007988 */ /* 0x0001e20008000409 */
[----:B------:R-:W-:Y:S02]  /*5900*/  IMAD R63, R5, UR4, RZ ;  /* 0x00000004053f7c24 */ /* 0x000fe4000f8e02ff */
[----:B------:R-:W-:Y:S01]  /*5910*/  IMAD R65, R6, UR4, RZ ;  /* 0x0000000406417c24 */ /* 0x000fe2000f8e02ff */
[----:B------:R-:W4:Y:S01]  /*5920*/  LDL.LU R3, [R1+0x614] ;  /* 0x0006140001037983 */ /* 0x000f220000300800 */
[----:B------:R-:W-:Y:S02]  /*5930*/  IMAD R67, R7, UR4, RZ ;  /* 0x0000000407437c24 */ /* 0x000fe4000f8e02ff */
[----:B------:R-:W-:Y:S01]  /*5940*/  IMAD R69, R8, UR4, RZ ;  /* 0x0000000408457c24 */ /* 0x000fe2000f8e02ff */
[----:B------:R-:W5:Y:S01]  /*5950*/  LDL.LU R4, [R1+0x610] ;  /* 0x0006100001047983 */ /* 0x000f620000300800 */
[----:B------:R-:W-:-:S02]  /*5960*/  IMAD R71, R9, UR4, RZ ;  /* 0x0000000409477c24 */ /* 0x000fc4000f8e02ff */
[----:B------:R-:W-:Y:S01]  /*5970*/  IMAD R73, R10, UR4, RZ ;  /* 0x000000040a497c24 */ /* 0x000fe2000f8e02ff */
[----:B------:R-:W5:Y:S01]  /*5980*/  LDL.LU R5, [R1+0x60c] ;  /* 0x00060c0001057983 */ /* 0x000f620000300800 */
[----:B------:R-:W-:Y:S02]  /*5990*/  IMAD R75, R11, UR4, RZ ;  /* 0x000000040b4b7c24 */ /* 0x000fe4000f8e02ff */
[----:B------:R-:W-:Y:S01]  /*59a0*/  IMAD R79, R13, UR4, RZ ;  /* 0x000000040d4f7c24 */ /* 0x000fe2000f8e02ff */
[----:B------:R-:W5:Y:S01]  /*59b0*/  LDL.LU R6, [R1+0x608] ;  /* 0x0006080001067983 */ /* 0x000f620000300800 */
[----:B------:R-:W-:Y:S02]  /*59c0*/  IMAD R81, R14, UR4, RZ ;  /* 0x000000040e517c24 */ /* 0x000fe4000f8e02ff */
[----:B------:R-:W-:Y:S01]  /*59d0*/  IMAD R27, R27, UR4, RZ ;  /* 0x000000041b1b7c24 */ /* 0x000fe2000f8e02ff */
[----:B------:R-:W5:Y:S04]  /*59e0*/  LDL.LU R7, [R1+0x604] ;  /* 0x0006040001077983 */ /* 0x000f680000300800 */
[----:B------:R-:W5:Y:S04]  /*59f0*/  LDL.LU R8, [R1+0x600] ;  /* 0x0006000001087983 */ /* 0x000f680000300800 */
[----:B------:R-:W5:Y:S04]  /*5a00*/  LDL.LU R9, [R1+0x5fc] ;  /* 0x0005fc0001097983 */ /* 0x000f680000300800 */
[----:B------:R-:W5:Y:S04]  /*5a10*/  LDL.LU R10, [R1+0x5f8] ;  /* 0x0005f800010a7983 */ /* 0x000f680000300800 */
[----:B------:R-:W5:Y:S04]  /*5a20*/  LDL.LU R11, [R1+0x5f4] ;  /* 0x0005f400010b7983 */ /* 0x000f680000300800 */
[----:B---3--:R-:W-:Y:S04]  /*5a30*/  STS.U16 [R24+UR9+0xb00], R16 ;  /* 0x000b001018007988 */ /* 0x008fe80008000409 */
[----:B------:R-:W-:Y:S04]  /*5a40*/  STS.U16 [R24+UR9+0x2b00], R91 ;  /* 0x002b005b18007988 */ /* 0x000fe80008000409 */
[----:B--2---:R-:W-:Y:S04]  /*5a50*/  STS.U16 [R24+UR9+0x4b00], R90 ;  /* 0x004b005a18007988 */ /* 0x004fe80008000409 */
[----:B------:R-:W-:Y:S04]  /*5a60*/  STS.U16 [R24+UR9+0x6b00], R89 ;  /* 0x006b005918007988 */ /* 0x000fe80008000409 */
[----:B------:R-:W-:Y:S01]  /*5a70*/  STS.U16 [R24+UR9+0xf00], R88 ;  /* 0x000f005818007988 */ /* 0x000fe20008000409 */
[----:B----4-:R-:W-:-:S02]  /*5a80*/  IMAD R53, R76, UR4, RZ ;  /* 0x000000044c357c24 */ /* 0x010fc4000f8e02ff */
[----:B------:R-:W-:Y:S02]  /*5a90*/  IMAD R55, R77, UR4, RZ ;  /* 0x000000044d377c24 */ /* 0x000fe4000f8e02ff */
[----:B------:R-:W-:Y:S02]  /*5aa0*/  IMAD R57, R78, UR4, RZ ;  /* 0x000000044e397c24 */ /* 0x000fe4000f8e02ff */
[----:B------:R-:W-:-:S05]  /*5ab0*/  IMAD R83, R15, R93, RZ ;  /* 0x0000005d0f537224 */ /* 0x000fca00078e02ff */
[----:B------:R-:W-:-:S04]  /*5ac0*/  LEA R82, P0, R83, UR14, 0x1 ;  /* 0x0000000e53527c11 */ /* 0x000fc8000f8008ff */
[----:B------:R-:W-:Y:S02]  /*5ad0*/  LEA.HI.X.SX32 R83, R83, UR15, 0x1, P0 ;  /* 0x0000000f53537c11 */ /* 0x000fe400080f0eff */
[-C--:B------:R-:W-:Y:S02]  /*5ae0*/  LEA R52, P0, R53, R82.reuse, 0x1 ;  /* 0x0000005235347211 */ /* 0x080fe400078008ff */
[-C--:B------:R-:W-:Y:S02]  /*5af0*/  LEA R54, P4, R55, R82.reuse, 0x1 ;  /* 0x0000005237367211 */ /* 0x080fe400078808ff */
[----:B0-----:R-:W-:Y:S02]  /*5b00*/  LEA R56, P5, R57, R82, 0x1 ;  /* 0x0000005239387211 */ /* 0x001fe400078a08ff */
[-C--:B------:R-:W-:Y:S02]  /*5b10*/  LEA.HI.X.SX32 R53, R53, R83.reuse, 0x1, P0 ;  /* 0x0000005335357211 */ /* 0x080fe400000f0eff */
[----:B------:R-:W-:-:S02]  /*5b20*/  LEA.HI.X.SX32 R55, R55, R83, 0x1, P4 ;  /* 0x0000005337377211 */ /* 0x000fc400020f0eff */
[-C--:B------:R-:W-:Y:S02]  /*5b30*/  LEA.HI.X.SX32 R57, R57, R83.reuse, 0x1, P5 ;  /* 0x0000005339397211 */ /* 0x080fe400028f0eff */
[-C--:B------:R-:W-:Y:S02]  /*5b40*/  LEA R58, P0, R59, R82.reuse, 0x1 ;  /* 0x000000523b3a7211 */ /* 0x080fe400078008ff */
[-C--:B------:R-:W-:Y:S02]  /*5b50*/  LEA R60, P4, R61, R82.reuse, 0x1 ;  /* 0x000000523d3c7211 */ /* 0x080fe400078808ff */
[----:B------:R-:W-:Y:S02]  /*5b60*/  LEA R62, P5, R63, R82, 0x1 ;  /* 0x000000523f3e7211 */ /* 0x000fe400078a08ff */
[-C--:B------:R-:W-:Y:S02]  /*5b70*/  LEA.HI.X.SX32 R59, R59, R83.reuse, 0x1, P0 ;  /* 0x000000533b3b7211 */ /* 0x080fe400000f0eff */
[----:B------:R-:W-:-:S02]  /*5b80*/  LEA.HI.X.SX32 R61, R61, R83, 0x1, P4 ;  /* 0x000000533d3d7211 */ /* 0x000fc400020f0eff */
[-C--:B------:R-:W-:Y:S02]  /*5b90*/  LEA.HI.X.SX32 R63, R63, R83.reuse, 0x1, P5 ;  /* 0x000000533f3f7211 */ /* 0x080fe400028f0eff */
[-C--:B------:R-:W-:Y:S02]  /*5ba0*/  LEA R64, P0, R65, R82.reuse, 0x1 ;  /* 0x0000005241407211 */ /* 0x080fe400078008ff */
[-C--:B------:R-:W-:Y:S02]  /*5bb0*/  LEA R66, P4, R67, R82.reuse, 0x1 ;  /* 0x0000005243427211 */ /* 0x080fe400078808ff */
[----:B------:R-:W-:Y:S01]  /*5bc0*/  LEA R68, P5, R69, R82, 0x1 ;  /* 0x0000005245447211 */ /* 0x000fe200078a08ff */
[----:B------:R-:W-:Y:S01]  /*5bd0*/  IMAD R77, R12, UR4, RZ ;  /* 0x000000040c4d7c24 */ /* 0x000fe2000f8e02ff */
[-C--:B------:R-:W-:Y:S01]  /*5be0*/  LEA.HI.X.SX32 R65, R65, R83.reuse, 0x1, P0 ;  /* 0x0000005341417211 */ /* 0x080fe200000f0eff */
[----:B------:R-:W-:Y:S01]  /*5bf0*/  STS.U16 [R24+UR9+0x2f00], R87 ;  /* 0x002f005718007988 */ /* 0x000fe20008000409 */
[----:B------:R-:W-:-:S02]  /*5c00*/  LEA.HI.X.SX32 R67, R67, R83, 0x1, P4 ;  /* 0x0000005343437211 */ /* 0x000fc400020f0eff */
[-C--:B------:R-:W-:Y:S01]  /*5c10*/  LEA.HI.X.SX32 R69, R69, R83.reuse, 0x1, P5 ;  /* 0x0000005345457211 */ /* 0x080fe200028f0eff */
[----:B------:R-:W5:Y:S01]  /*5c20*/  LDL.LU R12, [R1+0x5f0] ;  /* 0x0005f000010c7983 */ /* 0x000f620000300800 */
[-C--:B------:R-:W-:Y:S02]  /*5c30*/  LEA R70, P0, R71, R82.reuse, 0x1 ;  /* 0x0000005247467211 */ /* 0x080fe400078008ff */
[-C--:B------:R-:W-:Y:S01]  /*5c40*/  LEA R72, P4, R73, R82.reuse, 0x1 ;  /* 0x0000005249487211 */ /* 0x080fe200078808ff */
[----:B------:R-:W-:Y:S01]  /*5c50*/  STS.U16 [R24+UR9+0x4f00], R86 ;  /* 0x004f005618007988 */ /* 0x000fe20008000409 */
[----:B------:R-:W-:Y:S02]  /*5c60*/  LEA R74, P5, R75, R82, 0x1 ;  /* 0x000000524b4a7211 */ /* 0x000fe400078a08ff */
[-C--:B------:R-:W-:Y:S01]  /*5c70*/  LEA.HI.X.SX32 R71, R71, R83.reuse, 0x1, P0 ;  /* 0x0000005347477211 */ /* 0x080fe200000f0eff */
[----:B------:R-:W5:Y:S01]  /*5c80*/  LDL.LU R13, [R1+0x5ec] ;  /* 0x0005ec00010d7983 */ /* 0x000f620000300800 */
[----:B------:R-:W-:-:S02]  /*5c90*/  LEA.HI.X.SX32 R73, R73, R83, 0x1, P4 ;  /* 0x0000005349497211 */ /* 0x000fc400020f0eff */
[-C--:B------:R-:W-:Y:S01]  /*5ca0*/  LEA.HI.X.SX32 R75, R75, R83.reuse, 0x1, P5 ;  /* 0x000000534b4b7211 */ /* 0x080fe200028f0eff */
[----:B------:R0:W-:Y:S01]  /*5cb0*/  STS.U16 [R24+UR9+0x6f00], R85 ;  /* 0x006f005518007988 */ /* 0x0001e20008000409 */
[-C--:B------:R-:W-:Y:S02]  /*5cc0*/  LEA R76, P0, R77, R82.reuse, 0x1 ;  /* 0x000000524d4c7211 */ /* 0x080fe400078008ff */
[-C--:B------:R-:W-:Y:S01]  /*5cd0*/  LEA R78, P4, R79, R82.reuse, 0x1 ;  /* 0x000000524f4e7211 */ /* 0x080fe200078808ff */
[----:B------:R-:W5:Y:S01]  /*5ce0*/  LDL.LU R14, [R1+0x5e8] ;  /* 0x0005e800010e7983 */ /* 0x000f620000300800 */
[-C--:B------:R-:W-:Y:S02]  /*5cf0*/  LEA R80, P5, R81, R82.reuse, 0x1 ;  /* 0x0000005251507211 */ /* 0x080fe400078a08ff */
[----:B------:R-:W-:Y:S02]  /*5d00*/  LEA R82, P6, R27, R82, 0x1 ;  /* 0x000000521b527211 */ /* 0x000fe400078c08ff */
[----:B------:R-:W-:-:S02]  /*5d10*/  LEA.HI.X.SX32 R77, R77, R83, 0x1, P0 ;  /* 0x000000534d4d7211 */ /* 0x000fc400000f0eff */
[-C--:B------:R-:W-:Y:S02]  /*5d20*/  LEA.HI.X.SX32 R79, R79, R83.reuse, 0x1, P4 ;  /* 0x000000534f4f7211 */ /* 0x080fe400020f0eff */
[-C--:B------:R-:W-:Y:S02]  /*5d30*/  LEA.HI.X.SX32 R81, R81, R83.reuse, 0x1, P5 ;  /* 0x0000005351517211 */ /* 0x080fe400028f0eff */
[----:B------:R-:W-:Y:S01]  /*5d40*/  LEA.HI.X.SX32 R83, R27, R83, 0x1, P6 ;  /* 0x000000531b537211 */ /* 0x000fe200030f0eff */
[----:B------:R-:W-:Y:S01]  /*5d50*/  VIADD R27, R84, 0x1f ;  /* 0x0000001f541b7836 */ /* 0x000fe20000000000 */
[----:B0-----:R-:W-:-:S04]  /*5d60*/  LOP3.LUT R24, R2, 0x70, RZ, 0x3c, !PT ;  /* 0x0000007002187812 */ /* 0x001fc800078e3cff */
[----:B------:R-:W-:Y:S01]  /*5d70*/  ISETP.GT.AND P0, PT, R27, 0x1f, PT ;  /* 0x0000001f1b00780c */ /* 0x000fe20003f04270 */
[----:B------:R-:W-:Y:S03]  /*5d80*/  STL [R1+0x554], R27 ;  /* 0x0005541b01007387 */ /* 0x000fe60000100800 */
[----:B------:R-:W-:Y:S01]  /*5d90*/  ISETP.LT.AND P0, PT, R15, R84, P0 ;  /* 0x000000540f00720c */ /* 0x000fe20000701270 */
[----:B------:R0:W-:Y:S04]  /*5da0*/  STS.U16 [R24+UR9+0x380], R17 ;  /* 0x0003801118007988 */ /* 0x0001e80008000409 */
[----:B------:R-:W5:Y:S04]  /*5db0*/  LDL.LU R15, [R1+0x5e4] ;  /* 0x0005e400010f7983 */ /* 0x000f680000300800 */
[----:B------:R-:W5:Y:S04]  /*5dc0*/  LDL.LU R16, [R1+0x5e0] ;  /* 0x0005e00001107983 */ /* 0x000f680000300800 */
[----:B0-----:R-:W5:Y:S04]  /*5dd0*/  LDL.LU R17, [R1+0x5dc] ;  /* 0x0005dc0001117983 */ /* 0x001f680000300800 */
[----:B------:R0:W-:Y:S04]  /*5de0*/  STS.U16 [R24+UR9+0x2380], R19 ;  /* 0x0023801318007988 */ /* 0x0001e80008000409 */
[----:B------:R1:W-:Y:S04]  /*5df0*/  STS.U16 [R24+UR9+0x4380], R18 ;  /* 0x0043801218007988 */ /* 0x0003e80008000409 */
[----:B------:R2:W-:Y:S04]  /*5e00*/  STS.U16 [R24+UR9+0x6380], R21 ;  /* 0x0063801518007988 */ /* 0x0005e80008000409 */
[----:B0-----:R-:W3:Y:S04]  /*5e10*/  LDL.LU R19, [R1+0x5d8] ;  /* 0x0005d80001137983 */ /* 0x001ee80000300800 */
[----:B-1----:R-:W5:Y:S04]  /*5e20*/  LDL.LU R18, [R1+0x5d4] ;  /* 0x0005d40001127983 */ /* 0x002f680000300800 */
[----:B--2---:R-:W2:Y:S04]  /*5e30*/  LDL.LU R21, [R1+0x5d0] ;  /* 0x0005d00001157983 */ /* 0x004ea80000300800 */
[----:B------:R0:W-:Y:S04]  /*5e40*/  STS.U16 [R24+UR9+0x780], R20 ;  /* 0x0007801418007988 */ /* 0x0001e80008000409 */
[----:B------:R1:W-:Y:S04]  /*5e50*/  STS.U16 [R24+UR9+0x2780], R23 ;  /* 0x0027801718007988 */ /* 0x0003e80008000409 */
[----:B0-----:R-:W4:Y:S04]  /*5e60*/  LDL.LU R20, [R1+0x5cc] ;  /* 0x0005cc0001147983 */ /* 0x001f280000300800 */
[----:B-1----:R-:W3:Y:S04]  /*5e70*/  LDL.LU R23, [R1+0x5c8] ;  /* 0x0005c80001177983 */ /* 0x002ee80000300800 */
[----:B------:R0:W-:Y:S04]  /*5e80*/  STS.U16 [R24+UR9+0x4780], R22 ;  /* 0x0047801618007988 */ /* 0x0001e80008000409 */
[----:B------:R1:W-:Y:S04]  /*5e90*/  STS.U16 [R24+UR9+0x6780], R25 ;  /* 0x0067801918007988 */ /* 0x0003e80008000409 */
[----:B------:R1:W-:Y:S04]  /*5ea0*/  STS.U16 [R24+UR9+0xb80], R26 ;  /* 0x000b801a18007988 */ /* 0x0003e80008000409 */
[----:B0-----:R-:W3:Y:S04]  /*5eb0*/  LDL.LU R22, [R1+0x5c4] ;  /* 0x0005c40001167983 */ /* 0x001ee80000300800 */
[----:B-1----:R-:W3:Y:S04]  /*5ec0*/  LDL.LU R25, [R1+0x5c0] ;  /* 0x0005c00001197983 */ /* 0x002ee80000300800 */
[----:B------:R-:W3:Y:S04]  /*5ed0*/  LDL.LU R26, [R1+0x5bc] ;  /* 0x0005bc00011a7983 */ /* 0x000ee80000300800 */
[----:B------:R0:W-:Y:S04]  /*5ee0*/  STS.U16 [R24+UR9+0x2b80], R0 ;  /* 0x002b800018007988 */ /* 0x0001e80008000409 */
[----:B0-----:R-:W3:Y:S01]  /*5ef0*/  LDL.LU R0, [R1+0x5b8] ;  /* 0x0005b80001007983 */ /* 0x001ee20000300800 */
[----:B------:R-:W-:-:S02]  /*5f00*/  IMAD R91, R92, 0x17, RZ ;  /* 0x000000175c5b7824 */ /* 0x000fc400078e02ff */
[----:B------:R-:W-:Y:S02]  /*5f10*/  IMAD R90, R92, 0x1f, RZ ;  /* 0x0000001f5c5a7824 */ /* 0x000fe400078e02ff */
[----:B------:R-:W-:-:S04]  /*5f20*/  IMAD.WIDE R88, R91, 0x2, R30 ;  /* 0x000000025b587825 */ /* 0x000fc800078e021e */
[----:B------:R-:W-:Y:S01]  /*5f30*/  IMAD.WIDE R86, R91, 0x2, R28 ;  /* 0x000000025b567825 */ /* 0x000fe200078e021c */
[----:B------:R0:W-:Y:S03]  /*5f40*/  STL.64 [R1+0x48], R88 ;  /* 0x0000485801007387 */ /* 0x0001e60000100a00 */
[----:B------:R-:W-:Y:S01]  /*5f50*/  IMAD.WIDE R84, R90, 0x2, R34 ;  /* 0x000000025a547825 */ /* 0x000fe200078e0222 */
[----:B------:R1:W-:Y:S01]  /*5f60*/  STL.64 [R1+0x40], R86 ;  /* 0x0000405601007387 */ /* 0x0003e20000100a00 */
[----:B--2---:R-:W-:-:S06]  /*5f70*/  PRMT R21, RZ, 0x7610, R21 ;  /* 0x00007610ff157816 */ /* 0x004fcc0000000015 */
[----:B------:R0:W2:Y:S01]  /*5f80*/  @P3 LDG.E.U16 R21, desc[UR22][R88.64] ;  /* 0x0000001658153981 */ /* 0x0000a2000c1e1500 */
[----:B----4-:R-:W-:Y:S02]  /*5f90*/  PRMT R20, RZ, 0x7610, R20 ;  /* 0x00007610ff147816 */ /* 0x010fe40000000014 */
[----:B---3--:R-:W-:-:S04]  /*5fa0*/  PRMT R23, RZ, 0x7610, R23 ;  /* 0x00007610ff177816 */ /* 0x008fc80000000017 */
[----:B------:R1:W3:Y:S01]  /*5fb0*/  @P3 LDG.E.U16 R20, desc[UR22][R86.64] ;  /* 0x0000001656143981 */ /* 0x0002e2000c1e1500 */
[----:B0-----:R-:W-:-:S03]  /*5fc0*/  IMAD.WIDE R88, R90, 0x2, R30 ;  /* 0x000000025a587825 */ /* 0x001fc600078e021e */
[----:B------:R-:W4:Y:S01]  /*5fd0*/  @!P2 LDG.E.U16 R23, desc[UR22][R84.64] ;  /* 0x000000165417a981 */ /* 0x000f22000c1e1500 */
[----:B-1----:R-:W-:Y:S01]  /*5fe0*/  IMAD.WIDE R86, R90, 0x2, R32 ;  /* 0x000000025a567825 */ /* 0x002fe200078e0220 */
[----:B------:R-:W-:-:S03]  /*5ff0*/  PRMT R22, RZ, 0x7610, R22 ;  /* 0x00007610ff167816 */ /* 0x000fc60000000016 */
[----:B------:R-:W-:Y:S01]  /*6000*/  IMAD.WIDE R90, R90, 0x2, R28 ;  /* 0x000000025a5a7825 */ /* 0x000fe200078e021c */
[----:B------:R-:W-:Y:S02]  /*6010*/  PRMT R25, RZ, 0x7610, R25 ;  /* 0x00007610ff197816 */ /* 0x000fe40000000019 */
[----:B------:R-:W4:Y:S01]  /*6020*/  @!P2 LDG.E.U16 R22, desc[UR22][R86.64] ;  /* 0x000000165616a981 */ /* 0x000f22000c1e1500 */
[----:B------:R-:W-:-:S03]  /*6030*/  PRMT R26, RZ, 0x7610, R26 ;  /* 0x00007610ff1a7816 */ /* 0x000fc6000000001a */
[----:B------:R-:W4:Y:S04]  /*6040*/  @!P2 LDG.E.U16 R25, desc[UR22][R88.64] ;  /* 0x000000165819a981 */ /* 0x000f28000c1e1500 */
[----:B------:R-:W4:Y:S01]  /*6050*/  @!P2 LDG.E.U16 R26, desc[UR22][R90.64] ;  /* 0x000000165a1aa981 */ /* 0x000f22000c1e1500 */
[----:B------:R-:W-:-:S06]  /*6060*/  PRMT R0, RZ, 0x7610, R0 ;  /* 0x00007610ff007816 */ /* 0x000fcc0000000000 */
[----:B------:R-:W4:Y:S04]  /*6070*/  @P0 LDG.E.U16 R0, desc[UR22][R52.64] ;  /* 0x0000001634000981 */ /* 0x000f28000c1e1500 */
[----:B--2---:R0:W-:Y:S04]  /*6080*/  STS.U16 [R24+UR9+0x4b80], R21 ;  /* 0x004b801518007988 */ /* 0x0041e80008000409 */
[----:B0-----:R-:W2:Y:S04]  /*6090*/  LDL.LU R21, [R1+0x5b4] ;  /* 0x0005b40001157983 */ /* 0x001ea80000300800 */
[----:B---3--:R0:W-:Y:S04]  /*60a0*/  STS.U16 [R24+UR9+0x6b80], R20 ;  /* 0x006b801418007988 */ /* 0x0081e80008000409 */
[----:B----4-:R1:W-:Y:S04]  /*60b0*/  STS.U16 [R24+UR9+0xf80], R23 ;  /* 0x000f801718007988 */ /* 0x0103e80008000409 */
[----:B0-----:R-:W3:Y:S04]  /*60c0*/  LDL.LU R20, [R1+0x5b0] ;  /* 0x0005b00001147983 */ /* 0x001ee80000300800 */
[----:B-1----:R-:W4:Y:S04]  /*60d0*/  LDL.LU R23, [R1+0x5ac] ;  /* 0x0005ac0001177983 */ /* 0x002f280000300800 */
[----:B------:R0:W-:Y:S04]  /*60e0*/  STS.U16 [R24+UR9+0x2f80], R22 ;  /* 0x002f801618007988 */ /* 0x0001e80008000409 */
[----:B------:R1:W-:Y:S04]  /*60f0*/  STS.U16 [R24+UR9+0x4f80], R25 ;  /* 0x004f801918007988 */ /* 0x0003e80008000409 */
[----:B------:R1:W-:Y:S04]  /*6100*/  STS.U16 [R24+UR9+0x6f80], R26 ;  /* 0x006f801a18007988 */ /* 0x0003e80008000409 */
[----:B0-----:R-:W2:Y:S04]  /*6110*/  LDL.LU R22, [R1+0x5a8] ;  /* 0x0005a80001167983 */ /* 0x001ea80000300800 */
[----:B-1----:R-:W2:Y:S04]  /*6120*/  LDL.LU R25, [R1+0x5a4] ;  /* 0x0005a40001197983 */ /* 0x002ea80000300800 */
[----:B------:R-:W2:Y:S04]  /*6130*/  LDL.LU R24, [R1+0x5a0] ;  /* 0x0005a00001187983 */ /* 0x000ea80000300800 */
[----:B------:R-:W2:Y:S04]  /*6140*/  LDL.LU R26, [R1+0x59c] ;  /* 0x00059c00011a7983 */ /* 0x000ea80000300800 */
[----:B------:R0:W-:Y:S04]  /*6150*/  STS.U16 [R3+UR9+0x10000], R0 ;  /* 0x0100000003007988 */ /* 0x0001e80008000409 */
[----:B0-----:R-:W2:Y:S01]  /*6160*/  LDL.LU R0, [R1+0x598] ;  /* 0x0005980001007983 */ /* 0x001ea20000300800 */
[----:B---3--:R-:W-:-:S02]  /*6170*/  PRMT R20, RZ, 0x7610, R20 ;  /* 0x00007610ff147816 */ /* 0x008fc40000000014 */
[----:B----4-:R-:W-:-:S04]  /*6180*/  PRMT R23, RZ, 0x7610, R23 ;  /* 0x00007610ff177816 */ /* 0x010fc80000000017 */
[----:B------:R-:W3:Y:S04]  /*6190*/  @P0 LDG.E.U16 R20, desc[UR22][R56.64] ;  /* 0x0000001638140981 */ /* 0x000ee8000c1e1500 */
[----:B------:R-:W4:Y:S01]  /*61a0*/  @P0 LDG.E.U16 R23, desc[UR22][R60.64] ;  /* 0x000000163c170981 */ /* 0x000f22000c1e1500 */
[----:B--2---:R-:W-:Y:S02]  /*61b0*/  PRMT R22, RZ, 0x7610, R22 ;  /* 0x00007610ff167816 */ /* 0x004fe40000000016 */
[----:B------:R-:W-:-:S04]  /*61c0*/  PRMT R25, RZ, 0x7610, R25 ;  /* 0x00007610ff197816 */ /* 0x000fc80000000019 */
[----:B------:R-:W2:Y:S01]  /*61d0*/  @P0 LDG.E.U16 R22, desc[UR22][R64.64] ;  /* 0x0000001640160981 */ /* 0x000ea2000c1e1500 */
[----:B------:R-:W-:-:S03]  /*61e0*/  PRMT R24, RZ, 0x7610, R24 ;  /* 0x00007610ff187816 */ /* 0x000fc60000000018 */
[----:B------:R-:W2:Y:S04]  /*61f0*/  @P0 LDG.E.U16 R25, desc[UR22][R68.64] ;  /* 0x0000001644190981 */ /* 0x000ea8000c1e1500 */
[----:B------:R-:W2:Y:S01]  /*6200*/  @P0 LDG.E.U16 R24, desc[UR22][R72.64] ;  /* 0x0000001648180981 */ /* 0x000ea2000c1e1500 */
[----:B------:R-:W-:-:S06]  /*6210*/  PRMT R0, RZ, 0x7610, R0 ;  /* 0x00007610ff007816 */ /* 0x000fcc0000000000 */
[----:B------:R-:W2:Y:S04]  /*6220*/  @P0 LDG.E.U16 R0, desc[UR22][R76.64] ;  /* 0x000000164c000981 */ /* 0x000ea8000c1e1500 */
[----:B---3--:R0:W-:Y:S04]  /*6230*/  STS.U16 [R3+UR9+0x10200], R20 ;  /* 0x0102001403007988 */ /* 0x0081e80008000409 */
[----:B----4-:R1:W-:Y:S04]  /*6240*/  STS.U16 [R3+UR9+0x10400], R23 ;  /* 0x0104001703007988 */ /* 0x0103e80008000409 */
[----:B0-----:R-:W3:Y:S04]  /*6250*/  LDL.LU R20, [R1+0x594] ;  /* 0x0005940001147983 */ /* 0x001ee80000300800 */
[----:B-1----:R-:W4:Y:S04]  /*6260*/  LDL.LU R23, [R1+0x590] ;  /* 0x0005900001177983 */ /* 0x002f280000300800 */
[----:B--2---:R0:W-:Y:S04]  /*6270*/  STS.U16 [R3+UR9+0x10600], R22 ;  /* 0x0106001603007988 */ /* 0x0041e80008000409 */
[----:B------:R1:W-:Y:S04]  /*6280*/  STS.U16 [R3+UR9+0x10800], R25 ;  /* 0x0108001903007988 */ /* 0x0003e80008000409 */
[----:B------:R2:W-:Y:S04]  /*6290*/  STS.U16 [R3+UR9+0x10a00], R24 ;  /* 0x010a001803007988 */ /* 0x0005e80008000409 */
[----:B0-----:R-:W4:Y:S04]  /*62a0*/  LDL.LU R22, [R1+0x58c] ;  /* 0x00058c0001167983 */ /* 0x001f280000300800 */
[----:B-1----:R-:W4:Y:S04]  /*62b0*/  LDL.LU R25, [R1+0x588] ;  /* 0x0005880001197983 */ /* 0x002f280000300800 */
[----:B--2---:R-:W2:Y:S04]  /*62c0*/  LDL.LU R24, [R1+0x584] ;  /* 0x0005840001187983 */ /* 0x004ea80000300800 */
[----:B------:R0:W-:Y:S04]  /*62d0*/  STS.U16 [R3+UR9+0x10c00], R0 ;  /* 0x010c000003007988 */ /* 0x0001e80008000409 */
[----:B0-----:R-:W2:Y:S01]  /*62e0*/  LDL.LU R0, [R1+0x580] ;  /* 0x0005800001007983 */ /* 0x001ea20000300800 */
[----:B------:R-:W-:-:S02]  /*62f0*/  PRMT R26, RZ, 0x7610, R26 ;  /* 0x00007610ff1a7816 */ /* 0x000fc4000000001a */
[----:B------:R-:W-:Y:S02]  /*6300*/  PRMT R19, RZ, 0x7610, R19 ;  /* 0x00007610ff137816 */ /* 0x000fe40000000013 */
[----:B------:R-:W-:Y:S02]  /*6310*/  PRMT R21, RZ, 0x7610, R21 ;  /* 0x00007610ff157816 */ /* 0x000fe40000000015 */
[----:B------:R-:W2:Y:S04]  /*6320*/  @P0 LDG.E.U16 R26, desc[UR22][R80.64] ;  /* 0x00000016501a0981 */ /* 0x000ea8000c1e1500 */
[----:B------:R-:W2:Y:S04]  /*6330*/  @P0 LDG.E.U16 R19, desc[UR22][R54.64] ;  /* 0x0000001636130981 */ /* 0x000ea8000c1e1500 */
[----:B------:R-:W2:Y:S01]  /*6340*/  @P0 LDG.E.U16 R21, desc[UR22][R62.64] ;  /* 0x000000163e150981 */ /* 0x000ea2000c1e1500 */
[----:B---3--:R-:W-:-:S02]  /*6350*/  PRMT R20, RZ, 0x7610, R20 ;  /* 0x00007610ff147816 */ /* 0x008fc40000000014 */
[----:B----4-:R-:W-:-:S04]  /*6360*/  PRMT R23, RZ, 0x7610, R23 ;  /* 0x00007610ff177816 */ /* 0x010fc80000000017 */
[----:B------:R-:W3:Y:S04]  /*6370*/  @P0 LDG.E.U16 R20, desc[UR22][R58.64] ;  /* 0x000000163a140981 */ /* 0x000ee8000c1e1500 */
[----:B------:R-:W4:Y:S01]  /*6380*/  @P0 LDG.E.U16 R23, desc[UR22][R70.64] ;  /* 0x0000001646170981 */ /* 0x000f22000c1e1500 */
[----:B------:R-:W-:Y:S02]  /*6390*/  PRMT R22, RZ, 0x7610, R22 ;  /* 0x00007610ff167816 */ /* 0x000fe40000000016 */
[----:B------:R-:W-:-:S04]  /*63a0*/  PRMT R25, RZ, 0x7610, R25 ;  /* 0x00007610ff197816 */ /* 0x000fc80000000019 */
[----:B------:R-:W4:Y:S01]  /*63b0*/  @P0 LDG.E.U16 R22, desc[UR22][R66.64] ;  /* 0x0000001642160981 */ /* 0x000f22000c1e1500 */
[----:B--2---:R-:W-:-:S03]  /*63c0*/  PRMT R24, RZ, 0x7610, R24 ;  /* 0x00007610ff187816 */ /* 0x004fc60000000018 */
[----:B------:R-:W2:Y:S04]  /*63d0*/  @P0 LDG.E.U16 R25, desc[UR22][R78.64] ;  /* 0x000000164e190981 */ /* 0x000ea8000c1e1500 */
[----:B------:R-:W2:Y:S01]  /*63e0*/  @P0 LDG.E.U16 R24, desc[UR22][R74.64] ;  /* 0x000000164a180981 */ /* 0x000ea2000c1e1500 */
[----:B------:R-:W-:-:S06]  /*63f0*/  PRMT R0, RZ, 0x7610, R0 ;  /* 0x00007610ff007816 */ /* 0x000fcc0000000000 */
[----:B------:R-:W2:Y:S04]  /*6400*/  @P0 LDG.E.U16 R0, desc[UR22][R82.64] ;  /* 0x0000001652000981 */ /* 0x000ea8000c1e1500 */
[----:B------:R0:W-:Y:S02]  /*6410*/  STS.U16 [R3+UR9+0x10e00], R26 ;  /* 0x010e001a03007988 */ /* 0x0001e40008000409 */
[----:B0-----:R-:W-:-:S05]  /*6420*/  LOP3.LUT R26, R3, 0x20, RZ, 0x3c, !PT ;  /* 0x00000020031a7812 */ /* 0x001fca00078e3cff */
[----:B------:R0:W-:Y:S01]  /*6430*/  STS.U16 [R26+UR9+0x10100], R19 ;  /* 0x010100131a007988 */ /* 0x0001e20008000409 */
[----:B------:R-:W-:-:S03]  /*6440*/  ISETP.NE.U32.AND P0, PT, RZ, UR6, PT ;  /* 0x00000006ff007c0c */ /* 0x000fc6000bf05070 */
[----:B0-----:R0:W5:Y:S01]  /*6450*/  LDL.LU R19, [R1+0x57c] ;  /* 0x00057c0001137983 */ /* 0x0011620000300800 */
[----:B------:R-:W-:-:S03]  /*6460*/  ISETP.LT.OR P2, PT, R27, 0x20, P0 ;  /* 0x000000201b00780c */ /* 0x000fc60000741670 */
[----:B---3--:R1:W-:Y:S04]  /*6470*/  STS.U16 [R26+UR9+0x10300], R20 ;  /* 0x010300141a007988 */ /* 0x0083e80008000409 */
[----:B------:R3:W-:Y:S04]  /*6480*/  STS.U16 [R26+UR9+0x10500], R21 ;  /* 0x010500151a007988 */ /* 0x0007e80008000409 */
[----:B-1----:R0:W5:Y:S04]  /*6490*/  LDL.LU R20, [R1+0x578] ;  /* 0x0005780001147983 */ /* 0x0021680000300800 */
[----:B---3--:R0:W5:Y:S04]  /*64a0*/  LDL.LU R21, [R1+0x574] ;  /* 0x0005740001157983 */ /* 0x0081680000300800 */
[----:B----4-:R1:W-:Y:S04]  /*64b0*/  STS.U16 [R26+UR9+0x10700], R22 ;  /* 0x010700161a007988 */ /* 0x0103e80008000409 */
[----:B------:R3:W-:Y:S04]  /*64c0*/  STS.U16 [R26+UR9+0x10900], R23 ;  /* 0x010900171a007988 */ /* 0x0007e80008000409 */
[----:B--2---:R2:W-:Y:S04]  /*64d0*/  STS.U16 [R26+UR9+0x10b00], R24 ;  /* 0x010b00181a007988 */ /* 0x0045e80008000409 */
[----:B------:R4:W-:Y:S04]  /*64e0*/  STS.U16 [R26+UR9+0x10d00], R25 ;  /* 0x010d00191a007988 */ /* 0x0009e80008000409 */
[----:B-1----:R0:W5:Y:S04]  /*64f0*/  LDL.LU R22, [R1+0x570] ;  /* 0x0005700001167983 */ /* 0x0021680000300800 */
[----:B---3--:R0:W5:Y:S04]  /*6500*/  LDL.LU R23, [R1+0x56c] ;  /* 0x00056c0001177983 */ /* 0x0081680000300800 */
[----:B------:R1:W-:Y:S04]  /*6510*/  STS.U16 [R26+UR9+0x10f00], R0 ;  /* 0x010f00001a007988 */ /* 0x0003e80008000409 */
[----:B--2---:R0:W5:Y:S04]  /*6520*/  LDL.LU R24, [R1+0x568] ;  /* 0x0005680001187983 */ /* 0x0041680000300800 */
[----:B----4-:R0:W5:Y:S01]  /*6530*/  LDL.LU R25, [R1+0x564] ;  /* 0x0005640001197983 */ /* 0x0101620000300800 */
[----:B-1----:R-:W-:-:S03]  /*6540*/  SHF.R.S32.HI R0, RZ, 0x1f, R27 ;  /* 0x0000001fff007819 */ /* 0x002fc6000001141b */
[----:B------:R0:W5:Y:S01]  /*6550*/  LDL.LU R26, [R1+0x560] ;  /* 0x00056000011a7983 */ /* 0x0001620000300800 */
[----:B------:R-:W-:-:S03]  /*6560*/  LEA.HI R0, R0, R27, RZ, 0x5 ;  /* 0x0000001b00007211 */ /* 0x000fc600078f28ff */
[----:B------:R0:W5:Y:S01]  /*6570*/  LDL.LU R27, [R1+0x55c] ;  /* 0x00055c00011b7983 */ /* 0x0001620000300800 */
[----:B------:R-:W-:Y:S01]  /*6580*/  SHF.R.S32.HI R0, RZ, 0x5, R0 ;  /* 0x00000005ff007819 */ /* 0x000fe20000011400 */
[----:B------:R1:W-:Y:S06]  /*6590*/  MEMBAR.ALL.CTA ;  /* 0x0000000000007992 */ /* 0x0003ec0000008000 */
[----:B-1----:R-:W1:Y:S01]  /*65a0*/  FENCE.VIEW.ASYNC.S ;  /* 0x00000000000073c6 */ /* 0x002e620000000000 */
[----:B------:R-:W-:-:S05]  /*65b0*/  VIMNMX R0, PT, PT, R0, 0x1, !PT ;  /* 0x0000000100007848 */ /* 0x000fca0007fe0100 */
[----:B------:R-:W-:-:S05]  /*65c0*/  VIADD R0, R0, 0xffffffff ;  /* 0xffffffff00007836 */ /* 0x000fca0000000000 */
[----:B------:R2:W-:Y:S01]  /*65d0*/  STL [R1+0x320], R0 ;  /* 0x0003200001007387 */ /* 0x0005e20000100800 */
[----:B-1----:R-:W-:Y:S01]  /*65e0*/  BAR.SYNC.DEFER_BLOCKING 0x0 ;  /* 0x0000000000007b1d */ /* 0x002fe20000010000 */
[----:B------:R-:W-:-:S05]  /*65f0*/  ISETP.NE.U32.AND P3, PT, R0, RZ, PT ;  /* 0x000000ff0000720c */ /* 0x000fca0003f65070 */
[----:B--2---:R0:W5:Y:S01]  /*6600*/  LDL.LU R0, [R1+0x558] ;  /* 0x0005580001007983 */ /* 0x0041620000300800 */
[----:B------:R-:W-:-:S04]  /*6610*/  UIADD3 UR4, UPT, UPT, UR9, 0x8000, URZ ;  /* 0x0000800009047890 */ /* 0x000fc8000fffe0ff */
[----:B------:R-:W-:-:S04]  /*6620*/  USHF.R.U32.HI UR4, URZ, 0x4, UR4 ;  /* 0x00000004ff047899 */ /* 0x000fc80008011604 */
[----:B------:R-:W-:-:S04]  /*6630*/  USGXT.U32 UR16, UR4, 0xe ;  /* 0x0000000e0410789a */ /* 0x000fc80008000000 */
[----:B------:R-:W-:Y:S01]  /*6640*/  UIADD3 UR18, UP1, UPT, UR16, 0x1000080, URZ ;  /* 0x0100008010127890 */ /* 0x000fe2000ff3e0ff */
[----:B------:R-:W-:-:S03]  /*6650*/  UMOV UR4, URZ ;  /* 0x000000ff00047c82 */ /* 0x000fc60008000000 */
[----:B------:R-:W-:Y:S01]  /*6660*/  UIADD3.X UR19, UPT, UPT, UR4, 0x40004040, URZ, UP1, !UPT ;  /* 0x4000404004137890 */ /* 0x000fe20008ffe4ff */
[----:B0-----:R-:W-:Y:S11]  /*6670*/  @P2 BRA `(.L_x_6) ;  /* 0x0000000000e02947 */ /* 0x001ff60003800000 */
[----:B------:R-:W-:Y:S02]  /*6680*/  USHF.R.U32.HI UR12, URZ, 0x4, UR9 ;  /* 0x00000004ff0c7899 */ /* 0x000fe40008011609 */
[----:B------:R-:W-:Y:S02]  /*6690*/  UIADD3 UR5, UPT, UPT, UR9, 0x10000, URZ ;  /* 0x0001000009057890 */ /* 0x000fe4000fffe0ff */
[----:B------:R-:W-:Y:S02]  /*66a0*/  USGXT.U32 UR12, UR12, 0xe ;  /* 0x0000000e0c0c789a */ /* 0x000fe40008000000 */
[----:B------:R-:W-:Y:S02]  /*66b0*/  USHF.R.U32.HI UR5, URZ, 0x4, UR5 ;  /* 0x00000004ff057899 */ /* 0x000fe40008011605 */
[----:B------:R-:W-:Y:S01]  /*66c0*/  UIADD3 UR38, UP1, UPT, UR12, 0x1000080, URZ ;  /* 0x010000800c267890 */ /* 0x000fe2000ff3e0ff */
[----:B------:R-:W-:Y:S01]  /*66d0*/  UMOV UR4, URZ ;  /* 0x000000ff00047c82 */ /* 0x000fe20008000000 */
[----:B------:R-:W-:-:S02]  /*66e0*/  USGXT.U32 UR6, UR5, 0xe ;  /* 0x0000000e0506789a */ /* 0x000fc40008000000 */
[----:B------:R-:W-:Y:S01]  /*66f0*/  UIADD3.X UR39, UPT, UPT, UR4, 0x40004040, URZ, UP1, !UPT ;  /* 0x4000404004277890 */ /* 0x000fe20008ffe4ff */
[----:B------:R-:W-:Y:S02]  /*6700*/  UMOV UR5, URZ ;  /* 0x000000ff00057c82 */ /* 0x000fe40008000000 */
[----:B------:R-:W-:Y:S01]  /*6710*/  UMOV UR4, UR11 ;  /* 0x0000000b00047c82 */ /* 0x000fe20008000000 */
[----:B------:R-:W-:Y:S01]  /*6720*/  UMOV UR14, 0xfffffffe ;  /* 0xfffffffe000e7882 */ /* 0x000fe20000000000 */
[----:B------:R-:W-:Y:S01]  /*6730*/  UMOV UR15, 0x7fffbfdf ;  /* 0x7fffbfdf000f7882 */ /* 0x000fe20000000000 */
[----:B------:R-:W-:Y:S01]  /*6740*/  UMOV UR7, URZ ;  /* 0x000000ff00077c82 */ /* 0x000fe20008000000 */
[----:B------:R-:W-:Y:S01]  /*6750*/  UMOV UR17, UR4 ;  /* 0x0000000400117c82 */ /* 0x000fe20008000000 */
[----:B------:R-:W-:Y:S02]  /*6760*/  ULOP3.LUT UR12, UR12, 0x1000000, URZ, 0xfc, !UPT ;  /* 0x010000000c0c7892 */ /* 0x000fe4000f8efcff */
[----:B------:R-:W-:-:S02]  /*6770*/  UIADD3.64 UR4, UPT, UPT, UR6, -UR14, URZ ;  /* 0x8000000e06047297 */ /* 0x000fc4000fffe0ff */
[----:B------:R-:W-:Y:S02]  /*6780*/  UIADD3 UR40, UPT, UPT, UR8, 0x40, URZ ;  /* 0x0000004008287890 */ /* 0x000fe4000fffe0ff */
[----:B------:R-:W-:Y:S02]  /*6790*/  UIADD3.64 UR14, UPT, UPT, UR38, 0x180, URZ ;  /* 0x00000180260e7897 */ /* 0x000fe4000fffe0ff */
[----:B------:R-:W-:Y:S02]  /*67a0*/  UIADD3 UR51, UPT, UPT, UR8, 0x40, URZ ;  /* 0x0000004008337890 */ /* 0x000fe4000fffe0ff */
[----:B------:R-:W-:Y:S02]  /*67b0*/  UIADD3.64 UR42, UPT, UPT, UR38, 0x200, URZ ;  /* 0x00000200262a7897 */ /* 0x000fe4000fffe0ff */
[----:B------:R-:W-:Y:S02]  /*67c0*/  UIADD3 UR41, UPT, UPT, UR8, 0x80, URZ ;  /* 0x0000008008297890 */ /* 0x000fe4000fffe0ff */
[----:B------:R-:W-:-:S02]  /*67d0*/  UIADD3.64 UR44, UPT, UPT, UR38, 0x380, URZ ;  /* 0x00000380262c7897 */ /* 0x000fc4000fffe0ff */
[----:B------:R-:W-:Y:S02]  /*67e0*/  UIADD3 UR54, UPT, UPT, UR8, 0x80, URZ ;  /* 0x0000008008367890 */ /* 0x000fe4000fffe0ff */
[----:B------:R-:W-:Y:S02]  /*67f0*/  UIADD3.64 UR46, UPT, UPT, UR38, 0x400, URZ ;  /* 0x00000400262e7897 */ /* 0x000fe4000fffe0ff */
[----:B------:R-:W-:Y:S02]  /*6800*/  UIADD3 UR50, UPT, UPT, UR8, 0xc0, URZ ;  /* 0x000000c008327890 */ /* 0x000fe4000fffe0ff */
[----:B------:R-:W-:Y:S01]  /*6810*/  UIADD3.64 UR48, UPT, UPT, UR38, 0x580, URZ ;  /* 0x0000058026307897 */ /* 0x000fe2000fffe0ff */
[----:B------:R-:W-:Y:S01]  /*6820*/  UMOV UR24, 0x0 ;  /* 0x0000000000187882 */ /* 0x000fe20000000000 */
[----:B------:R-:W-:Y:S01]  /*6830*/  UMOV UR25, 0x8108010 ;  /* 0x0810801000197882 */ /* 0x000fe20000000000 */
[----:B------:R-:W-:Y:S01]  /*6840*/  UIADD3 UR55, UPT, UPT, UR8, 0xc0, URZ ;  /* 0x000000c008377890 */ /* 0x000fe2000fffe0ff */
[----:B------:R-:W-:Y:S01]  /*6850*/  UMOV UR7, 0x80004020 ;  /* 0x8000402000077882 */ /* 0x000fe20000000000 */
[----:B------:R-:W-:Y:S01]  /*6860*/  UIADD3.64 UR52, UPT, UPT, UR38, 0x600, URZ ;  /* 0x0000060026347897 */ /* 0x000fe2000fffe0ff */
[----:B------:R-:W-:Y:S01]  /*6870*/  UMOV UR13, 0x40004040 ;  /* 0x40004040000d7882 */ /* 0x000fe20000000000 */
[----:B------:R-:W-:Y:S01]  /*6880*/  UMOV UR26, 0x0 ;  /* 0x00000000001a7882 */ /* 0x000fe20000000000 */
[----:B------:R-:W-:Y:S01]  /*6890*/  UMOV UR27, 0x8108010 ;  /* 0x08108010001b7882 */ /* 0x000fe20000000000 */
[----:B------:R-:W-:Y:S01]  /*68a0*/  UMOV UR32, 0x0 ;  /* 0x0000000000207882 */ /* 0x000fe20000000000 */
[----:B------:R-:W-:Y:S01]  /*68b0*/  UMOV UR33, 0x8108010 ;  /* 0x0810801000217882 */ /* 0x000fe20000000000 */
[----:B------:R0:W-:Y:S01]  /*68c0*/  UTCHMMA gdesc[UR12], gdesc[UR6], tmem[UR8], tmem[UR24], idesc[UR25], !UPT ;  /* 0x00ff18060c0075ea */ /* 0x0001e2000f800008 */
[----:B------:R-:W-:Y:S01]  /*68d0*/  UMOV UR20, 0x0 ;  /* 0x0000000000147882 */ /* 0x000fe20000000000 */
[----:B------:R-:W-:Y:S01]  /*68e0*/  UMOV UR21, 0x8108010 ;  /* 0x0810801000157882 */ /* 0x000fe20000000000 */
[----:B------:R0:W-:Y:S01]  /*68f0*/  UTCHMMA gdesc[UR38], gdesc[UR4], tmem[UR8], tmem[UR26], idesc[UR27], UPT ;  /* 0x00ff1a04260075ea */ /* 0x0001e2000b800008 */
        /* <DEDUP_REMOVED lines=12> */
[----:B------:R0:W-:Y:S01]  /*69c0*/  UTCHMMA gdesc[UR48], gdesc[UR6], tmem[UR50], tmem[UR34], idesc[UR35], !UPT ;  /* 0x00ff2206300075ea */ /* 0x0001e2000f800032 */
[----:B------:R0:W-:Y:S01]  /*69d0*/  UTCHMMA gdesc[UR52], gdesc[UR4], tmem[UR55], tmem[UR36], idesc[UR37], UPT ;  /* 0x00ff2404340075ea */ /* 0x0001e2000b800037 */
[----:B------:R0:W-:Y:S01]  /*69e0*/  UTCBAR [UR17], URZ ;  /* 0x000000ff110073e9 */ /* 0x0001e200080000ff */
[----:B------:R-:W-:Y:S01]  /*69f0*/  NOP ;  /* 0x0000000000007918 */ /* 0x000fe20000000000 */
.L_x_6:
[----:B0-----:R-:W-:Y:S01]  /*6a00*/  UMOV UR4, URZ ;  /* 0x000000ff00047c82 */ /* 0x001fe20008000000 */
[----:B------:R-:W-:Y:S01]  /*6a10*/  UMOV UR12, UR18 ;  /* 0x00000012000c7c82 */ /* 0x000fe20008000000 */
[----:B------:R-:W-:Y:S01]  /*6a20*/  UMOV UR13, UR19 ;  /* 0x00000013000d7c82 */ /* 0x000fe20008000000 */
[----:B------:R-:W-:Y:S02]  /*6a30*/  IMAD.SHL.U32 R92, R92, 0x20, RZ ;  /* 0x000000205c5c7824 */ /* 0x000fe400078e00ff */
[----:B------:R-:W-:Y:S01]  /*6a40*/  IMAD.SHL.U32 R93, R93, 0x20, RZ ;  /* 0x000000205d5d7824 */ /* 0x000fe200078e00ff */
[----:B------:R-:W-:Y:S06]  /*6a50*/  @!P3 BRA `(.L_x_7) ;  /* 0x0000006400dcb947 */ /* 0x000fec0003800000 */
[----:B-----5:R0:W-:Y:S01]  /*6a60*/  STL [R1+0x558], R0 ;  /* 0x0005580001007387 */ /* 0x0201e20000100800 */
[----:B------:R-:W-:Y:S01]  /*6a70*/  UIADD3 UR5, UPT, UPT, UR9, 0x11000, URZ ;  /* 0x0001100009057890 */ /* 0x000fe2000fffe0ff */
[----:B------:R-:W-:Y:S01]  /*6a80*/  UMOV UR14, 0xfffffffe ;  /* 0xfffffffe000e7882 */ /* 0x000fe20000000000 */
[----:B------:R-:W-:Y:S02]  /*6a90*/  UMOV UR15, 0x7fffbfdf ;  /* 0x7fffbfdf000f7882 */ /* 0x000fe40000000000 */
[----:B------:R-:W-:Y:S01]  /*6aa0*/  USHF.R.U32.HI UR5, URZ, 0x4, UR5 ;  /* 0x00000004ff057899 */ /* 0x000fe20008011605 */
[----:B------:R-:W-:Y:S01]  /*6ab0*/  UMOV UR7, URZ ;  /* 0x000000ff00077c82 */ /* 0x000fe20008000000 */
[----:B------:R-:W-:Y:S01]  /*6ac0*/  ULOP3.LUT UR18, UR16, 0x1000000, URZ, 0xfc, !UPT ;  /* 0x0100000010127892 */ /* 0x000fe2000f8efcff */
[----:B0-----:R-:W2:Y:S01]  /*6ad0*/  LDL.LU R0, [R1+0x320] ;  /* 0x0003200001007983 */ /* 0x001ea20000300800 */
[----:B------:R-:W-:Y:S02]  /*6ae0*/  USGXT.U32 UR6, UR5, 0xe ;  /* 0x0000000e0506789a */ /* 0x000fe40008000000 */
[----:B------:R-:W-:-:S02]  /*6af0*/  UIADD3.64 UR26, UPT, UPT, UR12, 0x180, URZ ;  /* 0x000001800c1a7897 */ /* 0x000fc4000fffe0ff */
[----:B------:R-:W-:Y:S02]  /*6b00*/  UIADD3.64 UR28, UPT, UPT, UR12, 0x200, URZ ;  /* 0x000002000c1c7897 */ /* 0x000fe4000fffe0ff */
[----:B------:R-:W-:Y:S02]  /*6b10*/  UIADD3.64 UR30, UPT, UPT, UR12, 0x380, URZ ;  /* 0x000003800c1e7897 */ /* 0x000fe4000fffe0ff */
[----:B------:R-:W-:Y:S02]  /*6b20*/  UIADD3.64 UR32, UPT, UPT, UR12, 0x400, URZ ;  /* 0x000004000c207897 */ /* 0x000fe4000fffe0ff */
[----:B------:R-:W-:Y:S02]  /*6b30*/  UIADD3.64 UR34, UPT, UPT, UR12, 0x580, URZ ;  /* 0x000005800c227897 */ /* 0x000fe4000fffe0ff */
[----:B------:R-:W-:Y:S02]  /*6b40*/  UIADD3.64 UR36, UPT, UPT, UR12, 0x600, URZ ;  /* 0x000006000c247897 */ /* 0x000fe4000fffe0ff */
[----:B------:R-:W-:Y:S01]  /*6b50*/  UIADD3.64 UR14, UPT, UPT, UR6, -UR14, URZ ;  /* 0x8000000e060e7297 */ /* 0x000fe2000fffe0ff */
[----:B--2---:R0:W-:Y:S04]  /*6b60*/  STL [R1+0x320], R0 ;  /* 0x0003200001007387 */ /* 0x0041e80000100800 */
[----:B0-----:R0:W5:Y:S01]  /*6b70*/  LDL.LU R0, [R1+0x558] ;  /* 0x0005580001007983 */ /* 0x0011620000300800 */
[----:B------:R-:W-:Y:S01]  /*6b80*/  UMOV UR24, 0x1 ;  /* 0x0000000100187882 */ /* 0x000fe20000000000 */
[----:B------:R-:W-:Y:S01]  /*6b90*/  UMOV UR5, URZ ;  /* 0x000000ff00057c82 */ /* 0x000fe20008000000 */
[----:B------:R-:W-:Y:S01]  /*6ba0*/  UMOV UR16, UR6 ;  /* 0x0000000600107c82 */ /* 0x000fe20008000000 */
[----:B------:R-:W-:-:S05]  /*6bb0*/  UMOV UR17, 0x80004020 ;  /* 0x8000402000117882 */ /* 0x000fca0000000000 */
.L_x_10:
[----:B------:R-:W-:Y:S01]  /*6bc0*/  USHF.L.U32 UR4, UR4, 0x1f, URZ ;  /* 0x0000001f04047899 */ /* 0x000fe200080006ff */
[----:B-1---5:R1:W-:Y:S05]  /*6bd0*/  STL [R1+0x558], R0 ;  /* 0x0005580001007387 */ /* 0x0223ea0000100800 */
[----:B-1----:R-:W-:-:S04]  /*6be0*/  IMAD.U32 R0, RZ, RZ, UR4 ;  /* 0x00000004ff007e24 */ /* 0x002fc8000f8e00ff */
[----:B------:R1:W2:Y:S01]  /*6bf0*/  SYNCS.PHASECHK.TRANS64.TRYWAIT P2, [UR11], R0 ;  /* 0x00000000ff0075a7 */ /* 0x0002a2000804110b */
[----:B------:R1:W-:Y:S04]  /*6c00*/  STL [R1+0x324], R0 ;  /* 0x0003240001007387 */ /* 0x0003e80000100800 */
[----:B-1----:R1:W5:Y:S01]  /*6c10*/  LDL.LU R0, [R1+0x558] ;  /* 0x0005580001007983 */ /* 0x0023620000300800 */
[----:B------:R-:W-:-:S04]  /*6c20*/  IMAD.WIDE R90, R92, 0x2, R90 ;  /* 0x000000025c5a7825 */ /* 0x000fc800078e025a */
[----:B------:R-:W-:Y:S01]  /*6c30*/  IMAD.WIDE R88, R92, 0x2, R88 ;  /* 0x000000025c587825 */ /* 0x000fe200078e0258 */
[----:B-12---:R-:W-:Y:S06]  /*6c40*/  @!P2 BRA `(.L_x_8) ;  /* 0x000000dc00c4a947 */ /* 0x006fec0003800000 */
.L_x_16:
[----:B------:R1:W-:Y:S04]  /*6c50*/  STL.64 [R1+0xc70], R34 ;  /* 0x000c702201007387 */ /* 0x0003e80000100a00 */
[----:B-1----:R-:W2:Y:S04]  /*6c60*/  LDL.LU.64 R34, [R1+0x138] ;  /* 0x0001380001227983 */ /* 0x002ea80000300a00 */
        /* <DEDUP_REMOVED lines=24> */
[----:B------:R1:W-:Y:S04]  /*6df0*/  STL.64 [R1+0x6d8], R90 ;  /* 0x0006d85a01007387 */ /* 0x0003e80000100a00 */
[----:B-1----:R-:W3:Y:S04]  /*6e00*/  LDL.LU.64 R90, [R1+0x28] ;  /* 0x00002800015a7983 */ /* 0x002ee80000300a00 */
[----:B------:R-:W-:Y:S04]  /*6e10*/  STL [R1+0x6d0], R2 ;  /* 0x0006d00201007387 */ /* 0x000fe80000100800 */
[----:B------:R-:W-:Y:S04]  /*6e20*/  STL [R1+0x760], R2 ;  /* 0x0007600201007387 */ /* 0x000fe80000100800 */
[----:B------:R1:W-:Y:S04]  /*6e30*/  STL.64 [R1+0x6c8], R80 ;  /* 0x0006c85001007387 */ /* 0x0003e80000100a00 */
[----:B-1----:R-:W4:Y:S04]  /*6e40*/  LDL.LU.64 R80, [R1+0x20] ;  /* 0x0000200001507983 */ /* 0x002f280000300a00 */
        /* <DEDUP_REMOVED lines=13> */
[----:B-1----:R-:W2:Y:S04]  /*6f20*/  LDL.LU.64 R78, [R1+0x18] ;  /* 0x00001800014e7983 */ /* 0x002ea80000300a00 */
[----:B------:R-:W-:Y:S04]  /*6f30*/  STL [R1+0x6b0], R74 ;  /* 0x0006b04a01007387 */ /* 0x000fe80000100800 */
[----:B------:R1:W-:Y:S04]  /*6f40*/  STL.64 [R1+0x6a8], R76 ;  /* 0x0006a84c01007387 */ /* 0x0003e80000100a00 */
[----:B-1----:R-:W2:Y:S04]  /*6f50*/  LDL.LU.64 R76, [R1+0x10] ;  /* 0x00001000014c7983 */ /* 0x002ea80000300a00 */
[----:B------:R-:W-:Y:S04]  /*6f60*/  STL [R1+0x6a0], R75 ;  /* 0x0006a04b01007387 */ /* 0x000fe80000100800 */
[----:B------:R1:W-:Y:S04]  /*6f70*/  STL.64 [R1+0x6e8], R74 ;  /* 0x0006e84a01007387 */ /* 0x0003e80000100a00 */
[----:B-1----:R-:W2:Y:S04]  /*6f80*/  LDL.LU.64 R74, [R1+0x30] ;  /* 0x00003000014a7983 */ /* 0x002ea80000300a00 */
[----:B------:R1:W-:Y:S04]  /*6f90*/  STL.64 [R1+0x698], R72 ;  /* 0x0006984801007387 */ /* 0x0003e80000100a00 */
[----:B-1----:R-:W2:Y:S04]  /*6fa0*/  LDL.LU.64 R72, [R1+0x8] ;  /* 0x0000080001487983 */ /* 0x002ea80000300a00 */
[----:B------:R-:W-:Y:S04]  /*6fb0*/  STL [R1+0x690], R68 ;  /* 0x0006904401007387 */ /* 0x000fe80000100800 */
[----:B------:R1:W-:Y:S04]  /*6fc0*/  STL.64 [R1+0x688], R70 ;  /* 0x0006884601007387 */ /* 0x0003e80000100a00 */
[----:B-1----:R-:W2:Y:S04]  /*6fd0*/  LDL.LU.64 R70, [R1] ;  /* 0x0000000001467983 */ /* 0x002ea80000300a00 */
[----:B------:R-:W-:Y:S04]  /*6fe0*/  STL [R1+0x680], R69 ;  /* 0x0006804501007387 */ /* 0x000fe80000100800 */
[----:B------:R1:W-:Y:S04]  /*6ff0*/  STL.64 [R1+0x6f8], R68 ;  /* 0x0006f84401007387 */ /* 0x0003e80000100a00 */
[----:B-1----:R-:W2:Y:S04]  /*7000*/  LDL.LU.64 R68, [R1+0x38] ;  /* 0x0000380001447983 */ /* 0x002ea80000300a00 */
[----:B------:R-:W-:Y:S04]  /*7010*/  STL [R1+0x67c], R66 ;  /* 0x00067c4201007387 */ /* 0x000fe80000100800 */
[----:B------:R-:W-:Y:S04]  /*7020*/  STL [R1+0x700], R66 ;  /* 0x0007004201007387 */ /* 0x000fe80000100800 */
[----:B------:R-:W-:Y:S04]  /*7030*/  STL [R1+0x678], R67 ;  /* 0x0006784301007387 */ /* 0x000fe80000100800 */
[----:B------:R-:W-:Y:S04]  /*7040*/  STL [R1+0x710], R67 ;  /* 0x0007104301007387 */ /* 0x000fe80000100800 */
[----:B------:R1:W-:Y:S04]  /*7050*/  STL.64 [R1+0x748], R66 ;  /* 0x0007484201007387 */ /* 0x0003e80000100a00 */
[----:B-1----:R-:W2:Y:S04]  /*7060*/  LDL.LU.64 R66, [R1+0x60] ;  /* 0x0000600001427983 */ /* 0x002ea80000300a00 */
        /* <DEDUP_REMOVED lines=31> */
[----:B------:R-:W-:-:S03]  /*7260*/  IMAD.WIDE R86, R92, 0x2, R86 ;  /* 0x000000025c567825 */ /* 0x000fc600078e0256 */
[----:B------:R-:W-:Y:S04]  /*7270*/  STL [R1+0x644], R52 ;  /* 0x0006443401007387 */ /* 0x000fe80000100800 */
[----:B------:R-:W-:Y:S04]  /*7280*/  STL [R1+0x640], R53 ;  /* 0x0006403501007387 */ /* 0x000fe80000100800 */
[----:B------:R-:W-:Y:S01]  /*7290*/  STL [R1+0x63c], R82 ;  /* 0x00063c5201007387 */ /* 0x000fe20000100800 */
[----:B------:R-:W-:-:S03]  /*72a0*/  IMAD.WIDE R84, R92, 0x2, R84 ;  /* 0x000000025c547825 */ /* 0x000fc600078e0254 */
[----:B------:R-:W-:Y:S04]  /*72b0*/  STL [R1+0x638], R83 ;  /* 0x0006385301007387 */ /* 0x000fe80000100800 */
[----:B------:R-:W-:Y:S04]  /*72c0*/  STL [R1+0x598], R3 ;  /* 0x0005980301007387 */ /* 0x000fe80000100800 */
[----:B------:R-:W-:Y:S04]  /*72d0*/  STL [R1+0x790], R3 ;  /* 0x0007900301007387 */ /* 0x000fe80000100800 */
[----:B------:R1:W-:Y:S01]  /*72e0*/  STL.64 [R1+0x7c8], R2 ;  /* 0x0007c80201007387 */ /* 0x0003e20000100a00 */
[----:B------:R-:W-:-:S03]  /*72f0*/  IMAD.WIDE R50, R92, 0x2, R50 ;  /* 0x000000025c327825 */ /* 0x000fc600078e0232 */
[----:B-1----:R-:W2:Y:S04]  /*7300*/  LDL.LU.64 R2, [R1+0xa0] ;  /* 0x0000a00001027983 */ /* 0x002ea80000300a00 */
[----:B------:R1:W-:Y:S01]  /*7310*/  STL.64 [R1+0x728], R86 ;  /* 0x0007285601007387 */ /* 0x0003e20000100a00 */
[----:B------:R-:W-:-:S03]  /*7320*/  IMAD.WIDE R48, R92, 0x2, R48 ;  /* 0x000000025c307825 */ /* 0x000fc600078e0230 */
[----:B-1----:R-:W3:Y:S04]  /*7330*/  LDL.LU.64 R86, [R1+0x50] ;  /* 0x0000500001567983 */ /* 0x002ee80000300a00 */
[----:B------:R1:W-:Y:S04]  /*7340*/  STL.64 [R1+0x738], R84 ;  /* 0x0007385401007387 */ /* 0x0003e80000100a00 */
[----:B-1----:R-:W3:Y:S01]  /*7350*/  LDL.LU.64 R84, [R1+0x58] ;  /* 0x0000580001547983 */ /* 0x002ee20000300a00 */
[----:B------:R-:W-:-:S03]  /*7360*/  IMAD.WIDE R46, R92, 0x2, R46 ;  /* 0x000000025c2e7825 */ /* 0x000fc600078e022e */
[----:B------:R1:W-:Y:S01]  /*7370*/  STL.64 [R1+0x768], R50 ;  /* 0x0007683201007387 */ /* 0x0003e20000100a00 */
[----:B------:R-:W-:-:S03]  /*7380*/  IMAD.WIDE R44, R92, 0x2, R44 ;  /* 0x000000025c2c7825 */ /* 0x000fc600078e022c */
[----:B-1----:R-:W3:Y:S04]  /*7390*/  LDL.LU.64 R50, [R1+0x70] ;  /* 0x0000700001327983 */ /* 0x002ee80000300a00 */
[----:B------:R1:W-:Y:S01]  /*73a0*/  STL.64 [R1+0x778], R48 ;  /* 0x0007783001007387 */ /* 0x0003e20000100a00 */
[----:B------:R-:W-:-:S03]  /*73b0*/  IMAD.WIDE R42, R92, 0x2, R42 ;  /* 0x000000025c2a7825 */ /* 0x000fc600078e022a */
[----:B-1----:R-:W3:Y:S04]  /*73c0*/  LDL.LU.64 R48, [R1+0x78] ;  /* 0x0000780001307983 */ /* 0x002ee80000300a00 */
[----:B------:R1:W-:Y:S01]  /*73d0*/  STL.64 [R1+0x788], R46 ;  /* 0x0007882e01007387 */ /* 0x0003e20000100a00 */
[----:B------:R-:W-:-:S03]  /*73e0*/  IMAD.WIDE R40, R92, 0x2, R40 ;  /* 0x000000025c287825 */ /* 0x000fc600078e0228 */
[----:B-1----:R-:W3:Y:S04]  /*73f0*/  LDL.LU.64 R46, [R1+0x80] ;  /* 0x00008000012e7983 */ /* 0x002ee80000300a00 */
[----:B------:R1:W-:Y:S04]  /*7400*/  STL.64 [R1+0x798], R44 ;  /* 0x0007982c01007387 */ /* 0x0003e80000100a00 */
[----:B-1----:R-:W3:Y:S04]  /*7410*/  LDL.LU.64 R44, [R1+0x88] ;  /* 0x00008800012c7983 */ /* 0x002ee80000300a00 */
[----:B------:R-:W-:Y:S04]  /*7420*/  STL [R1+0x7b0], R42 ;  /* 0x0007b02a01007387 */ /* 0x000fe80000100800 */
[----:B------:R-:W-:Y:S04]  /*7430*/  STL [R1+0x7a0], R43 ;  /* 0x0007a02b01007387 */ /* 0x000fe80000100800 */
[----:B------:R1:W-:Y:S04]  /*7440*/  STL.64 [R1+0x7d8], R42 ;  /* 0x0007d82a01007387 */ /* 0x0003e80000100a00 */
[----:B-1----:R-:W3:Y:S04]  /*7450*/  LDL.LU.64 R42, [R1+0xa8] ;  /* 0x0000a800012a7983 */ /* 0x002ee80000300a00 */
[----:B------:R1:W-:Y:S04]  /*7460*/  STL.64 [R1+0x7a8], R40 ;  /* 0x0007a82801007387 */ /* 0x0003e80000100a00 */
[----:B-1----:R-:W3:Y:S01]  /*7470*/  LDL.LU.64 R40, [R1+0x90] ;  /* 0x0000900001287983 */ /* 0x002ee20000300a00 */
[----:B------:R-:W-:-:S05]  /*7480*/  IMAD.WIDE R38, R92, 0x2, R38 ;  /* 0x000000025c267825 */ /* 0x000fca00078e0226 */
[----:B------:R1:W-:Y:S01]  /*7490*/  STL.64 [R1+0x7b8], R38 ;  /* 0x0007b82601007387 */ /* 0x0003e20000100a00 */
[----:B------:R-:W-:-:S04]  /*74a0*/  IMAD.WIDE R36, R92, 0x2, R36 ;  /* 0x000000025c247825 */ /* 0x000fc800078e0224 */
[C---:B------:R-:W-:Y:S01]  /*74b0*/  IMAD.WIDE R4, R92.reuse, 0x2, R4 ;  /* 0x000000025c047825 */ /* 0x040fe200078e0204 */
[----:B-1----:R-:W3:Y:S03]  /*74c0*/  LDL.LU.64 R38, [R1+0x98] ;  /* 0x0000980001267983 */ /* 0x002ee60000300a00 */
[C---:B------:R-:W-:Y:S01]  /*74d0*/  IMAD.WIDE R6, R92.reuse, 0x2, R6 ;  /* 0x000000025c067825 */ /* 0x040fe200078e0206 */
[----:B------:R1:W-:Y:S03]  /*74e0*/  STL.64 [R1+0x7e8], R36 ;  /* 0x0007e82401007387 */ /* 0x0003e60000100a00 */
[----:B------:R-:W-:-:S04]  /*74f0*/  IMAD.WIDE R8, R92, 0x2, R8 ;  /* 0x000000025c087825 */ /* 0x000fc800078e0208 */
[C---:B------:R-:W-:Y:S01]  /*7500*/  IMAD.WIDE R10, R92.reuse, 0x2, R10 ;  /* 0x000000025c0a7825 */ /* 0x040fe200078e020a */
[----:B-1----:R-:W3:Y:S04]  /*7510*/  LDL.LU.64 R36, [R1+0xb0] ;  /* 0x0000b00001247983 */ /* 0x002ee80000300a00 */
[----:B------:R1:W-:Y:S01]  /*7520*/  STL.64 [R1+0x7f8], R4 ;  /* 0x0007f80401007387 */ /* 0x0003e20000100a00 */
[----:B------:R-:W-:-:S03]  /*7530*/  IMAD.WIDE R12, R92, 0x2, R12 ;  /* 0x000000025c0c7825 */ /* 0x000fc600078e020c */
[----:B-1----:R-:W3:Y:S04]  /*7540*/  LDL.LU.64 R4, [R1+0xb8] ;  /* 0x0000b80001047983 */ /* 0x002ee80000300a00 */
[----:B------:R-:W-:Y:S04]  /*7550*/  STL [R1+0x810], R6 ;  /* 0x0008100601007387 */ /* 0x000fe80000100800 */
[----:B------:R-:W-:Y:S04]  /*7560*/  STL [R1+0x800], R7 ;  /* 0x0008000701007387 */ /* 0x000fe80000100800 */
[----:B------:R1:W-:Y:S01]  /*7570*/  STL.64 [R1+0x848], R6 ;  /* 0x0008480601007387 */ /* 0x0003e20000100a00 */
[----:B------:R-:W-:-:S04]  /*7580*/  IMAD.WIDE R14, R92, 0x2, R14 ;  /* 0x000000025c0e7825 */ /* 0x000fc800078e020e */
[C---:B------:R-:W-:Y:S01]  /*7590*/  IMAD.WIDE R16, R92.reuse, 0x2, R16 ;  /* 0x000000025c107825 */ /* 0x040fe200078e0210 */
[----:B-1----:R-:W3:Y:S04]  /*75a0*/  LDL.LU.64 R6, [R1+0xe0] ;  /* 0x0000e00001067983 */ /* 0x002ee80000300a00 */
[----:B------:R1:W-:Y:S04]  /*75b0*/  STL.64 [R1+0x808], R8 ;  /* 0x0008080801007387 */ /* 0x0003e80000100a00 */
[----:B-1----:R-:W3:Y:S04]  /*75c0*/  LDL.LU.64 R8, [R1+0xc0] ;  /* 0x0000c00001087983 */ /* 0x002ee80000300a00 */
[----:B------:R1:W-:Y:S01]  /*75d0*/  STL.64 [R1+0x818], R10 ;  /* 0x0008180a01007387 */ /* 0x0003e20000100a00 */
[----:B------:R-:W-:-:S03]  /*75e0*/  IMAD.WIDE R18, R92, 0x2, R18 ;  /* 0x000000025c127825 */ /* 0x000fc600078e0212 */
[----:B-1----:R-:W3:Y:S04]  /*75f0*/  LDL.LU.64 R10, [R1+0xc8] ;  /* 0x0000c800010a7983 */ /* 0x002ee80000300a00 */
[----:B------:R-:W-:Y:S04]  /*7600*/  STL [R1+0x830], R12 ;  /* 0x0008300c01007387 */ /* 0x000fe80000100800 */
[----:B------:R-:W-:Y:S04]  /*7610*/  STL [R1+0x820], R13 ;  /* 0x0008200d01007387 */ /* 0x000fe80000100800 */
        /* <DEDUP_REMOVED lines=9> */
[----:B------:R1:W-:Y:S01]  /*76b0*/  STL.64 [R1+0x868], R18 ;  /* 0x0008681201007387 */ /* 0x0003e20000100a00 */
[----:B------:R-:W-:-:S04]  /*76c0*/  IMAD.WIDE R26, R92, 0x2, R26 ;  /* 0x000000025c1a7825 */ /* 0x000fc800078e021a */
[C---:B--2---:R-:W-:Y:S01]  /*76d0*/  IMAD.WIDE R70, R92.reuse, 0x2, R70 ;  /* 0x000000025c467825 */ /* 0x044fe200078e0246 */
[----:B-1----:R-:W2:Y:S04]  /*76e0*/  LDL.LU.64 R18, [R1+0xf0] ;  /* 0x0000f00001127983 */ /* 0x002ea80000300a00 */
[----:B------:R1:W-:Y:S01]  /*76f0*/  STL.64 [R1+0x878], R20 ;  /* 0x0008781401007387 */ /* 0x0003e20000100a00 */
[----:B------:R-:W-:-:S03]  /*7700*/  IMAD.WIDE R72, R92, 0x2, R72 ;  /* 0x000000025c487825 */ /* 0x000fc600078e0248 */
[----:B-1----:R-:W2:Y:S04]  /*7710*/  LDL.LU.64 R20, [R1+0xf8] ;  /* 0x0000f80001147983 */ /* 0x002ea80000300a00 */
[----:B------:R-:W-:Y:S04]  /*7720*/  STL [R1+0x890], R22 ;  /* 0x0008901601007387 */ /* 0x000fe80000100800 */
[----:B------:R-:W-:Y:S04]  /*7730*/  STL [R1+0x880], R23 ;  /* 0x0008801701007387 */ /* 0x000fe80000100800 */
[----:B------:R1:W-:Y:S01]  /*7740*/  STL.64 [R1+0x8c8], R22 ;  /* 0x0008c81601007387 */ /* 0x0003e20000100a00 */
[----:B------:R-:W-:-:S03]  /*7750*/  IMAD.WIDE R76, R92, 0x2, R76 ;  /* 0x000000025c4c7825 */ /* 0x000fc600078e024c */
[----:B-1----:R-:W2:Y:S04]  /*7760*/  LDL.LU.64 R22, [R1+0x120] ;  /* 0x0001200001167983 */ /* 0x002ea80000300a00 */
[----:B------:R1:W-:Y:S04]  /*7770*/  STL.64 [R1+0x888], R24 ;  /* 0x0008881801007387 */ /* 0x0003e80000100a00 */
[----:B-1----:R-:W2:Y:S04]  /*7780*/  LDL.LU.64 R24, [R1+0x100] ;  /* 0x0001000001187983 */ /* 0x002ea80000300a00 */
[----:B------:R1:W-:Y:S01]  /*7790*/  STL.64 [R1+0x898], R26 ;  /* 0x0008981a01007387 */ /* 0x0003e20000100a00 */
[----:B------:R-:W-:-:S03]  /*77a0*/  IMAD.WIDE R78, R92, 0x2, R78 ;  /* 0x000000025c4e7825 */ /* 0x000fc600078e024e */
[----:B-1----:R-:W2:Y:S04]  /*77b0*/  LDL.LU.64 R26, [R1+0x108] ;  /* 0x00010800011a7983 */ /* 0x002ea80000300a00 */
[----:B------:R-:W-:Y:S04]  /*77c0*/  STL.64 [R1], R70 ;  /* 0x0000004601007387 */ /* 0x000fe80000100a00 */
[----:B------:R-:W-:Y:S04]  /*77d0*/  STL [R1+0x8b0], R70 ;  /* 0x0008b04601007387 */ /* 0x000fe80000100800 */
[----:B------:R-:W-:Y:S04]  /*77e0*/  STL [R1+0x8a0], R71 ;  /* 0x0008a04701007387 */ /* 0x000fe80000100800 */
[----:B------:R1:W-:Y:S01]  /*77f0*/  STL.64 [R1+0x8d8], R70 ;  /* 0x0008d84601007387 */ /* 0x0003e20000100a00 */
[----:B----4-:R-:W-:-:S03]  /*7800*/  IMAD.WIDE R80, R92, 0x2, R80 ;  /* 0x000000025c507825 */ /* 0x010fc600078e0250 */
[----:B-1----:R-:W4:Y:S04]  /*7810*/  LDL.LU.64 R70, [R1+0x128] ;  /* 0x0001280001467983 */ /* 0x002f280000300a00 */
[----:B------:R-:W-:Y:S04]  /*7820*/  STL.64 [R1+0x8], R72 ;  /* 0x0000084801007387 */ /* 0x000fe80000100a00 */
[----:B------:R1:W-:Y:S01]  /*7830*/  STL.64 [R1+0x8a8], R72 ;  /* 0x0008a84801007387 */ /* 0x0003e20000100a00 */
[----:B---3--:R-:W-:-:S03]  /*7840*/  IMAD.WIDE R90, R92, 0x2, R90 ;  /* 0x000000025c5a7825 */ /* 0x008fc600078e025a */
[----:B-1----:R-:W3:Y:S04]  /*7850*/  LDL.LU.64 R72, [R1+0x110] ;  /* 0x0001100001487983 */ /* 0x002ee80000300a00 */
[----:B------:R-:W-:Y:S04]  /*7860*/  STL.64 [R1+0x10], R76 ;  /* 0x0000104c01007387 */ /* 0x000fe80000100a00 */
[----:B------:R1:W-:Y:S01]  /*7870*/  STL.64 [R1+0x8b8], R76 ;  /* 0x0008b84c01007387 */ /* 0x0003e20000100a00 */
[----:B------:R-:W-:-:S03]  /*7880*/  IMAD.WIDE R74, R92, 0x2, R74 ;  /* 0x000000025c4a7825 */ /* 0x000fc600078e024a */
[----:B-1----:R-:W2:Y:S04]  /*7890*/  LDL.LU.64 R76, [R1+0x118] ;  /* 0x00011800014c7983 */ /* 0x002ea80000300a00 */
        /* <DEDUP_REMOVED lines=9> */
[----:B------:R-:W-:Y:S04]  /*7930*/  STL [R1+0x910], R90 ;  /* 0x0009105a01007387 */ /* 0x000fe80000100800 */
[----:B------:R-:W-:Y:S04]  /*7940*/  STL [R1+0x900], R91 ;  /* 0x0009005b01007387 */ /* 0x000fe80000100800 */
        /* <DEDUP_REMOVED lines=33> */
[----:B-1----:R-:W3:Y:S04]  /*7b60*/  LDL.LU.64 R66, [R1+0x1e0] ;  /* 0x0001e00001427983 */ /* 0x002ee80000300a00 */
[----:B------:R-:W-:Y:S04]  /*7b70*/  STL.64 [R1+0x68], R60 ;  /* 0x0000683c01007387 */ /* 0x000fe80000100a00 */
[----:B------:R1:W-:Y:S01]  /*7b80*/  STL.64 [R1+0x978], R60 ;  /* 0x0009783c01007387 */ /* 0x0003e20000100a00 */
[----:B------:R-:W-:-:S03]  /*7b90*/  IMAD.WIDE R44, R92, 0x2, R44 ;  /* 0x000000025c2c7825 */ /* 0x000fc600078e022c */
[----:B-1----:R-:W3:Y:S04]  /*7ba0*/  LDL.LU.64 R60, [R1+0x180] ;  /* 0x00018000013c7983 */ /* 0x002ee80000300a00 */
[----:B------:R-:W-:Y:S04]  /*7bb0*/  STL.64 [R1+0x70], R50 ;  /* 0x0000703201007387 */ /* 0x000fe80000100a00 */
[----:B------:R1:W-:Y:S04]  /*7bc0*/  STL.64 [R1+0x988], R50 ;  /* 0x0009883201007387 */ /* 0x0003e80000100a00 */
[----:B-1----:R-:W3:Y:S04]  /*7bd0*/  LDL.LU.64 R50, [R1+0x188] ;  /* 0x0001880001327983 */ /* 0x002ee80000300a00 */
[----:B------:R-:W-:Y:S04]  /*7be0*/  STL.64 [R1+0x78], R48 ;  /* 0x0000783001007387 */ /* 0x000fe80000100a00 */
[----:B------:R-:W-:Y:S04]  /*7bf0*/  STL [R1+0x9a0], R48 ;  /* 0x0009a03001007387 */ /* 0x000fe80000100800 */
[----:B------:R-:W-:Y:S04]  /*7c00*/  STL [R1+0x990], R49 ;  /* 0x0009903101007387 */ /* 0x000fe80000100800 */
[----:B------:R1:W-:Y:S01]  /*7c10*/  STL.64 [R1+0x9c8], R48 ;  /* 0x0009c83001007387 */ /* 0x0003e20000100a00 */
[----:B------:R-:W-:-:S03]  /*7c20*/  IMAD.WIDE R40, R92, 0x2, R40 ;  /* 0x000000025c287825 */ /* 0x000fc600078e0228 */
[----:B-1----:R-:W3:Y:S01]  /*7c30*/  LDL.LU.64 R48, [R1+0x1e8] ;  /* 0x0001e80001307983 */ /* 0x002ee20000300a00 */
[----:B------:R-:W-:-:S03]  /*7c40*/  IMAD.WIDE R38, R92, 0x2, R38 ;  /* 0x000000025c267825 */ /* 0x000fc600078e0226 */
[----:B------:R-:W-:Y:S04]  /*7c50*/  STL.64 [R1+0x80], R46 ;  /* 0x0000802e01007387 */ /* 0x000fe80000100a00 */
[----:B------:R1:W-:Y:S04]  /*7c60*/  STL.64 [R1+0x998], R46 ;  /* 0x0009982e01007387 */ /* 0x0003e80000100a00 */
[----:B-1----:R-:W4:Y:S04]  /*7c70*/  LDL.LU.64 R46, [R1+0x190] ;  /* 0x00019000012e7983 */ /* 0x002f280000300a00 */
[----:B------:R-:W-:Y:S04]  /*7c80*/  STL.64 [R1+0x88], R44 ;  /* 0x0000882c01007387 */ /* 0x000fe80000100a00 */
[----:B------:R1:W-:Y:S04]  /*7c90*/  STL.64 [R1+0x9a8], R44 ;  /* 0x0009a82c01007387 */ /* 0x0003e80000100a00 */
[----:B-1----:R-:W4:Y:S04]  /*7ca0*/  LDL.LU.64 R44, [R1+0x1d8] ;  /* 0x0001d800012c7983 */ /* 0x002f280000300a00 */
[----:B------:R-:W-:Y:S04]  /*7cb0*/  STL.64 [R1+0x90], R40 ;  /* 0x0000902801007387 */ /* 0x000fe80000100a00 */
[----:B------:R1:W-:Y:S04]  /*7cc0*/  STL.64 [R1+0x9d8], R40 ;  /* 0x0009d82801007387 */ /* 0x0003e80000100a00 */
[----:B-1----:R-:W4:Y:S01]  /*7cd0*/  LDL.LU.64 R40, [R1+0x1f0] ;  /* 0x0001f00001287983 */ /* 0x002f220000300a00 */
[----:B------:R-:W-:-:S03]  /*7ce0*/  IMAD.WIDE R2, R92, 0x2, R2 ;  /* 0x000000025c027825 */ /* 0x000fc600078e0202 */
[----:B------:R-:W-:Y:S01]  /*7cf0*/  STL.64 [R1+0x98], R38 ;  /* 0x0000982601007387 */ /* 0x000fe20000100a00 */
[----:B------:R-:W-:-:S03]  /*7d00*/  IMAD.WIDE R42, R92, 0x2, R42 ;  /* 0x000000025c2a7825 */ /* 0x000fc600078e022a */
[----:B------:R1:W-:Y:S01]  /*7d10*/  STL.64 [R1+0x9e8], R38 ;  /* 0x0009e82601007387 */ /* 0x0003e20000100a00 */
[----:B------:R-:W-:-:S04]  /*7d20*/  IMAD.WIDE R36, R92, 0x2, R36 ;  /* 0x000000025c247825 */ /* 0x000fc800078e0224 */
[C---:B------:R-:W-:Y:S01]  /*7d30*/  IMAD.WIDE R4, R92.reuse, 0x2, R4 ;  /* 0x000000025c047825 */ /* 0x040fe200078e0204 */
[----:B-1----:R-:W4:Y:S04]  /*7d40*/  LDL.LU.64 R38, [R1+0x1f8] ;  /* 0x0001f80001267983 */ /* 0x002f280000300a00 */
[----:B------:R-:W-:Y:S04]  /*7d50*/  STL.64 [R1+0xa0], R2 ;  /* 0x0000a00201007387 */ /* 0x000fe80000100a00 */
[----:B------:R-:W-:Y:S04]  /*7d60*/  STL [R1+0xa00], R2 ;  /* 0x000a000201007387 */ /* 0x000fe80000100800 */
[----:B------:R-:W-:Y:S04]  /*7d70*/  STL [R1+0x9f0], R3 ;  /* 0x0009f00301007387 */ /* 0x000fe80000100800 */
[----:B------:R1:W-:Y:S01]  /*7d80*/  STL.64 [R1+0xa38], R2 ;  /* 0x000a380201007387 */ /* 0x0003e20000100a00 */
[----:B------:R-:W-:-:S03]  /*7d90*/  IMAD.WIDE R8, R92, 0x2, R8 ;  /* 0x000000025c087825 */ /* 0x000fc600078e0208 */
[----:B-1----:R-:W4:Y:S04]  /*7da0*/  LDL.LU.64 R2, [R1+0x220] ;  /* 0x0002200001027983 */ /* 0x002f280000300a00 */
[----:B------:R-:W-:Y:S04]  /*7db0*/  STL.64 [R1+0xa8], R42 ;  /* 0x0000a82a01007387 */ /* 0x000fe80000100a00 */
        /* <DEDUP_REMOVED lines=23> */
[----:B--2---:R-:W-:-:S03]  /*7f30*/  IMAD.WIDE R18, R92, 0x2, R18 ;  /* 0x000000025c127825 */ /* 0x004fc600078e0212 */
        /* <DEDUP_REMOVED lines=17> */
[----:B---3--:R-:W-:-:S03]  /*8050*/  IMAD.WIDE R72, R92, 0x2, R72 ;  /* 0x000000025c487825 */ /* 0x008fc600078e0248 */
[----:B-1----:R-:W3:Y:S04]  /*8060*/  LDL.LU.64 R18, [R1+0x248] ;  /* 0x0002480001127983 */ /* 0x002ee80000300a00 */
        /* <DEDUP_REMOVED lines=8> */
[----:B------:R-:W-:-:S04]  /*80f0*/  IMAD.WIDE R34, R92, 0x2, R34 ;  /* 0x000000025c227825 */ /* 0x000fc800078e0222 */
[C---:B------:R-:W-:Y:S01]  /*8100*/  IMAD.WIDE R22, R92.reuse, 0x2, R22 ;  /* 0x000000025c167825 */ /* 0x040fe200078e0216 */
[----:B-1----:R-:W2:Y:S04]  /*8110*/  LDL.LU.64 R24, [R1+0x250] ;  /* 0x0002500001187983 */ /* 0x002ea80000300a00 */
[----:B------:R-:W-:Y:S04]  /*8120*/  STL.64 [R1+0x108], R26 ;  /* 0x0001081a01007387 */ /* 0x000fe80000100a00 */
[----:B------:R1:W-:Y:S01]  /*8130*/  STL.64 [R1+0xaa8], R26 ;  /* 0x000aa81a01007387 */ /* 0x0003e20000100a00 */
[----:B----4-:R-:W-:-:S03]  /*8140*/  IMAD.WIDE R70, R92, 0x2, R70 ;  /* 0x000000025c467825 */ /* 0x010fc600078e0246 */
[----:B-1----:R-:W4:Y:S04]  /*8150*/  LDL.LU.64 R26, [R1+0x258] ;  /* 0x00025800011a7983 */ /* 0x002f280000300a00 */
        /* <DEDUP_REMOVED lines=8> */
[----:B------:R1:W-:Y:S04]  /*81e0*/  STL.64 [R1+0x138], R34 ;  /* 0x0001382201007387 */ /* 0x0003e80000100a00 */
        /* <DEDUP_REMOVED lines=28> */
[----:B-1----:R-:W3:Y:S04]  /*83b0*/  LDL.LU.64 R68, [R1+0x1d0] ;  /* 0x0001d00001447983 */ /* 0x002ee80000300a00 */
        /* <DEDUP_REMOVED lines=37> */
[----:B------:R1:W-:Y:S04]  /*8610*/  STL.64 [R1+0xbd8], R44 ;  /* 0x000bd82c01007387 */ /* 0x0003e80000100a00 */
[----:B-1----:R-:W4:Y:S01]  /*8620*/  LDL.64 R44, [R1+0x138] ;  /* 0x00013800012c7983 */ /* 0x002f220000100a00 */
[----:B------:R-:W-:-:S03]  /*8630*/  IMAD.WIDE R38, R92, 0x2, R38 ;  /* 0x000000025c267825 */ /* 0x000fc600078e0226 */
[----:B------:R-:W-:Y:S04]  /*8640*/  STL.64 [R1+0x1e0], R66 ;  /* 0x0001e04201007387 */ /* 0x000fe80000100a00 */
[----:B------:R1:W-:Y:S04]  /*8650*/  STL.64 [R1+0xbe8], R66 ;  /* 0x000be84201007387 */ /* 0x0003e80000100a00 */
[----:B-1----:R-:W4:Y:S04]  /*8660*/  LDL.LU.64 R66, [R1+0x260] ;  /* 0x0002600001427983 */ /* 0x002f280000300a00 */
[----:B------:R-:W-:Y:S04]  /*8670*/  STL.64 [R1+0x1e8], R48 ;  /* 0x0001e83001007387 */ /* 0x000fe80000100a00 */
[----:B------:R-:W-:Y:S04]  /*8680*/  STL [R1+0xc00], R48 ;  /* 0x000c003001007387 */ /* 0x000fe80000100800 */
[----:B------:R-:W-:Y:S04]  /*8690*/  STL [R1+0xbf0], R49 ;  /* 0x000bf03101007387 */ /* 0x000fe80000100800 */
[----:B------:R1:W-:Y:S04]  /*86a0*/  STL.64 [R1+0xc38], R48 ;  /* 0x000c383001007387 */ /* 0x0003e80000100a00 */
[----:B-1----:R-:W4:Y:S04]  /*86b0*/  LDL.LU.64 R48, [R1+0x268] ;  /* 0x0002680001307983 */ /* 0x002f280000300a00 */
[----:B------:R-:W-:Y:S04]  /*86c0*/  STL.64 [R1+0x1f0], R40 ;  /* 0x0001f02801007387 */ /* 0x000fe80000100a00 */
[----:B------:R1:W-:Y:S04]  /*86d0*/  STL.64 [R1+0xbf8], R40 ;  /* 0x000bf82801007387 */ /* 0x0003e80000100a00 */
[----:B-1----:R-:W4:Y:S01]  /*86e0*/  LDL.LU.64 R40, [R1+0x270] ;  /* 0x0002700001287983 */ /* 0x002f220000300a00 */
[----:B------:R-:W-:Y:S01]  /*86f0*/  IMAD.WIDE R42, R92, 0x2, R42 ;  /* 0x000000025c2a7825 */ /* 0x000fe200078e022a */
[----:B-----5:R-:W-:-:S02]  /*8700*/  ISETP.GT.AND P3, PT, R0, 0x8, PT ;  /* 0x000000080000780c */ /* 0x020fc40003f64270 */
[----:B------:R-:W-:Y:S01]  /*8710*/  STL.64 [R1+0x1f8], R38 ;  /* 0x0001f82601007387 */ /* 0x000fe20000100a00 */
[C---:B------:R-:W-:Y:S01]  /*8720*/  IMAD.WIDE R36, R92.reuse, 0x2, R36 ;  /* 0x000000025c247825 */ /* 0x040fe200078e0224 */
[----:B------:R-:W-:Y:S02]  /*8730*/  PRMT R55, RZ, 0x7610, R55 ;  /* 0x00007610ff377816 */ /* 0x000fe40000000037 */
[----:B------:R-:W-:Y:S01]  /*8740*/  STL.64 [R1+0xc08], R38 ;  /* 0x000c082601007387 */ /* 0x000fe20000100a00 */
[C---:B------:R-:W-:Y:S01]  /*8750*/  IMAD.WIDE R8, R92.reuse, 0x2, R8 ;  /* 0x000000025c087825 */ /* 0x040fe200078e0208 */
[----:B------:R-:W-:Y:S02]  /*8760*/  PRMT R53, RZ, 0x7610, R53 ;  /* 0x00007610ff357816 */ /* 0x000fe40000000035 */
[----:B------:R-:W-:Y:S01]  /*8770*/  STL.64 [R1+0x200], R42 ;  /* 0x0002002a01007387 */ /* 0x000fe20000100a00 */
[----:B------:R-:W-:Y:S01]  /*8780*/  IMAD.WIDE R10, R92, 0x2, R10 ;  /* 0x000000025c0a7825 */ /* 0x000fe200078e020a */
[----:B------:R-:W-:-:S02]  /*8790*/  ISETP.GT.AND P5, PT, R0, 0x10, PT ;  /* 0x000000100000780c */ /* 0x000fc40003fa4270 */
[----:B------:R-:W-:Y:S01]  /*87a0*/  STL [R1+0xc20], R42 ;  /* 0x000c202a01007387 */ /* 0x000fe20000100800 */
[----:B------:R-:W-:Y:S01]  /*87b0*/  IMAD.WIDE R2, R92, 0x2, R2 ;  /* 0x000000025c027825 */ /* 0x000fe200078e0202 */
[----:B------:R-:W-:Y:S02]  /*87c0*/  ISETP.GT.AND P2, PT, R0, RZ, PT ;  /* 0x000000ff0000720c */ /* 0x000fe40003f44270 */
[----:B------:R-:W-:Y:S01]  /*87d0*/  STL [R1+0xc10], R43 ;  /* 0x000c102b01007387 */ /* 0x000fe20000100800 */
[C---:B------:R-:W-:Y:S01]  /*87e0*/  IMAD.WIDE R4, R92.reuse, 0x2, R4 ;  /* 0x000000025c047825 */ /* 0x040fe200078e0204 */
[----:B------:R-:W-:Y:S02]  /*87f0*/  PRMT R52, RZ, 0x7610, R52 ;  /* 0x00007610ff347816 */ /* 0x000fe40000000034 */
[----:B------:R-:W-:Y:S01]  /*8800*/  STL.64 [R1+0xc48], R42 ;  /* 0x000c482a01007387 */ /* 0x000fe20000100a00 */
[----:B--2---:R-:W-:Y:S01]  /*8810*/  IMAD.WIDE R14, R92, 0x2, R14 ;  /* 0x000000025c0e7825 */ /* 0x004fe200078e020e */
[----:B------:R-:W-:-:S02]  /*8820*/  PRMT R82, RZ, 0x7610, R82 ;  /* 0x00007610ff527816 */ /* 0x000fc40000000052 */
[----:B------:R-:W-:Y:S01]  /*8830*/  STL.64 [R1+0x208], R36 ;  /* 0x0002082401007387 */ /* 0x000fe20000100a00 */
[C---:B------:R-:W-:Y:S01]  /*8840*/  IMAD.WIDE R16, R92.reuse, 0x2, R16 ;  /* 0x000000025c107825 */ /* 0x040fe200078e0210 */
[----:B------:R-:W-:Y:S02]  /*8850*/  PRMT R83, RZ, 0x7610, R83 ;  /* 0x00007610ff537816 */ /* 0x000fe40000000053 */
[----:B------:R-:W-:Y:S01]  /*8860*/  STL.64 [R1+0xc18], R36 ;  /* 0x000c182401007387 */ /* 0x000fe20000100a00 */
[C---:B------:R-:W-:Y:S01]  /*8870*/  IMAD.WIDE R12, R92.reuse, 0x2, R12 ;  /* 0x000000025c0c7825 */ /* 0x040fe200078e020c */
[----:B------:R-:W-:Y:S02]  /*8880*/  PRMT R59, RZ, 0x7610, R59 ;  /* 0x00007610ff3b7816 */ /* 0x000fe4000000003b */
[----:B------:R-:W-:Y:S01]  /*8890*/  STL.64 [R1+0x210], R8 ;  /* 0x0002100801007387 */ /* 0x000fe20000100a00 */
[----:B---3--:R-:W-:Y:S01]  /*88a0*/  IMAD.WIDE R18, R92, 0x2, R18 ;  /* 0x000000025c127825 */ /* 0x008fe200078e0212 */
[----:B------:R-:W-:-:S02]  /*88b0*/  PRMT R56, RZ, 0x7610, R56 ;  /* 0x00007610ff387816 */ /* 0x000fc40000000038 */
[----:B------:R-:W-:Y:S01]  /*88c0*/  STL.64 [R1+0xc28], R8 ;  /* 0x000c280801007387 */ /* 0x000fe20000100a00 */
[C---:B------:R-:W-:Y:S01]  /*88d0*/  IMAD.WIDE R24, R92.reuse, 0x2, R24 ;  /* 0x000000025c187825 */ /* 0x040fe200078e0218 */
[----:B------:R-:W-:Y:S02]  /*88e0*/  PRMT R57, RZ, 0x7610, R57 ;  /* 0x00007610ff397816 */ /* 0x000fe40000000039 */
[----:B------:R-:W-:Y:S01]  /*88f0*/  STL.64 [R1+0x218], R10 ;  /* 0x0002180a01007387 */ /* 0x000fe20000100a00 */
[C---:B----4-:R-:W-:Y:S01]  /*8900*/  IMAD.WIDE R26, R92.reuse, 0x2, R26 ;  /* 0x000000025c1a7825 */ /* 0x050fe200078e021a */
[----:B------:R-:W-:Y:S02]  /*8910*/  PRMT R54, RZ, 0x7610, R54 ;  /* 0x00007610ff367816 */ /* 0x000fe40000000036 */
[----:B------:R-:W-:Y:S01]  /*8920*/  STL.64 [R1+0xc58], R10 ;  /* 0x000c580a01007387 */ /* 0x000fe20000100a00 */
[----:B------:R-:W-:-:S03]  /*8930*/  IMAD.WIDE R6, R92, 0x2, R6 ;  /* 0x000000025c067825 */ /* 0x000fc600078e0206 */
        /* <DEDUP_REMOVED lines=17> */
[----:B------:R-:W-:-:S04]  /*8a50*/  IMAD.WIDE R80, R92, 0x2, R80 ;  /* 0x000000025c507825 */ /* 0x000fc800078e0250 */
[----:B------:R-:W-:-:S04]  /*8a60*/  IMAD.WIDE R34, R92, 0x2, R34 ;  /* 0x000000025c227825 */ /* 0x000fc800078e0222 */
[C---:B------:R-:W-:Y:S01]  /*8a70*/  IMAD.WIDE R32, R92.reuse, 0x2, R32 ;  /* 0x000000025c207825 */ /* 0x040fe200078e0220 */
[----:B------:R-:W2:Y:S03]  /*8a80*/  @P2 LDG.E.U16 R59, desc[UR22][R34.64] ;  /* 0x00000016223b2981 */ /* 0x000ea6000c1e1500 */
[C---:B------:R-:W-:Y:S01]  /*8a90*/  IMAD.WIDE R30, R92.reuse, 0x2, R30 ;  /* 0x000000025c1e7825 */ /* 0x040fe200078e021e */
[----:B------:R-:W3:Y:S03]  /*8aa0*/  @P2 LDG.E.U16 R56, desc[UR22][R32.64] ;  /* 0x0000001620382981 */ /* 0x000ee6000c1e1500 */
[C---:B------:R-:W-:Y:S01]  /*8ab0*/  IMAD.WIDE R28, R92.reuse, 0x2, R28 ;  /* 0x000000025c1c7825 */ /* 0x040fe200078e021c */
[----:B------:R-:W4:Y:S04]  /*8ac0*/  @P2 LDG.E.U16 R57, desc[UR22][R30.64] ;  /* 0x000000161e392981 */ /* 0x000f28000c1e1500 */
[----:B------:R-:W2:Y:S01]  /*8ad0*/  @P2 LDG.E.U16 R54, desc[UR22][R28.64] ;  /* 0x000000161c362981 */ /* 0x000ea2000c1e1500 */
[----:B------:R-:W-:-:S05]  /*8ae0*/  IMAD.WIDE R60, R92, 0x2, R60 ;  /* 0x000000025c3c7825 */ /* 0x000fca00078e023c */
[----:B------:R-:W2:Y:S01]  /*8af0*/  @P3 LDG.E.U16 R55, desc[UR22][R60.64] ;  /* 0x000000163c373981 */ /* 0x000ea2000c1e1500 */
[----:B------:R-:W-:-:S03]  /*8b00*/  IMAD.WIDE R66, R92, 0x2, R66 ;  /* 0x000000025c427825 */ /* 0x000fc600078e0242 */
[----:B------:R-:W2:Y:S04]  /*8b10*/  @P5 LDG.E.U16 R83, desc[UR22][R44.64] ;  /* 0x000000162c535981 */ /* 0x000ea8000c1e1500 */
[----:B------:R-:W-:Y:S04]  /*8b20*/  STL.64 [R1+0x260], R66 ;  /* 0x0002604201007387 */ /* 0x000fe80000100a00 */
[----:B------:R-:W2:Y:S01]  /*8b30*/  @P3 LDG.E.U16 R82, desc[UR22][R66.64] ;  /* 0x0000001642523981 */ /* 0x000ea2000c1e1500 */
[----:B------:R-:W-:-:S05]  /*8b40*/  IMAD.WIDE R48, R92, 0x2, R48 ;  /* 0x000000025c307825 */ /* 0x000fca00078e0230 */
[----:B------:R-:W-:Y:S04]  /*8b50*/  STL.64 [R1+0x268], R48 ;  /* 0x0002683001007387 */ /* 0x000fe80000100a00 */
[----:B------:R1:W2:Y:S01]  /*8b60*/  @P3 LDG.E.U16 R53, desc[UR22][R48.64] ;  /* 0x0000001630353981 */ /* 0x0002a2000c1e1500 */
[----:B------:R-:W-:-:S05]  /*8b70*/  IMAD.WIDE R40, R92, 0x2, R40 ;  /* 0x000000025c287825 */ /* 0x000fca00078e0228 */
[----:B------:R-:W-:Y:S04]  /*8b80*/  STL.64 [R1+0x270], R40 ;  /* 0x0002702801007387 */ /* 0x000fe80000100a00 */
[----:B------:R0:W-:Y:S04]  /*8b90*/  STL.64 [R1+0x278], R60 ;  /* 0x0002783c01007387 */ /* 0x0001e80000100a00 */
[----:B------:R-:W-:Y:S04]  /*8ba0*/  STL.64 [R1+0x198], R6 ;  /* 0x0001980601007387 */ /* 0x000fe80000100a00 */
        /* <DEDUP_REMOVED lines=17> */
[----:B0-----:R-:W2:Y:S04]  /*8cc0*/  LDL.LU.64 R60, [R1+0x2c8] ;  /* 0x0002c800013c7983 */ /* 0x001ea80000300a00 */
[----:B------:R-:W2:Y:S04]  /*8cd0*/  LDL.LU.64 R2, [R1+0x318] ;  /* 0x0003180001027983 */ /* 0x000ea80000300a00 */
[----:B------:R-:W3:Y:S04]  /*8ce0*/  LDL.LU.64 R10, [R1+0x310] ;  /* 0x00031000010a7983 */ /* 0x000ee80000300a00 */
[----:B------:R-:W4:Y:S04]  /*8cf0*/  LDL.LU.64 R42, [R1+0x308] ;  /* 0x00030800012a7983 */ /* 0x000f280000300a00 */
[----:B------:R-:W1:Y:S04]  /*8d00*/  LDL.LU.64 R48, [R1+0x300] ;  /* 0x0003000001307983 */ /* 0x000e680000300a00 */
[----:B------:R-:W4:Y:S04]  /*8d10*/  LDL.LU.64 R8, [R1+0x2f8] ;  /* 0x0002f80001087983 */ /* 0x000f280000300a00 */
[----:B------:R-:W4:Y:S04]  /*8d20*/  LDL.LU.64 R36, [R1+0x2f0] ;  /* 0x0002f00001247983 */ /* 0x000f280000300a00 */
[----:B------:R0:W4:Y:S04]  /*8d30*/  @P3 LDG.E.U16 R52, desc[UR22][R40.64] ;  /* 0x0000001628343981 */ /* 0x000128000c1e1500 */
[----:B------:R-:W4:Y:S04]  /*8d40*/  LDL.LU.64 R38, [R1+0x2e8] ;  /* 0x0002e80001267983 */ /* 0x000f280000300a00 */
[----:B------:R-:W0:Y:S04]  /*8d50*/  LDL.LU.64 R40, [R1+0x2e0] ;  /* 0x0002e00001287983 */ /* 0x000e280000300a00 */
[----:B------:R-:W4:Y:S04]  /*8d60*/  LDL.LU.64 R66, [R1+0x2d8] ;  /* 0x0002d80001427983 */ /* 0x000f280000300a00 */
[----:B------:R-:W4:Y:S01]  /*8d70*/  LDL.LU.64 R44, [R1+0x2d0] ;  /* 0x0002d000012c7983 */ /* 0x000f220000300a00 */
[----:B------:R-:W-:-:S02]  /*8d80*/  ISETP.GT.AND P2, PT, R0, 0x1, PT ;  /* 0x000000010000780c */ /* 0x000fc40003f44270 */
[----:B------:R-:W-:Y:S02]  /*8d90*/  PRMT R58, RZ, 0x7610, R58 ;  /* 0x00007610ff3a7816 */ /* 0x000fe4000000003a */
[----:B------:R-:W-:Y:S02]  /*8da0*/  PRMT R93, RZ, 0x7610, R93 ;  /* 0x00007610ff5d7816 */ /* 0x000fe4000000005d */
[----:B------:R-:W-:Y:S02]  /*8db0*/  PRMT R89, RZ, 0x7610, R89 ;  /* 0x00007610ff597816 */ /* 0x000fe40000000059 */
[----:B------:R-:W-:Y:S01]  /*8dc0*/  PRMT R88, RZ, 0x7610, R88 ;  /* 0x00007610ff587816 */ /* 0x000fe20000000058 */
[----:B--2---:R-:W-:-:S04]  /*8dd0*/  IMAD.WIDE R2, R92, 0x2, R2 ;  /* 0x000000025c027825 */ /* 0x004fc800078e0202 */
[C---:B---3--:R-:W-:Y:S01]  /*8de0*/  IMAD.WIDE R10, R92.reuse, 0x2, R10 ;  /* 0x000000025c0a7825 */ /* 0x048fe200078e020a */
[----:B------:R-:W2:Y:S03]  /*8df0*/  @P2 LDG.E.U16 R58, desc[UR22][R2.64] ;  /* 0x00000016023a2981 */ /* 0x000ea6000c1e1500 */
[C---:B----4-:R-:W-:Y:S01]  /*8e00*/  IMAD.WIDE R42, R92.reuse, 0x2, R42 ;  /* 0x000000025c2a7825 */ /* 0x050fe200078e022a */
[----:B------:R-:W3:Y:S04]  /*8e10*/  @P2 LDG.E.U16 R93, desc[UR22][R10.64] ;  /* 0x000000160a5d2981 */ /* 0x000ee8000c1e1500 */
[----:B------:R-:W4:Y:S01]  /*8e20*/  @P2 LDG.E.U16 R89, desc[UR22][R42.64] ;  /* 0x000000162a592981 */ /* 0x000f22000c1e1500 */
[----:B-1----:R-:W-:-:S05]  /*8e30*/  IMAD.WIDE R48, R92, 0x2, R48 ;  /* 0x000000025c307825 */ /* 0x002fca00078e0230 */
[----:B------:R-:W3:Y:S01]  /*8e40*/  @P2 LDG.E.U16 R88, desc[UR22][R48.64] ;  /* 0x0000001630582981 */ /* 0x000ee2000c1e1500 */
[----:B------:R-:W-:-:S04]  /*8e50*/  IMAD.WIDE R62, R92, 0x2, R62 ;  /* 0x000000025c3e7825 */ /* 0x000fc800078e023e */
[C---:B------:R-:W-:Y:S01]  /*8e60*/  IMAD.WIDE R90, R92.reuse, 0x2, R90 ;  /* 0x000000025c5a7825 */ /* 0x040fe200078e025a */
[----:B------:R-:W-:Y:S03]  /*8e70*/  STL.64 [R1+0x290], R62 ;  /* 0x0002903e01007387 */ /* 0x000fe60000100a00 */
        /* <DEDUP_REMOVED lines=16> */
[C---:B0-----:R-:W-:Y:S01]  /*8f80*/  IMAD.WIDE R40, R92.reuse, 0x2, R40 ;  /* 0x000000025c287825 */ /* 0x041fe200078e0228 */
[----:B------:R-:W-:Y:S03]  /*8f90*/  STL.64 [R1+0x2d8], R66 ;  /* 0x0002d84201007387 */ /* 0x000fe60000100a00 */
[C---:B------:R-:W-:Y:S01]  /*8fa0*/  IMAD.WIDE R38, R92.reuse, 0x2, R38 ;  /* 0x000000025c267825 */ /* 0x040fe200078e0226 */
[----:B------:R-:W-:Y:S03]  /*8fb0*/  STL.64 [R1+0x2e0], R40 ;  /* 0x0002e02801007387 */ /* 0x000fe60000100a00 */
[C---:B------:R-:W-:Y:S01]  /*8fc0*/  IMAD.WIDE R36, R92.reuse, 0x2, R36 ;  /* 0x000000025c247825 */ /* 0x040fe200078e0224 */
[----:B------:R-:W-:Y:S03]  /*8fd0*/  STL.64 [R1+0x2e8], R38 ;  /* 0x0002e82601007387 */ /* 0x000fe60000100a00 */
[----:B------:R-:W-:Y:S01]  /*8fe0*/  IMAD.WIDE R8, R92, 0x2, R8 ;  /* 0x000000025c087825 */ /* 0x000fe200078e0208 */
[----:B------:R-:W-:Y:S04]  /*8ff0*/  STL.64 [R1+0x2f0], R36 ;  /* 0x0002f02401007387 */ /* 0x000fe80000100a00 */
[----:B------:R-:W-:Y:S04]  /*9000*/  STL.64 [R1+0x2f8], R8 ;  /* 0x0002f80801007387 */ /* 0x000fe80000100a00 */
[----:B------:R-:W-:Y:S04]  /*9010*/  STL.64 [R1+0x300], R48 ;  /* 0x0003003001007387 */ /* 0x000fe80000100a00 */
[----:B------:R-:W-:Y:S04]  /*9020*/  STL.64 [R1+0x308], R42 ;  /* 0x0003082a01007387 */ /* 0x000fe80000100a00 */
[----:B------:R-:W-:Y:S04]  /*9030*/  STL [R1+0x578], R92 ;  /* 0x0005785c01007387 */ /* 0x000fe80000100800 */
[----:B------:R-:W-:Y:S04]  /*9040*/  STL.64 [R1+0x310], R10 ;  /* 0x0003100a01007387 */ /* 0x000fe80000100a00 */
[----:B------:R0:W-:Y:S04]  /*9050*/  STL.64 [R1+0x318], R2 ;  /* 0x0003180201007387 */ /* 0x0001e80000100a00 */
[----:B0-----:R-:W4:Y:S04]  /*9060*/  LDL.LU.64 R2, [R1+0xc68] ;  /* 0x000c680001027983 */ /* 0x001f280000300a00 */
[----:B--2---:R0:W-:Y:S04]  /*9070*/  STL [R1+0x51c], R58 ;  /* 0x00051c3a01007387 */ /* 0x0041e80000100800 */
[----:B0-----:R-:W2:Y:S04]  /*9080*/  LDL.LU R58, [R1+0xc60] ;  /* 0x000c6000013a7983 */ /* 0x001ea80000300800 */
[----:B------:R-:W2:Y:S04]  /*9090*/  LDL.LU.64 R10, [R1+0xc58] ;  /* 0x000c5800010a7983 */ /* 0x000ea80000300a00 */
[----:B---3--:R0:W-:Y:S04]  /*90a0*/  STL [R1+0x518], R93 ;  /* 0x0005185d01007387 */ /* 0x0081e80000100800 */
[----:B0-----:R-:W3:Y:S04]  /*90b0*/  LDL.LU R93, [R1+0xc50] ;  /* 0x000c5000015d7983 */ /* 0x001ee80000300800 */
[----:B------:R-:W3:Y:S04]  /*90c0*/  LDL.LU.64 R42, [R1+0xc48] ;  /* 0x000c4800012a7983 */ /* 0x000ee80000300a00 */
[----:B----4-:R0:W-:Y:S04]  /*90d0*/  STL [R1+0x514], R89 ;  /* 0x0005145901007387 */ /* 0x0101e80000100800 */
[----:B0-----:R-:W4:Y:S04]  /*90e0*/  LDL.LU R89, [R1+0xc40] ;  /* 0x000c400001597983 */ /* 0x001f280000300800 */
[----:B------:R-:W4:Y:S04]  /*90f0*/  LDL.LU.64 R48, [R1+0xc38] ;  /* 0x000c380001307983 */ /* 0x000f280000300a00 */
[----:B------:R0:W-:Y:S04]  /*9100*/  STL [R1+0x510], R88 ;  /* 0x0005105801007387 */ /* 0x0001e80000100800 */
[----:B0-----:R-:W4:Y:S01]  /*9110*/  LDL.LU R88, [R1+0xc30] ;  /* 0x000c300001587983 */ /* 0x001f220000300800 */
[----:B------:R-:W-:-:S02]  /*9120*/  ISETP.GT.AND P6, PT, R0, 0x2, PT ;  /* 0x000000020000780c */ /* 0x000fc40003fc4270 */
[----:B------:R-:W-:Y:S02]  /*9130*/  ISETP.GT.AND P3, PT, R0, 0x3, PT ;  /* 0x000000030000780c */ /* 0x000fe40003f64270 */
[----:B--2---:R-:W-:-:S11]  /*9140*/  PRMT R58, RZ, 0x7610, R58 ;  /* 0x00007610ff3a7816 */ /* 0x004fd6000000003a */
[----:B------:R-:W2:Y:S01]  /*9150*/  @P3 LDG.E.U16 R58, desc[UR22][R66.64] ;  /* 0x00000016423a3981 */ /* 0x000ea2000c1e1500 */
[----:B---3--:R-:W-:Y:S02]  /*9160*/  PRMT R42, RZ, 0x7610, R42 ;  /* 0x00007610ff2a7816 */ /* 0x008fe4000000002a */
[----:B------:R-:W-:-:S04]  /*9170*/  PRMT R43, RZ, 0x7610, R43 ;  /* 0x00007610ff2b7816 */ /* 0x000fc8000000002b */
[----:B------:R-:W3:Y:S04]  /*9180*/  @P6 LDG.E.U16 R42, desc[UR22][R8.64] ;  /* 0x00000016082a6981 */ /* 0x000ee8000c1e1500 */
[----:B------:R-:W2:Y:S01]  /*9190*/  @P6 LDG.E.U16 R43, desc[UR22][R36.64] ;  /* 0x00000016242b6981 */ /* 0x000ea2000c1e1500 */
[----:B------:R-:W-:Y:S02]  /*91a0*/  PRMT R93, RZ, 0x7610, R93 ;  /* 0x00007610ff5d7816 */ /* 0x000fe4000000005d */
[----:B----4-:R-:W-:Y:S01]  /*91b0*/  PRMT R89, RZ, 0x7610, R89 ;  /* 0x00007610ff597816 */ /* 0x010fe20000000059 */
[----:B------:R-:W4:Y:S01]  /*91c0*/  LDL.LU.64 R8, [R1+0xc28] ;  /* 0x000c280001087983 */ /* 0x000f220000300a00 */
[----:B------:R-:W-:Y:S02]  /*91d0*/  PRMT R48, RZ, 0x7610, R48 ;  /* 0x00007610ff307816 */ /* 0x000fe40000000030 */
[----:B------:R-:W-:Y:S01]  /*91e0*/  PRMT R49, RZ, 0x7610, R49 ;  /* 0x00007610ff317816 */ /* 0x000fe20000000031 */
[----:B------:R-:W2:Y:S04]  /*91f0*/  @P3 LDG.E.U16 R93, desc[UR22][R44.64] ;  /* 0x000000162c5d3981 */ /* 0x000ea8000c1e1500 */
[----:B------:R-:W4:Y:S04]  /*9200*/  @P6 LDG.E.U16 R48, desc[UR22][R38.64] ;  /* 0x0000001626306981 */ /* 0x000f28000c1e1500 */
[----:B------:R-:W4:Y:S04]  /*9210*/  @P6 LDG.E.U16 R49, desc[UR22][R40.64] ;  /* 0x0000001628316981 */ /* 0x000f28000c1e1500 */
[----:B------:R-:W4:Y:S01]  /*9220*/  @P3 LDG.E.U16 R89, desc[UR22][R60.64] ;  /* 0x000000163c593981 */ /* 0x000f22000c1e1500 */
[----:B------:R-:W-:-:S06]  /*9230*/  PRMT R88, RZ, 0x7610, R88 ;  /* 0x00007610ff587816 */ /* 0x000fcc0000000058 */
[----:B------:R-:W4:Y:S04]  /*9240*/  @P3 LDG.E.U16 R88, desc[UR22][R64.64] ;  /* 0x0000001640583981 */ /* 0x000f28000c1e1500 */
[----:B---3--:R0:W-:Y:S04]  /*9250*/  STL [R1+0x50c], R42 ;  /* 0x00050c2a01007387 */ /* 0x0081e80000100800 */
[----:B0-----:R-:W3:Y:S04]  /*9260*/  LDL.LU R42, [R1+0xc20] ;  /* 0x000c2000012a7983 */ /* 0x001ee80000300800 */
[----:B------:R-:W3:Y:S04]  /*9270*/  LDL.LU.64 R36, [R1+0xc18] ;  /* 0x000c180001247983 */ /* 0x000ee80000300a00 */
[----:B--2---:R0:W-:Y:S04]  /*9280*/  STL [R1+0x508], R43 ;  /* 0x0005082b01007387 */ /* 0x0041e80000100800 */
[----:B0-----:R-:W2:Y:S04]  /*9290*/  LDL.LU R43, [R1+0xc10] ;  /* 0x000c1000012b7983 */ /* 0x001ea80000300800 */
[----:B------:R-:W2:Y:S04]  /*92a0*/  LDL.LU.64 R38, [R1+0xc08] ;  /* 0x000c080001267983 */ /* 0x000ea80000300a00 */
[----:B----4-:R0:W-:Y:S04]  /*92b0*/  STL [R1+0x504], R48 ;  /* 0x0005043001007387 */ /* 0x0101e80000100800 */
[----:B0-----:R-:W4:Y:S04]  /*92c0*/  LDL.LU R48, [R1+0xc00] ;  /* 0x000c000001307983 */ /* 0x001f280000300800 */
[----:B------:R-:W2:Y:S04]  /*92d0*/  LDL.LU.64 R40, [R1+0xbf8] ;  /* 0x000bf80001287983 */ /* 0x000ea80000300a00 */
[----:B------:R0:W-:Y:S04]  /*92e0*/  STL [R1+0x500], R49 ;  /* 0x0005003101007387 */ /* 0x0001e80000100800 */
[----:B0-----:R-:W4:Y:S04]  /*92f0*/  LDL.LU R49, [R1+0xbf0] ;  /* 0x000bf00001317983 */ /* 0x001f280000300800 */
[----:B------:R-:W2:Y:S04]  /*9300*/  LDL.LU.64 R66, [R1+0xbe8] ;  /* 0x000be80001427983 */ /* 0x000ea80000300a00 */
[----:B------:R0:W-:Y:S04]  /*9310*/  STL [R1+0x4fc], R58 ;  /* 0x0004fc3a01007387 */ /* 0x0001e80000100800 */
[----:B0-----:R-:W2:Y:S04]  /*9320*/  LDL.LU R58, [R1+0xbe0] ;  /* 0x000be000013a7983 */ /* 0x001ea80000300800 */
[----:B------:R-:W3:Y:S04]  /*9330*/  LDL.LU.64 R44, [R1+0xbd8] ;  /* 0x000bd800012c7983 */ /* 0x000ee80000300a00 */
[----:B------:R0:W-:Y:S04]  /*9340*/  STL [R1+0x4f8], R93 ;  /* 0x0004f85d01007387 */ /* 0x0001e80000100800 */
[----:B0-----:R-:W3:Y:S04]  /*9350*/  LDL.LU R93, [R1+0xbd0] ;  /* 0x000bd000015d7983 */ /* 0x001ee80000300800 */
[----:B------:R-:W3:Y:S04]  /*9360*/  LDL.LU.64 R60, [R1+0xbc8] ;  /* 0x000bc800013c7983 */ /* 0x000ee80000300a00 */
[----:B------:R0:W-:Y:S04]  /*9370*/  STL [R1+0x4f4], R89 ;  /* 0x0004f45901007387 */ /* 0x0001e80000100800 */
        /* <DEDUP_REMOVED lines=69> */
[----:B0-----:R-:W3:Y:S04]  /*97d0*/  LDL.LU R81, [R1+0xb10] ;  /* 0x000b100001517983 */ /* 0x001ee80000300800 */
        /* <DEDUP_REMOVED lines=145> */
[----:B--2---:R-:W-:-:S11]  /*a0f0*/  PRMT R58, RZ, 0x7610, R58 ;  /* 0x00007610ff3a7816 */ /* 0x004fd6000000003a */
[----:B------:R-:W2:Y:S01]  /*a100*/  @P6 LDG.E.U16 R58, desc[UR22][R80.64] ;  /* 0x00000016503a6981 */ /* 0x000ea2000c1e1500 */
[----:B---3--:R-:W-:-:S06]  /*a110*/  PRMT R65, RZ, 0x7610, R65 ;  /* 0x00007610ff417816 */ /* 0x008fcc0000000041 */
[----:B------:R-:W3:Y:S01]  /*a120*/  @P6 LDG.E.U16 R65, desc[UR22][R62.64] ;  /* 0x000000163e416981 */ /* 0x000ee2000c1e1500 */
[----:B------:R-:W-:-:S06]  /*a130*/  PRMT R93, RZ, 0x7610, R93 ;  /* 0x00007610ff5d7816 */ /* 0x000fcc000000005d */
[----:B------:R-:W2:Y:S01]  /*a140*/  @P5 LDG.E.U16 R93, desc[UR22][R78.64] ;  /* 0x000000164e5d5981 */ /* 0x000ea2000c1e1500 */
[----:B----4-:R-:W-:-:S03]  /*a150*/  PRMT R89, RZ, 0x7610, R89 ;  /* 0x00007610ff597816 */ /* 0x010fc60000000059 */
[----:B------:R-:W4:Y:S01]  /*a160*/  LDL.LU.64 R62, [R1+0x928] ;  /* 0x00092800013e7983 */ /* 0x000f220000300a00 */
[----:B------:R-:W-:Y:S02]  /*a170*/  PRMT R90, RZ, 0x7610, R90 ;  /* 0x00007610ff5a7816 */ /* 0x000fe4000000005a */
[----:B------:R-:W-:Y:S01]  /*a180*/  PRMT R91, RZ, 0x7610, R91 ;  /* 0x00007610ff5b7816 */ /* 0x000fe2000000005b */
[----:B------:R-:W2:Y:S04]  /*a190*/  @P5 LDG.E.U16 R89, desc[UR22][R70.64] ;  /* 0x0000001646595981 */ /* 0x000ea8000c1e1500 */
[----:B------:R-:W2:Y:S04]  /*a1a0*/  @P6 LDG.E.U16 R90, desc[UR22][R68.64] ;  /* 0x00000016445a6981 */ /* 0x000ea8000c1e1500 */
        /* <DEDUP_REMOVED lines=109> */
[----:B--2---:R-:W-:-:S09]  /*a880*/  PRMT R58, RZ, 0x7610, R58 ;  /* 0x00007610ff3a7816 */ /* 0x004fd2000000003a */
[----:B------:R-:W2:Y:S01]  /*a890*/  @P5 LDG.E.U16 R58, desc[UR22][R46.64] ;  /* 0x000000162e3a5981 */ /* 0x000ea2000c1e1500 */
[----:B---3--:R-:W-:Y:S02]  /*a8a0*/  PRMT R42, RZ, 0x7610, R42 ;  /* 0x00007610ff2a7816 */ /* 0x008fe4000000002a */
[----:B------:R-:W-:-:S04]  /*a8b0*/  PRMT R43, RZ, 0x7610, R43 ;  /* 0x00007610ff2b7816 */ /* 0x000fc8000000002b */
[----:B------:R-:W3:Y:S01]  /*a8c0*/  @P5 LDG.E.U16 R42, desc[UR22][R38.64] ;  /* 0x00000016262a5981 */ /* 0x000ee2000c1e1500 */
[----:B------:R-:W-:-:S03]  /*a8d0*/  PRMT R93, RZ, 0x7610, R93 ;  /* 0x00007610ff5d7816 */ /* 0x000fc6000000005d */
[----:B------:R-:W2:Y:S04]  /*a8e0*/  @P5 LDG.E.U16 R43, desc[UR22][R40.64] ;  /* 0x00000016282b5981 */ /* 0x000ea8000c1e1500 */
[----:B------:R-:W2:Y:S01]  /*a8f0*/  @P4 LDG.E.U16 R93, desc[UR22][R48.64] ;  /* 0x00000016305d4981 */ /* 0x000ea2000c1e1500 */
[----:B----4-:R-:W-:-:S03]  /*a900*/  PRMT R3, RZ, 0x7610, R3 ;  /* 0x00007610ff037816 */ /* 0x010fc60000000003 */
[----:B------:R-:W4:Y:S01]  /*a910*/  LDL.LU.64 R38, [R1+0x7b8] ;  /* 0x0007b80001267983 */ /* 0x000f220000300a00 */
[----:B------:R-:W-:-:S03]  /*a920*/  PRMT R2, RZ, 0x7610, R2 ;  /* 0x00007610ff027816 */ /* 0x000fc60000000002 */
[----:B------:R-:W4:Y:S01]  /*a930*/  @P5 LDG.E.U16 R3, desc[UR22][R44.64] ;  /* 0x000000162c035981 */ /* 0x000f22000c1e1500 */
[----:B------:R-:W-:-:S03]  /*a940*/  PRMT R89, RZ, 0x7610, R89 ;  /* 0x00007610ff597816 */ /* 0x000fc60000000059 */
        /* <DEDUP_REMOVED lines=23> */
[----:B0-----:R-:W3:Y:S04]  /*aac0*/  LDL.LU R89, [R1+0x750] ;  /* 0x0007500001597983 */ /* 0x001ee80000300800 */
[----:B------:R-:W3:Y:S04]  /*aad0*/  LDL.LU.64 R66, [R1+0x748] ;  /* 0x0007480001427983 */ /* 0x000ee80000300a00 */
[----:B------:R0:W-:Y:S04]  /*aae0*/  STL [R1+0x3d4], R88 ;  /* 0x0003d45801007387 */ /* 0x0001e80000100800 */
[----:B0-----:R-:W4:Y:S01]  /*aaf0*/  LDL.LU R88, [R1+0x740] ;  /* 0x0007400001587983 */ /* 0x001f220000300800 */
[----:B------:R-:W-:-:S02]  /*ab00*/  ISETP.GT.AND P3, PT, R0, 0x17, PT ;  /* 0x000000170000780c */ /* 0x000fc40003f64270 */
[----:B------:R-:W-:Y:S02]  /*ab10*/  ISETP.GT.AND P2, PT, R0, 0x18, PT ;  /* 0x000000180000780c */ /* 0x000fe40003f44270 */
[----:B--2---:R-:W-:Y:S02]  /*ab20*/  PRMT R61, RZ, 0x7610, R61 ;  /* 0x00007610ff3d7816 */ /* 0x004fe4000000003d */
[----:B------:R-:W-:-:S07]  /*ab30*/  PRMT R60, RZ, 0x7610, R60 ;  /* 0x00007610ff3c7816 */ /* 0x000fce000000003c */
[----:B------:R-:W2:Y:S04]  /*ab40*/  @P3 LDG.E.U16 R61, desc[UR22][R84.64] ;  /* 0x00000016543d3981 */ /* 0x000ea8000c1e1500 */
[----:B------:R-:W2:Y:S04]  /*ab50*/  @P3 LDG.E.U16 R60, desc[UR22][R86.64] ;  /* 0x00000016563c3981 */ /* 0x000ea8000c1e1500 */
[----:B------:R-:W2:Y:S01]  /*ab60*/  LDL.LU.64 R84, [R1+0x738] ;  /* 0x0007380001547983 */ /* 0x000ea20000300a00 */
[----:B---3--:R-:W-:Y:S02]  /*ab70*/  PRMT R67, RZ, 0x7610, R67 ;  /* 0x00007610ff437816 */ /* 0x008fe40000000043 */
[----:B------:R-:W-:-:S04]  /*ab80*/  PRMT R66, RZ, 0x7610, R66 ;  /* 0x00007610ff427816 */ /* 0x000fc80000000042 */
[----:B------:R-:W3:Y:S04]  /*ab90*/  @P3 LDG.E.U16 R67, desc[UR22][R62.64] ;  /* 0x000000163e433981 */ /* 0x000ee8000c1e1500 */
[----:B------:R-:W3:Y:S01]  /*aba0*/  @P3 LDG.E.U16 R66, desc[UR22][R64.64] ;  /* 0x0000001640423981 */ /* 0x000ee2000c1e1500 */
[----:B----4-:R-:W-:-:S06]  /*abb0*/  PRMT R88, RZ, 0x7610, R88 ;  /* 0x00007610ff587816 */ /* 0x010fcc0000000058 */
[----:B------:R-:W4:Y:S01]  /*abc0*/  @P2 LDG.E.U16 R88, desc[UR22][R68.64] ;  /* 0x0000001644582981 */ /* 0x000f22000c1e1500 */
[----:B------:R-:W-:-:S06]  /*abd0*/  PRMT R89, RZ, 0x7610, R89 ;  /* 0x00007610ff597816 */ /* 0x000fcc0000000059 */
[----:B------:R0:W4:Y:S04]  /*abe0*/  @P2 LDG.E.U16 R89, desc[UR22][R74.64] ;  /* 0x000000164a592981 */ /* 0x000128000c1e1500 */
[----:B--2---:R1:W-:Y:S04]  /*abf0*/  STL [R1+0x3d0], R61 ;  /* 0x0003d03d01007387 */ /* 0x0043e80000100800 */
[----:B-1----:R-:W2:Y:S04]  /*ac00*/  LDL.LU R61, [R1+0x730] ;  /* 0x00073000013d7983 */ /* 0x002ea80000300800 */
[----:B------:R-:W2:Y:S04]  /*ac10*/  LDL.LU.64 R86, [R1+0x728] ;  /* 0x0007280001567983 */ /* 0x000ea80000300a00 */
[----:B------:R1:W-:Y:S04]  /*ac20*/  STL [R1+0x3cc], R60 ;  /* 0x0003cc3c01007387 */ /* 0x0003e80000100800 */
[----:B-1----:R-:W2:Y:S04]  /*ac30*/  LDL.LU R60, [R1+0x720] ;  /* 0x00072000013c7983 */ /* 0x002ea80000300800 */
[----:B------:R-:W2:Y:S04]  /*ac40*/  LDL.LU.64 R62, [R1+0x718] ;  /* 0x00071800013e7983 */ /* 0x000ea80000300a00 */
[----:B---3--:R1:W-:Y:S04]  /*ac50*/  STL [R1+0x3c8], R67 ;  /* 0x0003c84301007387 */ /* 0x0083e80000100800 */
[----:B-1----:R-:W3:Y:S04]  /*ac60*/  LDL.LU R67, [R1+0x710] ;  /* 0x0007100001437983 */ /* 0x002ee80000300800 */
[----:B------:R-:W3:Y:S04]  /*ac70*/  LDL.LU.64 R64, [R1+0x708] ;  /* 0x0007080001407983 */ /* 0x000ee80000300a00 */
[----:B------:R1:W-:Y:S04]  /*ac80*/  STL [R1+0x3c4], R66 ;  /* 0x0003c44201007387 */ /* 0x0003e80000100800 */
[----:B-1----:R-:W3:Y:S04]  /*ac90*/  LDL.LU R66, [R1+0x700] ;  /* 0x0007000001427983 */ /* 0x002ee80000300800 */
[----:B------:R-:W3:Y:S04]  /*aca0*/  LDL.LU.64 R68, [R1+0x6f8] ;  /* 0x0006f80001447983 */ /* 0x000ee80000300a00 */
[----:B----4-:R1:W-:Y:S04]  /*acb0*/  STL [R1+0x3c0], R88 ;  /* 0x0003c05801007387 */ /* 0x0103e80000100800 */
[----:B-1----:R-:W4:Y:S04]  /*acc0*/  LDL.LU R88, [R1+0x6f0] ;  /* 0x0006f00001587983 */ /* 0x002f280000300800 */
[----:B------:R-:W0:Y:S01]  /*acd0*/  LDL.LU.64 R74, [R1+0x6e8] ;  /* 0x0006e800014a7983 */ /* 0x000e220000300a00 */
[----:B------:R-:W-:-:S02]  /*ace0*/  ISETP.GT.AND P6, PT, R0, 0x19, PT ;  /* 0x000000190000780c */ /* 0x000fc40003fc4270 */
[----:B------:R-:W-:Y:S02]  /*acf0*/  PRMT R2, RZ, 0x7610, R2 ;  /* 0x00007610ff027816 */ /* 0x000fe40000000002 */
[----:B------:R-:W-:-:S04]  /*ad00*/  PRMT R93, RZ, 0x7610, R93 ;  /* 0x00007610ff5d7816 */ /* 0x000fc8000000005d */
[----:B------:R-:W4:Y:S01]  /*ad10*/  @P2 LDG.E.U16 R2, desc[UR22][R90.64] ;  /* 0x000000165a022981 */ /* 0x000f22000c1e1500 */
[----:B------:R-:W-:-:S03]  /*ad20*/  ISETP.GT.AND P5, PT, R0, 0x1a, PT ;  /* 0x0000001a0000780c */ /* 0x000fc60003fa4270 */
[----:B------:R-:W4:Y:S01]  /*ad30*/  @P2 LDG.E.U16 R93, desc[UR22][R80.64] ;  /* 0x00000016505d2981 */ /* 0x000f22000c1e1500 */
[----:B------:R-:W-:Y:S02]  /*ad40*/  ISETP.GT.AND P4, PT, R0, 0x1b, PT ;  /* 0x0000001b0000780c */ /* 0x000fe40003f84270 */
[----:B--2---:R-:W-:Y:S02]  /*ad50*/  PRMT R62, RZ, 0x7610, R62 ;  /* 0x00007610ff3e7816 */ /* 0x004fe4000000003e */
[----:B------:R-:W-:Y:S02]  /*ad60*/  PRMT R63, RZ, 0x7610, R63 ;  /* 0x00007610ff3f7816 */ /* 0x000fe4000000003f */
[----:B------:R-:W-:-:S07]  /*ad70*/  PRMT R60, RZ, 0x7610, R60 ;  /* 0x00007610ff3c7816 */ /* 0x000fce000000003c */
[----:B------:R-:W2:Y:S04]  /*ad80*/  @P4 LDG.E.U16 R62, desc[UR22][R18.64] ;  /* 0x00000016123e4981 */ /* 0x000ea8000c1e1500 */
[----:B------:R-:W2:Y:S01]  /*ad90*/  @P4 LDG.E.U16 R63, desc[UR22][R16.64] ;  /* 0x00000016103f4981 */ /* 0x000ea2000c1e1500 */
[----:B---3--:R-:W-:-:S03]  /*ada0*/  PRMT R67, RZ, 0x7610, R67 ;  /* 0x00007610ff437816 */ /* 0x008fc60000000043 */
[----:B------:R-:W3:Y:S01]  /*adb0*/  @P4 LDG.E.U16 R60, desc[UR22][R14.64] ;  /* 0x000000160e3c4981 */ /* 0x000ee2000c1e1500 */
[----:B------:R-:W-:-:S03]  /*adc0*/  PRMT R64, RZ, 0x7610, R64 ;  /* 0x00007610ff407816 */ /* 0x000fc60000000040 */
[----:B------:R-:W2:Y:S01]  /*add0*/  @P5 LDG.E.U16 R67, desc[UR22][R24.64] ;  /* 0x0000001618435981 */ /* 0x000ea2000c1e1500 */
[----:B------:R-:W-:-:S03]  /*ade0*/  PRMT R65, RZ, 0x7610, R65 ;  /* 0x00007610ff417816 */ /* 0x000fc60000000041 */
[----:B------:R-:W2:Y:S04]  /*adf0*/  @P5 LDG.E.U16 R64, desc[UR22][R22.64] ;  /* 0x0000001616405981 */ /* 0x000ea8000c1e1500 */
[----:B------:R-:W2:Y:S01]  /*ae00*/  @P5 LDG.E.U16 R65, desc[UR22][R20.64] ;  /* 0x0000001614415981 */ /* 0x000ea2000c1e1500 */
[----:B------:R-:W-:Y:S02]  /*ae10*/  PRMT R68, RZ, 0x7610, R68 ;  /* 0x00007610ff447816 */ /* 0x000fe40000000044 */
[----:B------:R-:W-:Y:S02]  /*ae20*/  PRMT R69, RZ, 0x7610, R69 ;  /* 0x00007610ff457816 */ /* 0x000fe40000000045 */
[----:B------:R-:W-:Y:S02]  /*ae30*/  PRMT R66, RZ, 0x7610, R66 ;  /* 0x00007610ff427816 */ /* 0x000fe40000000042 */
[----:B------:R-:W2:Y:S04]  /*ae40*/  @P6 LDG.E.U16 R68, desc[UR22][R72.64] ;  /* 0x0000001648446981 */ /* 0x000ea8000c1e1500 */
[----:B------:R-:W2:Y:S04]  /*ae50*/  @P6 LDG.E.U16 R69, desc[UR22][R70.64] ;  /* 0x0000001646456981 */ /* 0x000ea8000c1e1500 */
[----:B------:R-:W2:Y:S01]  /*ae60*/  @P5 LDG.E.U16 R66, desc[UR22][R26.64] ;  /* 0x000000161a425981 */ /* 0x000ea2000c1e1500 */
[----:B0-----:R-:W-:-:S02]  /*ae70*/  PRMT R74, RZ, 0x7610, R74 ;  /* 0x00007610ff4a7816 */ /* 0x001fc4000000004a */
[----:B------:R-:W-:-:S04]  /*ae80*/  PRMT R75, RZ, 0x7610, R75 ;  /* 0x00007610ff4b7816 */ /* 0x000fc8000000004b */
[----:B------:R-:W2:Y:S04]  /*ae90*/  @P6 LDG.E.U16 R74, desc[UR22][R78.64] ;  /* 0x000000164e4a6981 */ /* 0x000ea8000c1e1500 */
[----:B------:R-:W3:Y:S04]  /*aea0*/  @P6 LDG.E.U16 R75, desc[UR22][R76.64] ;  /* 0x000000164c4b6981 */ /* 0x000ee8000c1e1500 */
[----:B------:R0:W-:Y:S04]  /*aeb0*/  STL [R1+0x3bc], R89 ;  /* 0x0003bc5901007387 */ /* 0x0001e80000100800 */
[----:B0-----:R-:W3:Y:S04]  /*aec0*/  LDL.LU R89, [R1+0x6e0] ;  /* 0x0006e00001597983 */ /* 0x001ee80000300800 */
[----:B------:R-:W3:Y:S04]  /*aed0*/  LDL.LU.64 R90, [R1+0x6d8] ;  /* 0x0006d800015a7983 */ /* 0x000ee80000300a00 */
[----:B----4-:R0:W-:Y:S04]  /*aee0*/  STL [R1+0x3b8], R2 ;  /* 0x0003b80201007387 */ /* 0x0101e80000100800 */
[----:B0-----:R-:W4:Y:S04]  /*aef0*/  LDL.LU R2, [R1+0x6d0] ;  /* 0x0006d00001027983 */ /* 0x001f280000300800 */
[----:B------:R-:W4:Y:S04]  /*af00*/  LDL.LU.64 R80, [R1+0x6c8] ;  /* 0x0006c80001507983 */ /* 0x000f280000300a00 */
[----:B------:R0:W-:Y:S04]  /*af10*/  STL [R1+0x3b4], R93 ;  /* 0x0003b45d01007387 */ /* 0x0001e80000100800 */
[----:B0-----:R-:W4:Y:S04]  /*af20*/  LDL.LU R93, [R1+0x6c0] ;  /* 0x0006c000015d7983 */ /* 0x001f280000300800 */
[----:B------:R-:W4:Y:S01]  /*af30*/  LDL.LU.64 R78, [R1+0x6b8] ;  /* 0x0006b800014e7983 */ /* 0x000f220000300a00 */
[----:B------:R-:W-:-:S02]  /*af40*/  ISETP.GT.AND P3, PT, R0, 0x1c, PT ;  /* 0x0000001c0000780c */ /* 0x000fc40003f64270 */
[----:B------:R-:W-:Y:S02]  /*af50*/  PRMT R61, RZ, 0x7610, R61 ;  /* 0x00007610ff3d7816 */ /* 0x000fe4000000003d */
[----:B------:R-:W-:Y:S02]  /*af60*/  PRMT R58, RZ, 0x7610, R58 ;  /* 0x00007610ff3a7816 */ /* 0x000fe4000000003a */
[----:B------:R-:W-:Y:S02]  /*af70*/  ISETP.GT.AND P2, PT, R0, 0x1d, PT ;  /* 0x0000001d0000780c */ /* 0x000fe40003f44270 */
[----:B------:R-:W4:Y:S05]  /*af80*/  @P4 LDG.E.U16 R61, desc[UR22][R12.64] ;  /* 0x000000160c3d4981 */ /* 0x000f2a000c1e1500 */
[----:B------:R-:W4:Y:S04]  /*af90*/  @P3 LDG.E.U16 R58, desc[UR22][R10.64] ;  /* 0x000000160a3a3981 */ /* 0x000f28000c1e1500 */
[----:B--2---:R0:W-:Y:S04]  /*afa0*/  STL [R1+0x3b0], R74 ;  /* 0x0003b04a01007387 */ /* 0x0041e80000100800 */
[----:B0-----:R-:W2:Y:S04]  /*afb0*/  LDL.LU R74, [R1+0x6b0] ;  /* 0x0006b000014a7983 */ /* 0x001ea80000300800 */
[----:B------:R-:W2:Y:S04]  /*afc0*/  LDL.LU.64 R76, [R1+0x6a8] ;  /* 0x0006a800014c7983 */ /* 0x000ea80000300a00 */
[----:B---3--:R0:W-:Y:S04]  /*afd0*/  STL [R1+0x3ac], R75 ;  /* 0x0003ac4b01007387 */ /* 0x0081e80000100800 */
[----:B0-----:R-:W3:Y:S04]  /*afe0*/  LDL.LU R75, [R1+0x6a0] ;  /* 0x0006a000014b7983 */ /* 0x001ee80000300800 */
[----:B------:R-:W2:Y:S04]  /*aff0*/  LDL.LU.64 R72, [R1+0x698] ;  /* 0x0006980001487983 */ /* 0x000ea80000300a00 */
[----:B------:R0:W-:Y:S04]  /*b000*/  STL [R1+0x3a8], R68 ;  /* 0x0003a84401007387 */ /* 0x0001e80000100800 */
[----:B0-----:R-:W2:Y:S04]  /*b010*/  LDL.LU R68, [R1+0x690] ;  /* 0x0006900001447983 */ /* 0x001ea80000300800 */
[----:B------:R-:W2:Y:S04]  /*b020*/  LDL.LU.64 R70, [R1+0x688] ;  /* 0x0006880001467983 */ /* 0x000ea80000300a00 */
[----:B------:R0:W-:Y:S04]  /*b030*/  STL [R1+0x3a4], R69 ;  /* 0x0003a44501007387 */ /* 0x0001e80000100800 */
[----:B0-----:R-:W2:Y:S04]  /*b040*/  LDL.LU R69, [R1+0x680] ;  /* 0x0006800001457983 */ /* 0x001ea80000300800 */
[----:B------:R0:W-:Y:S04]  /*b050*/  STL [R1+0x3a0], R66 ;  /* 0x0003a04201007387 */ /* 0x0001e80000100800 */
[----:B0-----:R-:W2:Y:S04]  /*b060*/  LDL.LU R66, [R1+0x67c] ;  /* 0x00067c0001427983 */ /* 0x001ea80000300800 */
[----:B------:R-:W-:Y:S04]  /*b070*/  STL [R1+0x580], R26 ;  /* 0x0005801a01007387 */ /* 0x000fe80000100800 */
[----:B------:R-:W-:Y:S04]  /*b080*/  STL [R1+0x57c], R27 ;  /* 0x00057c1b01007387 */ /* 0x000fe80000100800 */
        /* <DEDUP_REMOVED lines=18> */
[----:B------:R0:W-:Y:S04]  /*b1b0*/  STL [R1+0x5ac], R16 ;  /* 0x0005ac1001007387 */ /* 0x0001e80000100800 */
[----:B------:R-:W-:Y:S04]  /*b1c0*/  STL [R1+0x5a8], R17 ;  /* 0x0005a81101007387 */ /* 0x000fe80000100800 */
[----:B------:R1:W-:Y:S01]  /*b1d0*/  STL [R1+0x388], R60 ;  /* 0x0003883c01007387 */ /* 0x0003e20000100800 */
[----:B0-----:R-:W-:-:S06]  /*b1e0*/  PRMT R16, RZ, 0x7610, R16 ;  /* 0x00007610ff107816 */ /* 0x001fcc0000000010 */
[----:B------:R-:W2:Y:S04]  /*b1f0*/  @P2 LDG.E.U16 R16, desc[UR22][R38.64] ;  /* 0x0000001626102981 */ /* 0x000ea8000c1e1500 */
[----:B-1----:R-:W2:Y:S04]  /*b200*/  LDL.LU R60, [R1+0x664] ;  /* 0x00066400013c7983 */ /* 0x002ea80000300800 */
[----:B------:R0:W-:Y:S02]  /*b210*/  STL [R1+0x5b4], R14 ;  /* 0x0005b40e01007387 */ /* 0x0001e40000100800 */
[----:B0-----:R-:W-:-:S06]  /*b220*/  PRMT R14, RZ, 0x7610, R14 ;  /* 0x00007610ff0e7816 */ /* 0x001fcc000000000e */
[----:B------:R-:W2:Y:S04]  /*b230*/  @P2 LDG.E.U16 R14, desc[UR22][R36.64] ;  /* 0x00000016240e2981 */ /* 0x000ea8000c1e1500 */
[----:B------:R-:W-:Y:S04]  /*b240*/  STL [R1+0x5b0], R15 ;  /* 0x0005b00f01007387 */ /* 0x000fe80000100800 */
[----:B----4-:R0:W-:Y:S01]  /*b250*/  STL [R1+0x384], R61 ;  /* 0x0003843d01007387 */ /* 0x0101e20000100800 */
[----:B------:R-:W-:-:S03]  /*b260*/  ISETP.GT.AND P6, PT, R0, 0x1e, PT ;  /* 0x0000001e0000780c */ /* 0x000fc60003fc4270 */
[----:B0-----:R-:W4:Y:S04]  /*b270*/  LDL.LU R61, [R1+0x660] ;  /* 0x00066000013d7983 */ /* 0x001f280000300800 */
[----:B------:R-:W-:Y:S04]  /*b280*/  STL [R1+0x5bc], R12 ;  /* 0x0005bc0c01007387 */ /* 0x000fe80000100800 */
[----:B------:R-:W-:Y:S04]  /*b290*/  STL [R1+0x5b8], R13 ;  /* 0x0005b80d01007387 */ /* 0x000fe80000100800 */
[----:B------:R0:W-:Y:S04]  /*b2a0*/  STL [R1+0x380], R58 ;  /* 0x0003803a01007387 */ /* 0x0001e80000100800 */
[----:B0-----:R-:W3:Y:S04]  /*b2b0*/  LDL.LU R58, [R1+0x65c] ;  /* 0x00065c00013a7983 */ /* 0x001ee80000300800 */
[----:B------:R-:W-:Y:S04]  /*b2c0*/  STL [R1+0x5c4], R10 ;  /* 0x0005c40a01007387 */ /* 0x000fe80000100800 */
[----:B------:R-:W-:Y:S04]  /*b2d0*/  STL [R1+0x5c0], R11 ;  /* 0x0005c00b01007387 */ /* 0x000fe80000100800 */
[----:B------:R-:W-:Y:S04]  /*b2e0*/  STL [R1+0x5cc], R8 ;  /* 0x0005cc0801007387 */ /* 0x000fe80000100800 */
[----:B------:R-:W-:Y:S04]  /*b2f0*/  STL [R1+0x5c8], R9 ;  /* 0x0005c80901007387 */ /* 0x000fe80000100800 */
[----:B------:R-:W-:Y:S04]  /*b300*/  STL [R1+0x5d4], R6 ;  /* 0x0005d40601007387 */ /* 0x000fe80000100800 */
[----:B------:R0:W-:Y:S01]  /*b310*/  STL [R1+0x5d0], R7 ;  /* 0x0005d00701007387 */ /* 0x0001e20000100800 */
[----:B------:R-:W-:-:S03]  /*b320*/  PRMT R13, RZ, 0x7610, R13 ;  /* 0x00007610ff0d7816 */ /* 0x000fc6000000000d */
[----:B------:R1:W-:Y:S01]  /*b330*/  STL [R1+0x5dc], R4 ;  /* 0x0005dc0401007387 */ /* 0x0003e20000100800 */
[----:B------:R-:W-:-:S03]  /*b340*/  PRMT R20, RZ, 0x7610, R20 ;  /* 0x00007610ff147816 */ /* 0x000fc60000000014 */
[----:B------:R-:W-:Y:S01]  /*b350*/  STL [R1+0x5d8], R5 ;  /* 0x0005d80501007387 */ /* 0x000fe20000100800 */
[----:B------:R-:W-:Y:S02]  /*b360*/  PRMT R12, RZ, 0x7610, R12 ;  /* 0x00007610ff0c7816 */ /* 0x000fe4000000000c */
[----:B------:R-:W-:Y:S01]  /*b370*/  PRMT R15, RZ, 0x7610, R15 ;  /* 0x00007610ff0f7816 */ /* 0x000fe2000000000f */
[----:B------:R-:W3:Y:S04]  /*b380*/  @P3 LDG.E.U16 R13, desc[UR22][R8.64] ;  /* 0x00000016080d3981 */ /* 0x000ee8000c1e1500 */
[----:B------:R-:W4:Y:S04]  /*b390*/  @P6 LDG.E.U16 R20, desc[UR22][R44.64] ;  /* 0x000000162c146981 */ /* 0x000f28000c1e1500 */
[----:B------:R0:W4:Y:S04]  /*b3a0*/  @P3 LDG.E.U16 R12, desc[UR22][R6.64] ;  /* 0x00000016060c3981 */ /* 0x000128000c1e1500 */
[----:B------:R1:W4:Y:S01]  /*b3b0*/  @P3 LDG.E.U16 R15, desc[UR22][R4.64] ;  /* 0x00000016040f3981 */ /* 0x000322000c1e1500 */
[----:B0-----:R-:W-:-:S02]  /*b3c0*/  PRMT R7, RZ, 0x7610, R7 ;  /* 0x00007610ff077816 */ /* 0x001fc40000000007 */
[----:B-1----:R-:W-:Y:S02]  /*b3d0*/  PRMT R4, RZ, 0x7610, R4 ;  /* 0x00007610ff047816 */ /* 0x002fe40000000004 */
[----:B------:R-:W-:Y:S02]  /*b3e0*/  PRMT R6, RZ, 0x7610, R6 ;  /* 0x00007610ff067816 */ /* 0x000fe40000000006 */
[----:B------:R-:W4:Y:S04]  /*b3f0*/  @P2 LDG.E.U16 R7, desc[UR22][R40.64] ;  /* 0x0000001628072981 */ /* 0x000f28000c1e1500 */
[----:B------:R-:W4:Y:S04]  /*b400*/  @P6 LDG.E.U16 R4, desc[UR22][R50.64] ;  /* 0x0000001632046981 */ /* 0x000f28000c1e1500 */
[----:B------:R-:W4:Y:S04]  /*b410*/  @P2 LDG.E.U16 R6, desc[UR22][R42.64] ;  /* 0x000000162a062981 */ /* 0x000f28000c1e1500 */
[----:B--2---:R-:W-:Y:S04]  /*b420*/  STL [R1+0x628], R14 ;  /* 0x0006280e01007387 */ /* 0x004fe80000100800 */
[----:B------:R-:W-:Y:S04]  /*b430*/  STL [R1+0x5e4], R36 ;  /* 0x0005e42401007387 */ /* 0x000fe80000100800 */
[----:B------:R-:W-:Y:S04]  /*b440*/  STL [R1+0x5e0], R37 ;  /* 0x0005e02501007387 */ /* 0x000fe80000100800 */
[----:B------:R-:W-:Y:S04]  /*b450*/  STL [R1+0x62c], R16 ;  /* 0x00062c1001007387 */ /* 0x000fe80000100800 */
[----:B------:R-:W-:Y:S04]  /*b460*/  STL [R1+0x5ec], R38 ;  /* 0x0005ec2601007387 */ /* 0x000fe80000100800 */
[----:B------:R0:W-:Y:S02]  /*b470*/  STL [R1+0x5e8], R39 ;  /* 0x0005e82701007387 */ /* 0x0001e40000100800 */
[----:B0-----:R-:W-:-:S06]  /*b480*/  PRMT R39, RZ, 0x7610, R39 ;  /* 0x00007610ff277816 */ /* 0x001fcc0000000027 */
[----:B------:R-:W2:Y:S01]  /*b490*/  @P6 LDG.E.U16 R39, desc[UR22][R46.64] ;  /* 0x000000162e276981 */ /* 0x000ea2000c1e1500 */
[----:B------:R-:W-:-:S06]  /*b4a0*/  PRMT R36, RZ, 0x7610, R36 ;  /* 0x00007610ff247816 */ /* 0x000fcc0000000024 */
[----:B------:R-:W2:Y:S01]  /*b4b0*/  @P6 LDG.E.U16 R36, desc[UR22][R48.64] ;  /* 0x0000001630246981 */ /* 0x000ea2000c1e1500 */
[----:B------:R-:W-:Y:S02]  /*b4c0*/  ISETP.GT.AND P5, PT, R0, 0x1f, PT ;  /* 0x0000001f0000780c */ /* 0x000fe40003fa4270 */
[----:B------:R-:W-:Y:S01]  /*b4d0*/  PRMT R17, RZ, 0x7610, R17 ;  /* 0x00007610ff117816 */ /* 0x000fe20000000011 */
[----:B------:R-:W-:Y:S01]  /*b4e0*/  STL [R1+0x5f4], R40 ;  /* 0x0005f42801007387 */ /* 0x000fe20000100800 */
[----:B------:R-:W-:Y:S02]  /*b4f0*/  PRMT R18, RZ, 0x7610, R18 ;  /* 0x00007610ff127816 */ /* 0x000fe40000000012 */
[----:B------:R-:W-:Y:S01]  /*b500*/  PRMT R19, RZ, 0x7610, R19 ;  /* 0x00007610ff137816 */ /* 0x000fe20000000013 */
[----:B------:R-:W-:Y:S01]  /*b510*/  STL [R1+0x5f0], R41 ;  /* 0x0005f02901007387 */ /* 0x000fe20000100800 */
[----:B------:R-:W-:-:S03]  /*b520*/  PRMT R3, RZ, 0x7610, R3 ;  /* 0x00007610ff037816 */ /* 0x000fc60000000003 */
[----:B------:R-:W-:Y:S04]  /*b530*/  STL [R1+0x5fc], R42 ;  /* 0x0005fc2a01007387 */ /* 0x000fe80000100800 */
[----:B------:R-:W-:Y:S04]  /*b540*/  STL [R1+0x5f8], R43 ;  /* 0x0005f82b01007387 */ /* 0x000fe80000100800 */
[----:B------:R-:W2:Y:S04]  /*b550*/  @P5 LDG.E.U16 R17, desc[UR22][R84.64] ;  /* 0x0000001654115981 */ /* 0x000ea8000c1e1500 */
[----:B------:R-:W2:Y:S04]  /*b560*/  @P5 LDG.E.U16 R18, desc[UR22][R86.64] ;  /* 0x0000001656125981 */ /* 0x000ea8000c1e1500 */
[----:B------:R-:W2:Y:S04]  /*b570*/  @P5 LDG.E.U16 R19, desc[UR22][R88.64] ;  /* 0x0000001658135981 */ /* 0x000ea8000c1e1500 */
[----:B------:R-:W2:Y:S04]  /*b580*/  @P5 LDG.E.U16 R3, desc[UR22][R90.64] ;  /* 0x000000165a035981 */ /* 0x000ea8000c1e1500 */
[----:B---3--:R-:W-:Y:S04]  /*b590*/  STL [R1+0x37c], R13 ;  /* 0x00037c0d01007387 */ /* 0x008fe80000100800 */
[----:B----4-:R-:W-:Y:S04]  /*b5a0*/  STL [R1+0x608], R20 ;  /* 0x0006081401007387 */ /* 0x010fe80000100800 */
[----:B------:R-:W-:Y:S04]  /*b5b0*/  STL [R1+0x604], R44 ;  /* 0x0006042c01007387 */ /* 0x000fe80000100800 */
[----:B------:R-:W-:Y:S01]  /*b5c0*/  STL [R1+0x600], R45 ;  /* 0x0006002d01007387 */ /* 0x000fe20000100800 */
[----:B------:R-:W-:Y:S06]  /*b5d0*/  BAR.SYNC.DEFER_BLOCKING 0x0 ;  /* 0x0000000000007b1d */ /* 0x000fec0000010000 */
[----:B------:R-:W-:Y:S04]  /*b5e0*/  STL [R1+0x378], R12 ;  /* 0x0003780c01007387 */ /* 0x000fe80000100800 */
        /* <DEDUP_REMOVED lines=9> */
[----:B--2---:R-:W-:Y:S04]  /*b680*/  STL [R1+0x614], R39 ;  /* 0x0006142701007387 */ /* 0x004fe80000100800 */
[----:B------:R-:W-:Y:S04]  /*b690*/  STL [R1+0x610], R46 ;  /* 0x0006102e01007387 */ /* 0x000fe80000100800 */
[----:B------:R0:W-:Y:S02]  /*b6a0*/  STL [R1+0x374], R15 ;  /* 0x0003740f01007387 */ /* 0x0001e40000100800 */
[----:B0-----:R-:W0:Y:S02]  /*b6b0*/  S2R R15, SR_TID.X ;  /* 0x00000000000f7919 */ /* 0x001e240000002100 */
[----:B------:R-:W-:Y:S04]  /*b6c0*/  STL [R1+0x60c], R47 ;  /* 0x00060c2f01007387 */ /* 0x000fe80000100800 */
[----:B------:R-:W-:Y:S04]  /*b6d0*/  STL [R1+0x620], R36 ;  /* 0x0006202401007387 */ /* 0x000fe80000100800 */
[----:B------:R-:W-:Y:S04]  /*b6e0*/  STL [R1+0x61c], R48 ;  /* 0x00061c3001007387 */ /* 0x000fe80000100800 */
[----:B------:R-:W-:Y:S04]  /*b6f0*/  STL [R1+0x618], R49 ;  /* 0x0006183101007387 */ /* 0x000fe80000100800 */
[----:B------:R-:W-:Y:S04]  /*b700*/  STL [R1+0x634], R4 ;  /* 0x0006340401007387 */ /* 0x000fe80000100800 */
[----:B------:R-:W-:Y:S04]  /*b710*/  STL [R1+0x630], R50 ;  /* 0x0006303201007387 */ /* 0x000fe80000100800 */
[----:B------:R-:W-:Y:S04]  /*b720*/  STL [R1+0x624], R51 ;  /* 0x0006243301007387 */ /* 0x000fe80000100800 */
[----:B------:R1:W-:Y:S04]  /*b730*/  STL [R1+0x368], R7 ;  /* 0x0003680701007387 */ /* 0x0003e80000100800 */
[----:B------:R2:W-:Y:S04]  /*b740*/  STL [R1+0x364], R6 ;  /* 0x0003640601007387 */ /* 0x0005e80000100800 */
[----:B------:R-:W3:Y:S04]  /*b750*/  LDL.LU R59, [R1+0x658] ;  /* 0x00065800013b7983 */ /* 0x000ee80000300800 */
[----:B------:R-:W4:Y:S04]  /*b760*/  LDL.LU R56, [R1+0x654] ;  /* 0x0006540001387983 */ /* 0x000f280000300800 */
[----:B------:R-:W4:Y:S04]  /*b770*/  LDL.LU R57, [R1+0x650] ;  /* 0x0006500001397983 */ /* 0x000f280000300800 */
[----:B------:R-:W3:Y:S04]  /*b780*/  LDL.LU R54, [R1+0x64c] ;  /* 0x00064c0001367983 */ /* 0x000ee80000300800 */
[----:B------:R-:W3:Y:S04]  /*b790*/  LDL.LU R55, [R1+0x648] ;  /* 0x0006480001377983 */ /* 0x000ee80000300800 */
[----:B------:R-:W3:Y:S04]  /*b7a0*/  LDL.LU R52, [R1+0x644] ;  /* 0x0006440001347983 */ /* 0x000ee80000300800 */
[----:B------:R-:W3:Y:S04]  /*b7b0*/  LDL.LU R53, [R1+0x640] ;  /* 0x0006400001357983 */ /* 0x000ee80000300800 */
[----:B------:R-:W3:Y:S04]  /*b7c0*/  LDL.LU R82, [R1+0x63c] ;  /* 0x00063c0001527983 */ /* 0x000ee80000300800 */
[----:B------:R-:W3:Y:S01]  /*b7d0*/  LDL.LU R83, [R1+0x638] ;  /* 0x0006380001537983 */ /* 0x000ee20000300800 */
[----:B0-----:R-:W-:-:S03]  /*b7e0*/  LOP3.LUT R5, R15, 0x1f, RZ, 0xc0, !PT ;  /* 0x0000001f0f057812 */ /* 0x001fc600078ec0ff */
[----:B------:R-:W3:Y:S04]  /*b7f0*/  LDL.LU R45, [R1+0x43c] ;  /* 0x00043c00012d7983 */ /* 0x000ee80000300800 */
[----:B------:R-:W3:Y:S04]  /*b800*/  LDL.LU R44, [R1+0x438] ;  /* 0x00043800012c7983 */ /* 0x000ee80000300800 */
[----:B------:R-:W3:Y:S04]  /*b810*/  LDL.LU R20, [R1+0x434] ;  /* 0x0004340001147983 */ /* 0x000ee80000300800 */
[----:B------:R-:W3:Y:S04]  /*b820*/  LDL.LU R12, [R1+0x3c0] ;  /* 0x0003c000010c7983 */ /* 0x000ee80000300800 */
[----:B------:R-:W4:Y:S04]  /*b830*/  LDL.LU R15, [R1+0x3bc] ;  /* 0x0003bc00010f7983 */ /* 0x000f280000300800 */
[----:B------:R-:W4:Y:S04]  /*b840*/  LDL.LU R43, [R1+0x3b8] ;  /* 0x0003b800012b7983 */ /* 0x000f280000300800 */
[----:B------:R-:W4:Y:S04]  /*b850*/  LDL.LU R42, [R1+0x3b4] ;  /* 0x0003b400012a7983 */ /* 0x000f280000300800 */
[----:B------:R-:W4:Y:S04]  /*b860*/  LDL.LU R41, [R1+0x51c] ;  /* 0x00051c0001297983 */ /* 0x000f280000300800 */
[----:B------:R-:W4:Y:S01]  /*b870*/  LDL.LU R40, [R1+0x518] ;  /* 0x0005180001287983 */ /* 0x000f220000300800 */
[----:B------:R-:W-:-:S03]  /*b880*/  ISETP.GE.AND P2, PT, R5, R0, PT ;  /* 0x000000000500720c */ /* 0x000fc60003f46270 */
[----:B------:R-:W4:Y:S04]  /*b890*/  LDL.LU R38, [R1+0x514] ;  /* 0x0005140001267983 */ /* 0x000f280000300800 */
[----:B------:R-:W4:Y:S04]  /*b8a0*/  LDL.LU R16, [R1+0x510] ;  /* 0x0005100001107983 */ /* 0x000f280000300800 */
[----:B------:R-:W4:Y:S04]  /*b8b0*/  LDL.LU R37, [R1+0x4ac] ;  /* 0x0004ac0001257983 */ /* 0x000f280000300800 */
[----:B------:R-:W4:Y:S04]  /*b8c0*/  LDL.LU R14, [R1+0x4a8] ;  /* 0x0004a800010e7983 */ /* 0x000f280000300800 */
[----:B------:R-:W4:Y:S04]  /*b8d0*/  LDL.LU R5, [R1+0x4a4] ;  /* 0x0004a40001057983 */ /* 0x000f280000300800 */
[----:B-1----:R-:W4:Y:S04]  /*b8e0*/  LDL.LU R7, [R1+0x4a0] ;  /* 0x0004a00001077983 */ /* 0x002f280000300800 */
[----:B--2---:R-:W2:Y:S04]  /*b8f0*/  LDL.LU R6, [R1+0x430] ;  /* 0x0004300001067983 */ /* 0x004ea80000300800 */
[----:B------:R-:W2:Y:S04]  /*b900*/  LDL.LU R9, [R1+0x42c] ;  /* 0x00042c0001097983 */ /* 0x000ea80000300800 */
[----:B------:R-:W2:Y:S04]  /*b910*/  LDL.LU R8, [R1+0x428] ;  /* 0x0004280001087983 */ /* 0x000ea80000300800 */
[----:B------:R-:W2:Y:S04]  /*b920*/  LDL.LU R11, [R1+0x424] ;  /* 0x00042400010b7983 */ /* 0x000ea80000300800 */
[----:B------:R-:W2:Y:S04]  /*b930*/  LDL.LU R10, [R1+0x3b0] ;  /* 0x0003b000010a7983 */ /* 0x000ea80000300800 */
[----:B------:R-:W2:Y:S04]  /*b940*/  LDL.LU R13, [R1+0x3ac] ;  /* 0x0003ac00010d7983 */ /* 0x000ea80000300800 */
[----:B---3--:R0:W-:Y:S04]  /*b950*/  STS.U16 [R2+UR9+0x8c00], R12 ;  /* 0x008c000c02007988 */ /* 0x0081e80008000409 */
[----:B----4-:R1:W-:Y:S04]  /*b960*/  STS.U16 [R2+UR9+0xac00], R15 ;  /* 0x00ac000f02007988 */ /* 0x0103e80008000409 */
[----:B0-----:R-:W3:Y:S04]  /*b970*/  LDL.LU R12, [R1+0x3a8] ;  /* 0x0003a800010c7983 */ /* 0x001ee80000300800 */
[----:B-1----:R-:W4:Y:S01]  /*b980*/  LDL.LU R15, [R1+0x3a4] ;  /* 0x0003a400010f7983 */ /* 0x002f220000300800 */
[----:B------:R-:W-:-:S03]  /*b990*/  LOP3.LUT R4, R2, 0x10, RZ, 0x3c, !PT ;  /* 0x0000001002047812 */ /* 0x000fc600078e3cff */
[----:B------:R0:W-:Y:S04]  /*b9a0*/  STS.U16 [R2+UR9+0xa800], R45 ;  /* 0x00a8002d02007988 */ /* 0x0001e80008000409 */
[----:B------:R1:W-:Y:S04]  /*b9b0*/  STS.U16 [R2+UR9+0xc800], R44 ;  /* 0x00c8002c02007988 */ /* 0x0003e80008000409 */
[----:B------:R0:W-:Y:S04]  /*b9c0*/  STS.U16 [R2+UR9+0xe800], R20 ;  /* 0x00e8001402007988 */ /* 0x0001e80008000409 */
[----:B------:R0:W-:Y:S04]  /*b9d0*/  STS.U16 [R2+UR9+0xcc00], R43 ;  /* 0x00cc002b02007988 */ /* 0x0001e80008000409 */
[----:B------:R-:W-:Y:S04]  /*b9e0*/  STS.U16 [R2+UR9+0xec00], R42 ;  /* 0x00ec002a02007988 */ /* 0x000fe80008000409 */
[----:B------:R-:W-:Y:S04]  /*b9f0*/  STS.U16 [R4+UR9+0x8080], R41 ;  /* 0x0080802904007988 */ /* 0x000fe80008000409 */
[----:B------:R-:W-:Y:S04]  /*ba00*/  STS.U16 [R4+UR9+0xa080], R40 ;  /* 0x00a0802804007988 */ /* 0x000fe80008000409 */
[----:B------:R-:W-:Y:S04]  /*ba10*/  STS.U16 [R4+UR9+0xc080], R38 ;  /* 0x00c0802604007988 */ /* 0x000fe80008000409 */
[----:B------:R-:W4:Y:S04]  /*ba20*/  LDL.LU R50, [R1+0x50c] ;  /* 0x00050c0001327983 */ /* 0x000f280000300800 */
        /* <DEDUP_REMOVED lines=10> */
[----:B--2---:R-:W-:Y:S04]  /*bad0*/  STS.U16 [R4+UR9+0x8880], R6 ;  /* 0x0088800604007988 */ /* 0x004fe80008000409 */
[----:B------:R-:W2:Y:S04]  /*bae0*/  LDL.LU R39, [R1+0x494] ;  /* 0x0004940001277983 */ /* 0x000ea80000300800 */
[----:B------:R-:W-:Y:S04]  /*baf0*/  STS.U16 [R4+UR9+0xa880], R9 ;  /* 0x00a8800904007988 */ /* 0x000fe80008000409 */
[----:B0-----:R-:W2:Y:S04]  /*bb00*/  LDL.LU R45, [R1+0x490] ;  /* 0x00049000012d7983 */ /* 0x001ea80000300800 */
[----:B------:R-:W-:Y:S04]  /*bb10*/  STS.U16 [R4+UR9+0xc880], R8 ;  /* 0x00c8800804007988 */ /* 0x000fe80008000409 */
[----:B-1----:R-:W2:Y:S04]  /*bb20*/  LDL.LU R44, [R1+0x420] ;  /* 0x00042000012c7983 */ /* 0x002ea80000300800 */
[----:B------:R-:W-:Y:S04]  /*bb30*/  STS.U16 [R4+UR9+0xe880], R11 ;  /* 0x00e8800b04007988 */ /* 0x000fe80008000409 */
[----:B------:R-:W2:Y:S04]  /*bb40*/  LDL.LU R20, [R1+0x41c] ;  /* 0x00041c0001147983 */ /* 0x000ea80000300800 */
[----:B------:R0:W-:Y:S04]  /*bb50*/  STS.U16 [R4+UR9+0x8c80], R10 ;  /* 0x008c800a04007988 */ /* 0x0001e80008000409 */
[----:B------:R-:W2:Y:S04]  /*bb60*/  LDL.LU R43, [R1+0x418] ;  /* 0x00041800012b7983 */ /* 0x000ea80000300800 */
[----:B------:R1:W-:Y:S04]  /*bb70*/  STS.U16 [R4+UR9+0xac80], R13 ;  /* 0x00ac800d04007988 */ /* 0x0003e80008000409 */
[----:B0-----:R-:W2:Y:S04]  /*bb80*/  LDL.LU R10, [R1+0x414] ;  /* 0x00041400010a7983 */ /* 0x001ea80000300800 */
[----:B-1----:R-:W2:Y:S04]  /*bb90*/  LDL.LU R13, [R1+0x3a0] ;  /* 0x0003a000010d7983 */ /* 0x002ea80000300800 */
[----:B------:R-:W2:Y:S04]  /*bba0*/  LDL.LU R42, [R1+0x39c] ;  /* 0x00039c00012a7983 */ /* 0x000ea80000300800 */
        /* <DEDUP_REMOVED lines=16> */
[----:B------:R-:W-:-:S05]  /*bcb0*/  LOP3.LUT R4, R2, 0x20, RZ, 0x3c, !PT ;  /* 0x0000002002047812 */ /* 0x000fca00078e3cff */
[----:B------:R0:W-:Y:S04]  /*bcc0*/  STS.U16 [R4+UR9+0x8100], R50 ;  /* 0x0081003204007988 */ /* 0x0001e80008000409 */
[----:B------:R-:W-:Y:S04]  /*bcd0*/  STS.U16 [R4+UR9+0xa100], R49 ;  /* 0x00a1003104007988 */ /* 0x000fe80008000409 */
[----:B------:R-:W-:Y:S04]  /*bce0*/  STS.U16 [R4+UR9+0xc100], R48 ;  /* 0x00c1003004007988 */ /* 0x000fe80008000409 */
[----:B------:R-:W-:Y:S01]  /*bcf0*/  STS.U16 [R4+UR9+0xe100], R36 ;  /* 0x00e1002404007988 */ /* 0x000fe20008000409 */
[----:B0-----:R-:W-:-:S03]  /*bd00*/  LOP3.LUT R50, R2, 0x30, RZ, 0x3c, !PT ;  /* 0x0000003002327812 */ /* 0x001fc600078e3cff */
[----:B------:R-:W-:Y:S04]  /*bd10*/  STS.U16 [R4+UR9+0x8500], R47 ;  /* 0x0085002f04007988 */ /* 0x000fe80008000409 */
[----:B------:R-:W-:Y:S04]  /*bd20*/  STS.U16 [R4+UR9+0xa500], R46 ;  /* 0x00a5002e04007988 */ /* 0x000fe80008000409 */
[----:B--2---:R-:W-:Y:S04]  /*bd30*/  STS.U16 [R4+UR9+0xc500], R39 ;  /* 0x00c5002704007988 */ /* 0x004fe80008000409 */
[----:B------:R-:W-:Y:S04]  /*bd40*/  STS.U16 [R4+UR9+0xe500], R45 ;  /* 0x00e5002d04007988 */ /* 0x000fe80008000409 */
[----:B------:R-:W-:Y:S04]  /*bd50*/  STS.U16 [R4+UR9+0x8900], R44 ;  /* 0x0089002c04007988 */ /* 0x000fe80008000409 */
[----:B------:R-:W-:Y:S04]  /*bd60*/  STS.U16 [R4+UR9+0xa900], R20 ;  /* 0x00a9001404007988 */ /* 0x000fe80008000409 */
[----:B------:R-:W-:Y:S04]  /*bd70*/  STS.U16 [R4+UR9+0xc900], R43 ;  /* 0x00c9002b04007988 */ /* 0x000fe80008000409 */
[----:B------:R0:W-:Y:S04]  /*bd80*/  STS.U16 [R4+UR9+0xe900], R10 ;  /* 0x00e9000a04007988 */ /* 0x0001e80008000409 */
[----:B------:R1:W-:Y:S04]  /*bd90*/  STS.U16 [R4+UR9+0x8d00], R13 ;  /* 0x008d000d04007988 */ /* 0x0003e80008000409 */
[----:B------:R-:W-:Y:S04]  /*bda0*/  STS.U16 [R4+UR9+0xad00], R42 ;  /* 0x00ad002a04007988 */ /* 0x000fe80008000409 */
[----:B------:R-:W-:Y:S04]  /*bdb0*/  STS.U16 [R4+UR9+0xcd00], R41 ;  /* 0x00cd002904007988 */ /* 0x000fe80008000409 */
[----:B------:R2:W-:Y:S04]  /*bdc0*/  STS.U16 [R4+UR9+0xed00], R40 ;  /* 0x00ed002804007988 */ /* 0x0005e80008000409 */
[----:B0-----:R-:W4:Y:S04]  /*bdd0*/  LDL.LU R10, [R1+0x390] ;  /* 0x00039000010a7983 */ /* 0x001f280000300800 */
[----:B------:R-:W-:Y:S04]  /*bde0*/  STS.U16 [R50+UR9+0x8180], R38 ;  /* 0x0081802632007988 */ /* 0x000fe80008000409 */
[----:B-1----:R-:W4:Y:S04]  /*bdf0*/  LDL.LU R13, [R1+0x38c] ;  /* 0x00038c00010d7983 */ /* 0x002f280000300800 */
[----:B------:R0:W-:Y:S04]  /*be00*/  STS.U16 [R50+UR9+0xa180], R16 ;  /* 0x00a1801032007988 */ /* 0x0001e80008000409 */
[----:B------:R-:W-:Y:S04]  /*be10*/  STS.U16 [R50+UR9+0xc180], R37 ;  /* 0x00c1802532007988 */ /* 0x000fe80008000409 */
[----:B--2---:R-:W2:Y:S04]  /*be20*/  LDL.LU R4, [R1+0x388] ;  /* 0x0003880001047983 */ /* 0x004ea80000300800 */
[----:B------:R1:W-:Y:S04]  /*be30*/  STS.U16 [R50+UR9+0xe180], R14 ;  /* 0x00e1800e32007988 */ /* 0x0003e80008000409 */
[----:B0-----:R-:W2:Y:S04]  /*be40*/  LDL.LU R16, [R1+0x384] ;  /* 0x0003840001107983 */ /* 0x001ea80000300800 */
[----:B-1----:R-:W2:Y:S04]  /*be50*/  LDL.LU R14, [R1+0x4ec] ;  /* 0x0004ec00010e7983 */ /* 0x002ea80000300800 */
[----:B------:R-:W2:Y:S04]  /*be60*/  LDL.LU R51, [R1+0x4e8] ;  /* 0x0004e80001337983 */ /* 0x000ea80000300800 */
[----:B------:R-:W2:Y:S04]  /*be70*/  LDL.LU R49, [R1+0x4e4] ;  /* 0x0004e40001317983 */ /* 0x000ea80000300800 */
        /* <DEDUP_REMOVED lines=15> */
[----:B0-----:R-:W3:Y:S04]  /*bf70*/  LDL.LU R12, [R1+0x3f8] ;  /* 0x0003f800010c7983 */ /* 0x001ee80000300800 */
[----:B-1----:R-:W4:Y:S04]  /*bf80*/  LDL.LU R15, [R1+0x3f4] ;  /* 0x0003f400010f7983 */ /* 0x002f280000300800 */
[----:B------:R-:W4:Y:S04]  /*bf90*/  LDL.LU R43, [R1+0x380] ;  /* 0x00038000012b7983 */ /* 0x000f280000300800 */
[----:B------:R-:W4:Y:S04]  /*bfa0*/  LDL.LU R42, [R1+0x37c] ;  /* 0x00037c00012a7983 */ /* 0x000f280000300800 */
[----:B------:R-:W4:Y:S04]  /*bfb0*/  LDL.LU R41, [R1+0x378] ;  /* 0x0003780001297983 */ /* 0x000f280000300800 */
[----:B------:R-:W4:Y:S01]  /*bfc0*/  LDL.LU R40, [R1+0x374] ;  /* 0x0003740001287983 */ /* 0x000f220000300800 */
[----:B------:R-:W-:-:S03]  /*bfd0*/  LOP3.LUT R20, R2, 0x40, RZ, 0x3c, !PT ;  /* 0x0000004002147812 */ /* 0x000fc600078e3cff */
        /* <DEDUP_REMOVED lines=8> */
[----:B------:R0:W-:Y:S04]  /*c060*/  STS.U16 [R50+UR9+0x8d80], R10 ;  /* 0x008d800a32007988 */ /* 0x0001e80008000409 */
[----:B------:R1:W-:Y:S04]  /*c070*/  STS.U16 [R50+UR9+0xad80], R13 ;  /* 0x00ad800d32007988 */ /* 0x0003e80008000409 */
[----:B0-----:R-:W4:Y:S04]  /*c080*/  LDL.LU R10, [R1+0x3f0] ;  /* 0x0003f000010a7983 */ /* 0x001f280000300800 */
[----:B-1----:R-:W4:Y:S04]  /*c090*/  LDL.LU R13, [R1+0x3ec] ;  /* 0x0003ec00010d7983 */ /* 0x002f280000300800 */
[----:B--2---:R0:W-:Y:S04]  /*c0a0*/  STS.U16 [R50+UR9+0xcd80], R4 ;  /* 0x00cd800432007988 */ /* 0x0041e80008000409 */
[----:B------:R1:W-:Y:S04]  /*c0b0*/  STS.U16 [R50+UR9+0xed80], R16 ;  /* 0x00ed801032007988 */ /* 0x0003e80008000409 */
[----:B0-----:R-:W2:Y:S04]  /*c0c0*/  LDL.LU R4, [R1+0x634] ;  /* 0x0006340001047983 */ /* 0x001ea80000300800 */
[----:B------:R0:W-:Y:S04]  /*c0d0*/  STS.U16 [R20+UR9+0x8200], R14 ;  /* 0x0082000e14007988 */ /* 0x0001e80008000409 */
[----:B------:R-:W-:Y:S04]  /*c0e0*/  STS.U16 [R20+UR9+0xa200], R51 ;  /* 0x00a2003314007988 */ /* 0x000fe80008000409 */
[----:B------:R-:W-:Y:S04]  /*c0f0*/  STS.U16 [R20+UR9+0xc200], R49 ;  /* 0x00c2003114007988 */ /* 0x000fe80008000409 */
[----:B-1----:R1:W5:Y:S04]  /*c100*/  LDL.LU R50, [R1+0x630] ;  /* 0x0006300001327983 */ /* 0x0023680000300800 */
[----:B------:R-:W-:Y:S04]  /*c110*/  STS.U16 [R20+UR9+0xe200], R48 ;  /* 0x00e2003014007988 */ /* 0x000fe80008000409 */
[----:B------:R-:W2:Y:S04]  /*c120*/  LDL.LU R16, [R1+0x62c] ;  /* 0x00062c0001107983 */ /* 0x000ea80000300800 */
[----:B------:R-:W-:Y:S04]  /*c130*/  STS.U16 [R20+UR9+0x8600], R36 ;  /* 0x0086002414007988 */ /* 0x000fe80008000409 */
[----:B0-----:R-:W2:Y:S04]  /*c140*/  LDL.LU R14, [R1+0x628] ;  /* 0x00062800010e7983 */ /* 0x001ea80000300800 */
[----:B------:R-:W-:Y:S04]  /*c150*/  STS.U16 [R20+UR9+0xa600], R47 ;  /* 0x00a6002f14007988 */ /* 0x000fe80008000409 */
[----:B------:R-:W-:Y:S04]  /*c160*/  STS.U16 [R20+UR9+0xc600], R46 ;  /* 0x00c6002e14007988 */ /* 0x000fe80008000409 */
[----:B------:R-:W-:Y:S04]  /*c170*/  STS.U16 [R20+UR9+0xe600], R39 ;  /* 0x00e6002714007988 */ /* 0x000fe80008000409 */
[----:B------:R-:W-:Y:S04]  /*c180*/  STS.U16 [R20+UR9+0x8a00], R45 ;  /* 0x008a002d14007988 */ /* 0x000fe80008000409 */
[----:B------:R-:W-:Y:S04]  /*c190*/  STS.U16 [R20+UR9+0xaa00], R44 ;  /* 0x00aa002c14007988 */ /* 0x000fe80008000409 */
[----:B---3--:R0:W-:Y:S04]  /*c1a0*/  STS.U16 [R20+UR9+0xca00], R12 ;  /* 0x00ca000c14007988 */ /* 0x0081e80008000409 */
[----:B----4-:R3:W-:Y:S04]  /*c1b0*/  STS.U16 [R20+UR9+0xea00], R15 ;  /* 0x00ea000f14007988 */ /* 0x0107e80008000409 */
[----:B0-----:R-:W4:Y:S04]  /*c1c0*/  LDL.LU R12, [R1+0x3e8] ;  /* 0x0003e800010c7983 */ /* 0x001f280000300800 */
[----:B---3--:R-:W3:Y:S04]  /*c1d0*/  LDL.LU R15, [R1+0x3e4] ;  /* 0x0003e400010f7983 */ /* 0x008ee80000300800 */
        /* <DEDUP_REMOVED lines=8> */
[----:B------:R0:W-:Y:S04]  /*c260*/  STS.U16 [R20+UR9+0xee00], R40 ;  /* 0x00ee002814007988 */ /* 0x0001e80008000409 */
[----:B------:R-:W2:Y:S04]  /*c270*/  LDL.LU R47, [R1+0x4c0] ;  /* 0x0004c000012f7983 */ /* 0x000ea80000300800 */
[----:B0-----:R-:W2:Y:S01]  /*c280*/  LDL.LU R20, [R1+0x45c] ;  /* 0x00045c0001147983 */ /* 0x001ea20000300800 */
[----:B------:R-:W-:-:S03]  /*c290*/  LOP3.LUT R36, R2, 0x50, RZ, 0x3c, !PT ;  /* 0x0000005002247812 */ /* 0x000fc600078e3cff */
[----:B------:R-:W2:Y:S04]  /*c2a0*/  LDL.LU R44, [R1+0x458] ;  /* 0x00045800012c7983 */ /* 0x000ea80000300800 */
[----:B------:R-:W2:Y:S04]  /*c2b0*/  LDL.LU R45, [R1+0x454] ;  /* 0x00045400012d7983 */ /* 0x000ea80000300800 */
[----:B------:R-:W2:Y:S04]  /*c2c0*/  LDL.LU R42, [R1+0x450] ;  /* 0x00045000012a7983 */ /* 0x000ea80000300800 */
[----:B------:R0:W-:Y:S04]  /*c2d0*/  STS.U16 [R36+UR9+0x8280], R38 ;  /* 0x0082802624007988 */ /* 0x0001e80008000409 */
[----:B------:R-:W2:Y:S04]  /*c2e0*/  LDL.LU R43, [R1+0x3e0] ;  /* 0x0003e000012b7983 */ /* 0x000ea80000300800 */
[----:B------:R-:W-:Y:S04]  /*c2f0*/  STS.U16 [R36+UR9+0xa280], R37 ;  /* 0x00a2802524007988 */ /* 0x000fe80008000409 */
[----:B------:R-:W2:Y:S04]  /*c300*/  LDL.LU R40, [R1+0x3dc] ;  /* 0x0003dc0001287983 */ /* 0x000ea80000300800 */
[----:B------:R0:W-:Y:S04]  /*c310*/  STS.U16 [R36+UR9+0xc280], R5 ;  /* 0x00c2800524007988 */ /* 0x0001e80008000409 */
[----:B------:R-:W2:Y:S04]  /*c320*/  LDL.LU R41, [R1+0x3d8] ;  /* 0x0003d80001297983 */ /* 0x000ea80000300800 */
[----:B------:R-:W-:Y:S04]  /*c330*/  STS.U16 [R36+UR9+0xe280], R7 ;  /* 0x00e2800724007988 */ /* 0x000fe80008000409 */
[----:B0-----:R-:W2:Y:S04]  /*c340*/  LDL.LU R38, [R1+0x3d4] ;  /* 0x0003d40001267983 */ /* 0x001ea80000300800 */
        /* <DEDUP_REMOVED lines=8> */
[----:B------:R-:W2:Y:S04]  /*c3d0*/  LDL.LU R9, [R1+0x44c] ;  /* 0x00044c0001097983 */ /* 0x000ea80000300800 */
[----:B------:R0:W-:Y:S04]  /*c3e0*/  STS.U16 [R36+UR9+0x8a80], R10 ;  /* 0x008a800a24007988 */ /* 0x0001e80008000409 */
[----:B------:R-:W-:Y:S01]  /*c3f0*/  STS.U16 [R36+UR9+0xaa80], R13 ;  /* 0x00aa800d24007988 */ /* 0x000fe20008000409 */
[----:B------:R-:W-:-:S03]  /*c400*/  LOP3.LUT R37, R2, 0x60, RZ, 0x3c, !PT ;  /* 0x0000006002257812 */ /* 0x000fc600078e3cff */
[----:B0-----:R-:W2:Y:S04]  /*c410*/  LDL.LU R10, [R1+0x448] ;  /* 0x00044800010a7983 */ /* 0x001ea80000300800 */
[----:B------:R-:W2:Y:S04]  /*c420*/  LDL.LU R11, [R1+0x444] ;  /* 0x00044400010b7983 */ /* 0x000ea80000300800 */
[----:B----4-:R0:W-:Y:S04]  /*c430*/  STS.U16 [R36+UR9+0xca80], R12 ;  /* 0x00ca800c24007988 */ /* 0x0101e80008000409 */
[----:B---3--:R-:W-:Y:S04]  /*c440*/  STS.U16 [R36+UR9+0xea80], R15 ;  /* 0x00ea800f24007988 */ /* 0x008fe80008000409 */
[----:B--2---:R2:W-:Y:S04]  /*c450*/  STS.U16 [R36+UR9+0x8e80], R14 ;  /* 0x008e800e24007988 */ /* 0x0045e80008000409 */
[----:B0-----:R-:W3:Y:S04]  /*c460*/  LDL.LU R12, [R1+0x440] ;  /* 0x00044000010c7983 */ /* 0x001ee80000300800 */
[----:B------:R-:W4:Y:S04]  /*c470*/  LDL.LU R13, [R1+0x3d0] ;  /* 0x0003d000010d7983 */ /* 0x000f280000300800 */
[----:B--2---:R-:W2:Y:S04]  /*c480*/  LDL.LU R14, [R1+0x3cc] ;  /* 0x0003cc00010e7983 */ /* 0x004ea80000300800 */
[----:B------:R0:W-:Y:S04]  /*c490*/  STS.U16 [R36+UR9+0xae80], R16 ;  /* 0x00ae801024007988 */ /* 0x0001e80008000409 */
[----:B------:R-:W2:Y:S04]  /*c4a0*/  LDL.LU R15, [R1+0x3c8] ;  /* 0x0003c800010f7983 */ /* 0x000ea80000300800 */
[----:B------:R1:W-:Y:S04]  /*c4b0*/  STS.U16 [R36+UR9+0xce80], R51 ;  /* 0x00ce803324007988 */ /* 0x0003e80008000409 */
[----:B0-----:R-:W2:Y:S04]  /*c4c0*/  LDL.LU R16, [R1+0x3c4] ;  /* 0x0003c40001107983 */ /* 0x001ea80000300800 */
[----:B------:R0:W-:Y:S04]  /*c4d0*/  STS.U16 [R36+UR9+0xee80], R48 ;  /* 0x00ee803024007988 */ /* 0x0001e80008000409 */
[----:B-1----:R1:W5:Y:S04]  /*c4e0*/  LDL.LU R51, [R1+0x624] ;  /* 0x0006240001337983 */ /* 0x0023680000300800 */
[----:B------:R1:W-:Y:S04]  /*c4f0*/  STS.U16 [R37+UR9+0x8300], R49 ;  /* 0x0083003125007988 */ /* 0x0003e80008000409 */
[----:B0-----:R-:W2:Y:S04]  /*c500*/  LDL.LU R36, [R1+0x620] ;  /* 0x0006200001247983 */ /* 0x001ea80000300800 */
[----:B------:R0:W5:Y:S04]  /*c510*/  LDL.LU R48, [R1+0x61c] ;  /* 0x00061c0001307983 */ /* 0x0001680000300800 */
[----:B-1----:R0:W5:Y:S04]  /*c520*/  LDL.LU R49, [R1+0x618] ;  /* 0x0006180001317983 */ /* 0x0021680000300800 */
[----:B------:R1:W-:Y:S04]  /*c530*/  STS.U16 [R37+UR9+0xa300], R39 ;  /* 0x00a3002725007988 */ /* 0x0003e80008000409 */
[----:B------:R0:W-:Y:S04]  /*c540*/  STS.U16 [R37+UR9+0xc300], R46 ;  /* 0x00c3002e25007988 */ /* 0x0001e80008000409 */
[----:B------:R0:W-:Y:S04]  /*c550*/  STS.U16 [R37+UR9+0xe300], R47 ;  /* 0x00e3002f25007988 */ /* 0x0001e80008000409 */
[----:B-1----:R-:W2:Y:S04]  /*c560*/  LDL.LU R39, [R1+0x614] ;  /* 0x0006140001277983 */ /* 0x002ea80000300800 */
[----:B0-----:R0:W5:Y:S04]  /*c570*/  LDL.LU R46, [R1+0x610] ;  /* 0x00061000012e7983 */ /* 0x0011680000300800 */
[----:B------:R0:W5:Y:S04]  /*c580*/  LDL.LU R47, [R1+0x60c] ;  /* 0x00060c00012f7983 */ /* 0x0001680000300800 */
[----:B------:R1:W-:Y:S04]  /*c590*/  STS.U16 [R37+UR9+0x8700], R20 ;  /* 0x0087001425007988 */ /* 0x0003e80008000409 */
[----:B-1----:R-:W2:Y:S04]  /*c5a0*/  LDL.LU R20, [R1+0x608] ;  /* 0x0006080001147983 */ /* 0x002ea80000300800 */
[----:B------:R1:W-:Y:S04]  /*c5b0*/  STS.U16 [R37+UR9+0xa700], R44 ;  /* 0x00a7002c25007988 */ /* 0x0003e80008000409 */
[----:B------:R0:W-:Y:S04]  /*c5c0*/  STS.U16 [R37+UR9+0xc700], R45 ;  /* 0x00c7002d25007988 */ /* 0x0001e80008000409 */
[----:B------:R0:W-:Y:S04]  /*c5d0*/  STS.U16 [R37+UR9+0xe700], R42 ;  /* 0x00e7002a25007988 */ /* 0x0001e80008000409 */
[----:B-1----:R1:W5:Y:S04]  /*c5e0*/  LDL.LU R44, [R1+0x604] ;  /* 0x00060400012c7983 */ /* 0x0023680000300800 */
[----:B------:R1:W-:Y:S04]  /*c5f0*/  STS.U16 [R37+UR9+0x8b00], R43 ;  /* 0x008b002b25007988 */ /* 0x0003e80008000409 */
[----:B0-----:R0:W5:Y:S04]  /*c600*/  LDL.LU R45, [R1+0x600] ;  /* 0x00060000012d7983 */ /* 0x0011680000300800 */
[----:B------:R0:W-:Y:S04]  /*c610*/  STS.U16 [R37+UR9+0xab00], R40 ;  /* 0x00ab002825007988 */ /* 0x0001e80008000409 */
[----:B------:R0:W5:Y:S04]  /*c620*/  LDL.LU R42, [R1+0x5fc] ;  /* 0x0005fc00012a7983 */ /* 0x0001680000300800 */
[----:B------:R0:W-:Y:S04]  /*c630*/  STS.U16 [R37+UR9+0xcb00], R41 ;  /* 0x00cb002925007988 */ /* 0x0001e80008000409 */
[----:B-1----:R1:W5:Y:S04]  /*c640*/  LDL.LU R43, [R1+0x5f8] ;  /* 0x0005f800012b7983 */ /* 0x0023680000300800 */
[----:B------:R1:W-:Y:S04]  /*c650*/  STS.U16 [R37+UR9+0xeb00], R38 ;  /* 0x00eb002625007988 */ /* 0x0003e80008000409 */
[----:B0-----:R0:W5:Y:S04]  /*c660*/  LDL.LU R40, [R1+0x5f4] ;  /* 0x0005f40001287983 */ /* 0x0011680000300800 */
[----:B------:R0:W5:Y:S04]  /*c670*/  LDL.LU R41, [R1+0x5f0] ;  /* 0x0005f00001297983 */ /* 0x0001680000300800 */
[----:B-1----:R0:W5:Y:S01]  /*c680*/  LDL.LU R38, [R1+0x5ec] ;  /* 0x0005ec0001267983 */ /* 0x0021620000300800 */
[----:B------:R-:W-:Y:S01]  /*c690*/  PRMT R21, RZ, 0x7610, R21 ;  /* 0x00007610ff157816 */ /* 0x000fe20000000015 */
[----:B------:R-:W-:Y:S01]  /*c6a0*/  IMAD.WIDE R52, R93, 0x2, R52 ;  /* 0x000000025d347825 */ /* 0x000fe200078e0234 */
[----:B------:R-:W-:-:S02]  /*c6b0*/  PRMT R22, RZ, 0x7610, R22 ;  /* 0x00007610ff167816 */ /* 0x000fc40000000016 */
[----:B------:R-:W-:Y:S01]  /*c6c0*/  PRMT R34, RZ, 0x7610, R34 ;  /* 0x00007610ff227816 */ /* 0x000fe20000000022 */
[C---:B------:R-:W-:Y:S01]  /*c6d0*/  IMAD.WIDE R68, R93.reuse, 0x2, R68 ;  /* 0x000000025d447825 */ /* 0x040fe200078e0244 */
[----:B------:R-:W-:Y:S01]  /*c6e0*/  PRMT R23, RZ, 0x7610, R23 ;  /* 0x00007610ff177816 */ /* 0x000fe20000000017 */
[----:B------:R-:W3:Y:S01]  /*c6f0*/  @!P2 LDG.E.U16 R21, desc[UR22][R52.64] ;  /* 0x000000163415a981 */ /* 0x000ee2000c1e1500 */
[----:B------:R-:W-:Y:S01]  /*c700*/  PRMT R24, RZ, 0x7610, R24 ;  /* 0x00007610ff187816 */ /* 0x000fe20000000018 */
[C---:B------:R-:W-:Y:S01]  /*c710*/  IMAD.WIDE R56, R93.reuse, 0x2, R56 ;  /* 0x000000025d387825 */ /* 0x040fe200078e0238 */
[----:B------:R-:W-:Y:S01]  /*c720*/  PRMT R25, RZ, 0x7610, R25 ;  /* 0x00007610ff197816 */ /* 0x000fe20000000019 */
[----:B------:R-:W3:Y:S02]  /*c730*/  @!P2 LDG.E.U16 R34, desc[UR22][R68.64] ;  /* 0x000000164422a981 */ /* 0x000ee4000c1e1500 */
        /* <DEDUP_REMOVED lines=14> */
[----:B------:R-:W4:Y:S02]  /*c820*/  @!P2 LDG.E.U16 R26, desc[UR22][R76.64] ;  /* 0x000000164c1aa981 */ /* 0x000f24000c1e1500 */
        /* <DEDUP_REMOVED lines=15> */
[----:B------:R-:W-:-:S02]  /*c920*/  IMAD.WIDE R74, R93, 0x2, R74 ;  /* 0x000000025d4a7825 */ /* 0x000fc400078e024a */
[----:B------:R-:W4:Y:S02]  /*c930*/  @!P2 LDG.E.U16 R31, desc[UR22][R70.64] ;  /* 0x00000016461fa981 */ /* 0x000f24000c1e1500 */
[C---:B------:R-:W-:Y:S02]  /*c940*/  IMAD.WIDE R78, R93.reuse, 0x2, R78 ;  /* 0x000000025d4e7825 */ /* 0x040fe400078e024e */
[----:B------:R-:W4:Y:S02]  /*c950*/  @!P2 LDG.E.U16 R32, desc[UR22][R74.64] ;  /* 0x000000164a20a981 */ /* 0x000f24000c1e1500 */
[----:B------:R-:W-:Y:S02]  /*c960*/  IMAD.WIDE R82, R93, 0x2, R82 ;  /* 0x000000025d527825 */ /* 0x000fe400078e0252 */
[----:B------:R-:W4:Y:S04]  /*c970*/  @!P2 LDG.E.U16 R33, desc[UR22][R78.64] ;  /* 0x000000164e21a981 */ /* 0x000f28000c1e1500 */
[----:B------:R-:W4:Y:S04]  /*c980*/  @!P2 LDG.E.U16 R35, desc[UR22][R82.64] ;  /* 0x000000165223a981 */ /* 0x000f28000c1e1500 */
[----:B--2---:R1:W-:Y:S04]  /*c990*/  STS.U16 [R37+UR9+0x8f00], R20 ;  /* 0x008f001425007988 */ /* 0x0043e80008000409 */
[----:B------:R2:W-:Y:S04]  /*c9a0*/  STS.U16 [R37+UR9+0xaf00], R39 ;  /* 0x00af002725007988 */ /* 0x0005e80008000409 */
[----:B------:R0:W-:Y:S01]  /*c9b0*/  STS.U16 [R37+UR9+0xcf00], R36 ;  /* 0x00cf002425007988 */ /* 0x0001e20008000409 */
[----:B-1----:R-:W-:-:S03]  /*c9c0*/  LOP3.LUT R20, R2, 0x70, RZ, 0x3c, !PT ;  /* 0x0000007002147812 */ /* 0x002fc600078e3cff */
[----:B------:R1:W-:Y:S04]  /*c9d0*/  STS.U16 [R37+UR9+0xef00], R4 ;  /* 0x00ef000425007988 */ /* 0x0003e80008000409 */
[----:B--2---:R2:W5:Y:S04]  /*c9e0*/  LDL.LU R39, [R1+0x5e8] ;  /* 0x0005e80001277983 */ /* 0x0045680000300800 */
[----:B0-----:R2:W5:Y:S04]  /*c9f0*/  LDL.LU R36, [R1+0x5e4] ;  /* 0x0005e40001247983 */ /* 0x0015680000300800 */
[----:B-1----:R2:W5:Y:S04]  /*ca00*/  LDL.LU R37, [R1+0x5e0] ;  /* 0x0005e00001257983 */ /* 0x0025680000300800 */
[----:B------:R2:W5:Y:S04]  /*ca10*/  LDL.LU R4, [R1+0x5dc] ;  /* 0x0005dc0001047983 */ /* 0x0005680000300800 */
[----:B------:R0:W-:Y:S04]  /*ca20*/  STS.U16 [R20+UR9+0x8380], R5 ;  /* 0x0083800514007988 */ /* 0x0001e80008000409 */
[----:B------:R1:W-:Y:S04]  /*ca30*/  STS.U16 [R20+UR9+0xa380], R6 ;  /* 0x00a3800614007988 */ /* 0x0003e80008000409 */
[----:B------:R2:W-:Y:S04]  /*ca40*/  STS.U16 [R20+UR9+0xc380], R7 ;  /* 0x00c3800714007988 */ /* 0x0005e80008000409 */
[----:B0-----:R0:W5:Y:S04]  /*ca50*/  LDL.LU R5, [R1+0x5d8] ;  /* 0x0005d80001057983 */ /* 0x0011680000300800 */
[----:B-1----:R0:W5:Y:S04]  /*ca60*/  LDL.LU R6, [R1+0x5d4] ;  /* 0x0005d40001067983 */ /* 0x0021680000300800 */
[----:B--2---:R0:W5:Y:S04]  /*ca70*/  LDL.LU R7, [R1+0x5d0] ;  /* 0x0005d00001077983 */ /* 0x0041680000300800 */
[----:B------:R1:W-:Y:S04]  /*ca80*/  STS.U16 [R20+UR9+0xe380], R8 ;  /* 0x00e3800814007988 */ /* 0x0003e80008000409 */
[----:B------:R2:W-:Y:S04]  /*ca90*/  STS.U16 [R20+UR9+0x8780], R9 ;  /* 0x0087800914007988 */ /* 0x0005e80008000409 */
[----:B------:R0:W-:Y:S04]  /*caa0*/  STS.U16 [R20+UR9+0xa780], R10 ;  /* 0x00a7800a14007988 */ /* 0x0001e80008000409 */
[----:B-1----:R1:W5:Y:S04]  /*cab0*/  LDL.LU R8, [R1+0x5cc] ;  /* 0x0005cc0001087983 */ /* 0x0023680000300800 */
[----:B--2---:R1:W5:Y:S04]  /*cac0*/  LDL.LU R9, [R1+0x5c8] ;  /* 0x0005c80001097983 */ /* 0x0043680000300800 */
[----:B0-----:R1:W5:Y:S04]  /*cad0*/  LDL.LU R10, [R1+0x5c4] ;  /* 0x0005c400010a7983 */ /* 0x0013680000300800 */
[----:B------:R0:W-:Y:S04]  /*cae0*/  STS.U16 [R20+UR9+0xc780], R11 ;  /* 0x00c7800b14007988 */ /* 0x0001e80008000409 */
[----:B---3--:R2:W-:Y:S04]  /*caf0*/  STS.U16 [R20+UR9+0xe780], R12 ;  /* 0x00e7800c14007988 */ /* 0x0085e80008000409 */
[----:B----4-:R3:W-:Y:S04]  /*cb00*/  STS.U16 [R20+UR9+0x8b80], R13 ;  /* 0x008b800d14007988 */ /* 0x0107e80008000409 */
[----:B0-----:R1:W5:Y:S04]  /*cb10*/  LDL.LU R11, [R1+0x5c0] ;  /* 0x0005c000010b7983 */ /* 0x0013680000300800 */
[----:B--2---:R1:W5:Y:S04]  /*cb20*/  LDL.LU R12, [R1+0x5bc] ;  /* 0x0005bc00010c7983 */ /* 0x0043680000300800 */
[----:B---3--:R1:W5:Y:S04]  /*cb30*/  LDL.LU R13, [R1+0x5b8] ;  /* 0x0005b800010d7983 */ /* 0x0083680000300800 */
[----:B------:R0:W-:Y:S04]  /*cb40*/  STS.U16 [R20+UR9+0xab80], R14 ;  /* 0x00ab800e14007988 */ /* 0x0001e80008000409 */
[----:B------:R2:W-:Y:S04]  /*cb50*/  STS.U16 [R20+UR9+0xcb80], R15 ;  /* 0x00cb800f14007988 */ /* 0x0005e80008000409 */
[----:B------:R3:W-:Y:S04]  /*cb60*/  STS.U16 [R20+UR9+0xeb80], R16 ;  /* 0x00eb801014007988 */ /* 0x0007e80008000409 */
        /* <DEDUP_REMOVED lines=10> */
[----:B0-----:R1:W5:Y:S04]  /*cc10*/  LDL.LU R20, [R1+0x59c] ;  /* 0x00059c0001147983 */ /* 0x0013680000300800 */
[----:B------:R-:W2:Y:S04]  /*cc20*/  LDL.LU R3, [R1+0x598] ;  /* 0x0005980001037983 */ /* 0x000ea80000300800 */
[----:B--2---:R0:W-:Y:S04]  /*cc30*/  STS.U16 [R3+UR9+0x11000], R21 ;  /* 0x0110001503007988 */ /* 0x0041e80008000409 */
[----:B------:R2:W-:Y:S04]  /*cc40*/  STS.U16 [R3+UR9+0x11200], R22 ;  /* 0x0112001603007988 */ /* 0x0005e80008000409 */
[----:B------:R3:W-:Y:S04]  /*cc50*/  STS.U16 [R3+UR9+0x11800], R34 ;  /* 0x0118002203007988 */ /* 0x0007e80008000409 */
[----:B0-----:R1:W5:Y:S04]  /*cc60*/  LDL.LU R21, [R1+0x594] ;  /* 0x0005940001157983 */ /* 0x0013680000300800 */
[----:B--2---:R1:W5:Y:S01]  /*cc70*/  LDL.LU R22, [R1+0x590] ;  /* 0x0005900001167983 */ /* 0x0043620000300800 */
[----:B---3--:R-:W-:-:S03]  /*cc80*/  LOP3.LUT R34, R3, 0x20, RZ, 0x3c, !PT ;  /* 0x0000002003227812 */ /* 0x008fc600078e3cff */
        /* <DEDUP_REMOVED lines=24> */
[----:B------:R0:W-:Y:S01]  /*ce10*/  STS.U16 [R34+UR9+0x11f00], R35 ;  /* 0x011f002322007988 */ /* 0x0001e20008000409 */
[----:B------:R2:W-:Y:S06]  /*ce20*/  MEMBAR.ALL.CTA ;  /* 0x0000000000007992 */ /* 0x0005ec0000008000 */
[----:B--2---:R-:W2:Y:S04]  /*ce30*/  FENCE.VIEW.ASYNC.S ;  /* 0x00000000000073c6 */ /* 0x004ea80000000000 */
[----:B0-----:R1:W5:Y:S04]  /*ce40*/  LDL.LU R34, [R1+0x55c] ;  /* 0x00055c0001227983 */ /* 0x0013680000300800 */
[----:B------:R1:W5:Y:S01]  /*ce50*/  LDL.LU R35, [R1+0x558] ;  /* 0x0005580001237983 */ /* 0x0003620000300800 */
[----:B------:R-:W-:-:S04]  /*ce60*/  ULEA UR11, UR24, UR9, 0x3 ;  /* 0x00000009180b7291 */ /* 0x000fc8000f8e18ff */
[----:B------:R-:W-:Y:S01]  /*ce70*/  UIADD3 UR11, UPT, UPT, UR11, 0x12000, URZ ;  /* 0x000120000b0b7890 */ /* 0x000fe2000fffe0ff */
[----:B--2---:R-:W-:Y:S06]  /*ce80*/  BAR.SYNC.DEFER_BLOCKING 0x0 ;  /* 0x0000000000007b1d */ /* 0x004fec0000010000 */
[----:B------:R-:W-:Y:S05]  /*ce90*/  @P0 BRA `(.L_x_9) ;  /* 0x0000000000900947 */ /* 0x000fea0003800000 */
[----:B------:R-:W-:Y:S02]  /*cea0*/  UIADD3 UR25, UPT, UPT, UR8, 0x40, URZ ;  /* 0x0000004008197890 */ /* 0x000fe4000fffe0ff */
[----:B------:R-:W-:Y:S02]  /*ceb0*/  UIADD3 UR42, UPT, UPT, UR8, 0x40, URZ ;  /* 0x00000040082a7890 */ /* 0x000fe4000fffe0ff */
[----:B------:R-:W-:Y:S02]  /*cec0*/  UIADD3 UR43, UPT, UPT, UR8, 0x80, URZ ;  /* 0x00000080082b7890 */ /* 0x000fe4000fffe0ff */
[----:B------:R-:W-:Y:S02]  /*ced0*/  UIADD3 UR48, UPT, UPT, UR8, 0x80, URZ ;  /* 0x0000008008307890 */ /* 0x000fe4000fffe0ff */
[----:B------:R-:W-:Y:S01]  /*cee0*/  UIADD3 UR49, UPT, UPT, UR8, 0xc0, URZ ;  /* 0x000000c008317890 */ /* 0x000fe2000fffe0ff */
[----:B------:R-:W-:Y:S01]  /*cef0*/  UMOV UR20, 0x0 ;  /* 0x0000000000147882 */ /* 0x000fe20000000000 */
[----:B------:R-:W-:Y:S01]  /*cf00*/  UMOV UR21, 0x8108010 ;  /* 0x0810801000157882 */ /* 0x000fe20000000000 */
[----:B------:R-:W-:Y:S01]  /*cf10*/  UMOV UR19, 0x40004040 ;  /* 0x4000404000137882 */ /* 0x000fe20000000000 */
[----:B------:R-:W-:-:S02]  /*cf20*/  UIADD3 UR54, UPT, UPT, UR8, 0xc0, URZ ;  /* 0x000000c008367890 */ /* 0x000fc4000fffe0ff */
[----:B------:R0:W-:Y:S01]  /*cf30*/  UTCHMMA gdesc[UR18], gdesc[UR16], tmem[UR8], tmem[UR20], idesc[UR21], UPT ;  /* 0x00ff1410120075ea */ /* 0x0001e2000b800008 */
[----:B------:R-:W-:Y:S01]  /*cf40*/  UMOV UR38, 0x0 ;  /* 0x0000000000267882 */ /* 0x000fe20000000000 */
[----:B------:R-:W-:Y:S01]  /*cf50*/  UMOV UR39, 0x8108010 ;  /* 0x0810801000277882 */ /* 0x000fe20000000000 */
[----:B------:R-:W-:Y:S01]  /*cf60*/  UMOV UR40, 0x0 ;  /* 0x0000000000287882 */ /* 0x000fe20000000000 */
[----:B------:R-:W-:Y:S01]  /*cf70*/  UMOV UR41, 0x8108010 ;  /* 0x0810801000297882 */ /* 0x000fe20000000000 */
[----:B------:R-:W-:Y:S01]  /*cf80*/  UMOV UR44, 0x0 ;  /* 0x00000000002c7882 */ /* 0x000fe20000000000 */
[----:B------:R-:W-:Y:S01]  /*cf90*/  UMOV UR45, 0x8108010 ;  /* 0x08108010002d7882 */ /* 0x000fe20000000000 */
[----:B------:R0:W-:Y:S01]  /*cfa0*/  UTCHMMA gdesc[UR12], gdesc[UR14], tmem[UR8], tmem[UR38], idesc[UR39], UPT ;  /* 0x00ff260e0c0075ea */ /* 0x0001e2000b800008 */
        /* <DEDUP_REMOVED lines=8> */
[----:B------:R-:W-:Y:S01]  /*d030*/  UMOV UR6, UR11 ;  /* 0x0000000b00067c82 */ /* 0x000fe20008000000 */
[----:B------:R-:W-:Y:S01]  /*d040*/  UMOV UR7, URZ ;  /* 0x000000ff00077c82 */ /* 0x000fe20008000000 */
[----:B------:R0:W-:Y:S01]  /*d050*/  UTCHMMA gdesc[UR30], gdesc[UR16], tmem[UR43], tmem[UR46], idesc[UR47], UPT ;  /* 0x00ff2e101e0075ea */ /* 0x0001e2000b80002b */
[----:B------:R-:W-:Y:S01]  /*d060*/  UMOV UR56, 0x0 ;  /* 0x0000000000387882 */ /* 0x000fe20000000000 */
[----:B------:R-:W-:Y:S01]  /*d070*/  UMOV UR57, 0x8108010 ;  /* 0x0810801000397882 */ /* 0x000fe20000000000 */
[----:B------:R0:W-:Y:S01]  /*d080*/  UTCHMMA gdesc[UR32], gdesc[UR14], tmem[UR48], tmem[UR50], idesc[UR51], UPT ;  /* 0x00ff320e200075ea */ /* 0x0001e2000b800030 */
[----:B------:R-:W-:Y:S01]  /*d090*/  UMOV UR4, UR6 ;  /* 0x0000000600047c82 */ /* 0x000fe20008000000 */
[----:B------:R0:W-:Y:S01]  /*d0a0*/  UTCHMMA gdesc[UR34], gdesc[UR16], tmem[UR49], tmem[UR52], idesc[UR53], UPT ;  /* 0x00ff3410220075ea */ /* 0x0001e2000b800031 */
[----:B------:R0:W-:Y:S01]  /*d0b0*/  UTCHMMA gdesc[UR36], gdesc[UR14], tmem[UR54], tmem[UR56], idesc[UR57], UPT ;  /* 0x00ff380e240075ea */ /* 0x0001e2000b800036 */
[----:B------:R0:W-:Y:S01]  /*d0c0*/  UTCBAR [UR4], URZ ;  /* 0x000000ff040073e9 */ /* 0x0001e200080000ff */
[----:B------:R-:W-:Y:S01]  /*d0d0*/  NOP ;  /* 0x0000000000007918 */ /* 0x000fe20000000000 */
.L_x_9:
[----:B------:R2:W-:Y:S04]  /*d0e0*/  STL [R1+0x558], R2 ;  /* 0x0005580201007387 */ /* 0x0005e80000100800 */
[----:B--2---:R-:W2:Y:S01]  /*d0f0*/  LDL.LU R2, [R1+0x320] ;  /* 0x0003200001027983 */ /* 0x004ea20000300800 */
[----:B------:R-:W-:-:S04]  /*d100*/  UIADD3 UR24, UPT, UPT, UR24, 0x1, URZ ;  /* 0x0000000118187890 */ /* 0x000fc8000fffe0ff */
[----:B------:R-:W-:-:S04]  /*d110*/  UISETP.GT.AND UP1, UPT, UR24, 0x1, UPT ;  /* 0x000000011800788c */ /* 0x000fc8000bf24270 */
[----:B0-----:R-:W-:Y:S02]  /*d120*/  USEL UR4, URZ, 0x1, !UP1 ;  /* 0x00000001ff047887 */ /* 0x001fe4000c800000 */
[----:B------:R-:W-:Y:S01]  /*d130*/  USEL UR24, UR24, URZ, !UP1 ;  /* 0x000000ff18187287 */ /* 0x000fe2000c800000 */
[----:B--2---:R-:W-:-:S05]  /*d140*/  VIADD R2, R2, 0xffffffff ;  /* 0xffffffff02027836 */ /* 0x004fca0000000000 */
[----:B------:R0:W-:Y:S01]  /*d150*/  STL [R1+0x320], R2 ;  /* 0x0003200201007387 */ /* 0x0001e20000100800 */
[----:B------:R-:W-:-:S03]  /*d160*/  ISETP.NE.U32.AND P2, PT, R2, RZ, PT ;  /* 0x000000ff0200720c */ /* 0x000fc60003f45070 */
[----:B0-----:R2:W5:Y:S01]  /*d170*/  LDL.LU R2, [R1+0x558] ;  /* 0x0005580001027983 */ /* 0x0015620000300800 */
[----:B------:R-:W-:Y:S01]  /*d180*/  ULOP3.LUT UR6, UR5, UR4, URZ, 0x3c, !UPT ;  /* 0x0000000405067292 */ /* 0x000fe2000f8e3cff */
[----:B------:R-:W-:Y:S02]  /*d190*/  VIADD R0, R0, 0xffffffe0 ;  /* 0xffffffe000007836 */ /* 0x000fe40000000000 */
[----:B------:R-:W-:-:S04]  /*d1a0*/  UMOV UR4, UR5 ;  /* 0x0000000500047c82 */ /* 0x000fc80008000000 */
[----:B------:R-:W-:Y:S02]  /*d1b0*/  UMOV UR5, UR6 ;  /* 0x0000000600057c82 */ /* 0x000fe40008000000 */
[----:B--2---:R-:W-:Y:S05]  /*d1c0*/  @P2 BRA `(.L_x_10) ;  /* 0xffffff98007c2947 */ /* 0x004fea000383ffff */
.L_x_7:
[----:B------:R-:W2:Y:S02]  /*d1d0*/  LDL.LU R93, [R1+0x554] ;  /* 0x00055400015d7983 */ /* 0x000ea40000300800 */
[----:B--2---:R-:W-:-:S13]  /*d1e0*/  ISETP.GE.AND P0, PT, R93, 0x20, PT ;  /* 0x000000205d00780c */ /* 0x004fda0003f06270 */
[----:B------:R-:W-:Y:S05]  /*d1f0*/  @!P0 BRA `(.L_x_11) ;  /* 0x0000000000108947 */ /* 0x000fea0003800000 */
[----:B------:R-:W-:-:S06]  /*d200*/  USHF.L.U32 UR4, UR4, 0x1f, URZ ;  /* 0x0000001f04047899 */ /* 0x000fcc00080006ff */
[----:B-----5:R-:W-:-:S04]  /*d210*/  IMAD.U32 R0, RZ, RZ, UR4 ;  /* 0x00000004ff007e24 */ /* 0x020fc8000f8e00ff */
[----:B------:R-:W0:Y:S02]  /*d220*/  SYNCS.PHASECHK.TRANS64.TRYWAIT P0, [UR11], R0 ;  /* 0x00000000ff0075a7 */ /* 0x000e24000800110b */
[----:B0-----:R-:W-:Y:S05]  /*d230*/  @!P0 BRA `(.L_x_12) ;  /* 0x0000007800608947 */ /* 0x001fea0003800000 */
.L_x_11:
[----:B------:R-:W-:Y:S06]  /*d240*/  BAR.SYNC.DEFER_BLOCKING 0x0 ;  /* 0x0000000000007b1d */ /* 0x000fec0000010000 */
[----:B------:R-:W0:Y:S01]  /*d250*/  LDCU.128 UR4, c[0x0][0x390] ;  /* 0x00007200ff0477ac */ /* 0x000e220008000c00 */
[----:B------:R-:W-:Y:S01]  /*d260*/  STL [R1+0x578], R82 ;  /* 0x0005785201007387 */ /* 0x000fe20000100800 */
[----:B------:R-:W2:Y:S03]  /*d270*/  LDCU.64 UR34, c[0x0][0x398] ;  /* 0x00007300ff2277ac */ /* 0x000ea60008000a00 */
[----:B------:R-:W-:Y:S01]  /*d280*/  STL [R1+0x574], R78 ;  /* 0x0005744e01007387 */ /* 0x000fe20000100800 */
[----:B------:R-:W3:Y:S03]  /*d290*/  LDCU UR32, c[0x0][0x3b8] ;  /* 0x00007700ff2077ac */ /* 0x000ee60008000800 */
[----:B------:R-:W-:Y:S01]  /*d2a0*/  STL [R1+0x570], R77 ;  /* 0x0005704d01007387 */ /* 0x000fe20000100800 */
[----:B------:R-:W4:Y:S03]  /*d2b0*/  LDCU.64 UR14, c[0x0][0x398] ;  /* 0x00007300ff0e77ac */ /* 0x000f260008000a00 */
[----:B------:R-:W-:Y:S01]  /*d2c0*/  STL [R1+0x56c], R74 ;  /* 0x00056c4a01007387 */ /* 0x000fe20000100800 */
[----:B------:R-:W1:Y:S03]  /*d2d0*/  LDCU.64 UR12, c[0x0][0x398] ;  /* 0x00007300ff0c77ac */ /* 0x000e660008000a00 */
[----:B------:R-:W-:Y:S01]  /*d2e0*/  STL [R1+0x568], R73 ;  /* 0x0005684901007387 */ /* 0x000fe20000100800 */
[----:B------:R-:W0:Y:S01]  /*d2f0*/  @!P1 SYNCS.CCTL.IV [UR9+0x12000] ;  /* 0x01200000ff0099b1 */ /* 0x000e220008000009 */
[----:B------:R-:W0:Y:S02]  /*d300*/  LDCU.64 UR30, c[0x0][0x398] ;  /* 0x00007300ff1e77ac */ /* 0x000e240008000a00 */
[----:B------:R-:W-:Y:S01]  /*d310*/  STL [R1+0x564], R69 ;  /* 0x0005644501007387 */ /* 0x000fe20000100800 */
[----:B------:R-:W0:Y:S03]  /*d320*/  LDCU.64 UR28, c[0x0][0x398] ;  /* 0x00007300ff1c77ac */ /* 0x000e260008000a00 */
[----:B------:R-:W-:Y:S01]  /*d330*/  STL [R1+0x5b8], R88 ;  /* 0x0005b85801007387 */ /* 0x000fe20000100800 */
[----:B------:R-:W0:Y:S03]  /*d340*/  LDCU.64 UR26, c[0x0][0x398] ;  /* 0x00007300ff1a77ac */ /* 0x000e260008000a00 */
[----:B------:R-:W-:Y:S01]  /*d350*/  STL.64 [R1+0x5b0], R86 ;  /* 0x0005b05601007387 */ /* 0x000fe20000100a00 */
[----:B------:R-:W0:Y:S03]  /*d360*/  LDCU.64 UR24, c[0x0][0x398] ;  /* 0x00007300ff1877ac */ /* 0x000e260008000a00 */
[----:B------:R-:W-:Y:S01]  /*d370*/  STL.64 [R1+0x5a8], R84 ;  /* 0x0005a85401007387 */ /* 0x000fe20000100a00 */
[----:B------:R-:W0:Y:S03]  /*d380*/  LDCU.64 UR20, c[0x0][0x398] ;  /* 0x00007300ff1477ac */ /* 0x000e260008000a00 */
[----:B------:R-:W-:Y:S01]  /*d390*/  STL [R1+0x5a0], R83 ;  /* 0x0005a05301007387 */ /* 0x000fe20000100800 */
[----:B------:R-:W0:Y:S03]  /*d3a0*/  LDCU.64 UR18, c[0x0][0x398] ;  /* 0x00007300ff1277ac */ /* 0x000e260008000a00 */
[----:B------:R-:W-:Y:S01]  /*d3b0*/  STL.64 [R1+0x598], R80 ;  /* 0x0005985001007387 */ /* 0x000fe20000100a00 */
[----:B------:R-:W0:Y:S03]  /*d3c0*/  LDCU.64 UR16, c[0x0][0x398] ;  /* 0x00007300ff1077ac */ /* 0x000e260008000a00 */
[----:B------:R-:W-:Y:S01]  /*d3d0*/  STL [R1+0x590], R79 ;  /* 0x0005904f01007387 */ /* 0x000fe20000100800 */
[----:B------:R-:W0:Y:S03]  /*d3e0*/  LDCU UR58, c[0x0][0x398] ;  /* 0x00007300ff3a77ac */ /* 0x000e260008000800 */
[----:B------:R-:W-:Y:S01]  /*d3f0*/  STL [R1+0x58c], R76 ;  /* 0x00058c4c01007387 */ /* 0x000fe20000100800 */
[----:B------:R-:W1:Y:S03]  /*d400*/  LDCU UR42, c[0x0][0x398] ;  /* 0x00007300ff2a77ac */ /* 0x000e660008000800 */
[----:B------:R-:W-:Y:S01]  /*d410*/  STL [R1+0x588], R75 ;  /* 0x0005884b01007387 */ /* 0x000fe20000100800 */
[----:B------:R-:W1:Y:S03]  /*d420*/  LDCU UR57, c[0x0][0x398] ;  /* 0x00007300ff3977ac */ /* 0x000e660008000800 */
[----:B------:R-:W-:Y:S01]  /*d430*/  STL [R1+0x584], R72 ;  /* 0x0005844801007387 */ /* 0x000fe20000100800 */
[----:B------:R-:W1:Y:S03]  /*d440*/  LDCU UR53, c[0x0][0x398] ;  /* 0x00007300ff3577ac */ /* 0x000e660008000800 */
[----:B------:R-:W-:Y:S01]  /*d450*/  STL [R1+0x580], R70 ;  /* 0x0005804601007387 */ /* 0x000fe20000100800 */
[----:B------:R-:W1:Y:S03]  /*d460*/  LDCU UR39, c[0x0][0x398] ;  /* 0x00007300ff2777ac */ /* 0x000e660008000800 */
[----:B------:R2:W-:Y:S01]  /*d470*/  STL [R1+0x57c], R68 ;  /* 0x00057c4401007387 */ /* 0x0005e20000100800 */
[----:B------:R-:W1:Y:S01]  /*d480*/  LDCU UR41, c[0x0][0x398] ;  /* 0x00007300ff2977ac */ /* 0x000e620008000800 */
[----:B0-----:R-:W-:Y:S06]  /*d490*/  BAR.SYNC.DEFER_BLOCKING 0x0 ;  /* 0x0000000000007b1d */ /* 0x001fec0000010000 */
[----:B------:R-:W0:Y:S01]  /*d4a0*/  LDCU UR51, c[0x0][0x398] ;  /* 0x00007300ff3377ac */ /* 0x000e220008000800 */
[----:B--2--5:R-:W2:Y:S01]  /*d4b0*/  LDTM.x64 R28, tmem[UR10] ;  /* 0x0000000a001c79ee */ /* 0x024ea20008340000 */
[----:B------:R-:W0:Y:S01]  /*d4c0*/  LDCU UR38, c[0x0][0x398] ;  /* 0x00007300ff2677ac */ /* 0x000e220008000800 */
[----:B------:R-:W0:Y:S01]  /*d4d0*/  LDCU UR54, c[0x0][0x398] ;  /* 0x00007300ff3677ac */ /* 0x000e220008000800 */
[----:B------:R-:W0:Y:S01]  /*d4e0*/  LDCU UR75, c[0x0][0x398] ;  /* 0x00007300ff4b77ac */ /* 0x000e220008000800 */
[----:B------:R-:W0:Y:S01]  /*d4f0*/  LDCU UR76, c[0x0][0x398] ;  /* 0x00007300ff4c77ac */ /* 0x000e220008000800 */
[----:B------:R-:W0:Y:S01]  /*d500*/  @!P1 SYNCS.CCTL.IV [UR9+0x12008] ;  /* 0x01200800ff0099b1 */ /* 0x000e220008000009 */
[----:B------:R-:W0:Y:S01]  /*d510*/  LDCU UR9, c[0x0][0x398] ;  /* 0x00007300ff0977ac */ /* 0x000e220008000800 */
[----:B------:R-:W0:Y:S01]  /*d520*/  LDCU UR74, c[0x0][0x398] ;  /* 0x00007300ff4a77ac */ /* 0x000e220008000800 */
[----:B--2---:R-:W-:Y:S01]  /*d530*/  STL.64 [R1+0x230], R40 ;  /* 0x0002302801007387 */ /* 0x004fe20000100a00 */
[----:B------:R-:W-:Y:S01]  /*d540*/  IMAD.MOV.U32 R27, RZ, RZ, R33 ;  /* 0x000000ffff1b7224 */ /* 0x000fe200078e0021 */
[----:B------:R-:W2:Y:S01]  /*d550*/  LDCU UR70, c[0x0][0x398] ;  /* 0x00007300ff4677ac */ /* 0x000ea20008000800 */
[----:B------:R-:W-:Y:S01]  /*d560*/  IMAD.MOV.U32 R26, RZ, RZ, R32 ;  /* 0x000000ffff1a7224 */ /* 0x000fe200078e0020 */
[----:B------:R-:W-:Y:S01]  /*d570*/  STL.64 [R1+0x238], R42 ;  /* 0x0002382a01007387 */ /* 0x000fe20000100a00 */
[----:B------:R-:W-:Y:S01]  /*d580*/  IMAD.MOV.U32 R25, RZ, RZ, R31 ;  /* 0x000000ffff197224 */ /* 0x000fe200078e001f */
[----:B------:R-:W0:Y:S01]  /*d590*/  LDCU UR67, c[0x0][0x398] ;  /* 0x00007300ff4377ac */ /* 0x000e220008000800 */
        /* <DEDUP_REMOVED lines=19> */
[----:B------:R-:W0:Y:S02]  /*d6d0*/  LDCU UR66, c[0x0][0x398] ;  /* 0x00007300ff4277ac */ /* 0x000e240008000800 */
[----:B------:R-:W-:Y:S01]  /*d6e0*/  STL.64 [R1+0x268], R54 ;  /* 0x0002683601007387 */ /* 0x000fe20000100a00 */
[----:B------:R-:W0:Y:S03]  /*d6f0*/  LDCU UR68, c[0x0][0x398] ;  /* 0x00007300ff4477ac */ /* 0x000e260008000800 */
        /* <DEDUP_REMOVED lines=34> */
[----:B------:R1:W-:Y:S01]  /*d920*/  STL [R1+0x2f8], R90 ;  /* 0x0002f85a01007387 */ /* 0x0003e20000100800 */
[----:B------:R-:W0:Y:S03]  /*d930*/  LDCU UR59, c[0x0][0x398] ;  /* 0x00007300ff3b77ac */ /* 0x000e260008000800 */
[----:B------:R-:W-:Y:S01]  /*d940*/  STL [R1+0x558], R92 ;  /* 0x0005585c01007387 */ /* 0x000fe20000100800 */
[----:B------:R-:W0:Y:S01]  /*d950*/  LDCU UR40, c[0x0][0x398] ;  /* 0x00007300ff2877ac */ /* 0x000e220008000800 */
[----:B-1----:R-:W1:Y:S01]  /*d960*/  LDTM.x64 R28, tmem[UR10+0x40] ;  /* 0x0000400a001c79ee */ /* 0x002e620008340000 */
[----:B------:R-:W0:Y:S01]  /*d970*/  LDCU UR56, c[0x0][0x398] ;  /* 0x00007300ff3877ac */ /* 0x000e220008000800 */
[----:B------:R-:W0:Y:S01]  /*d980*/  LDCU UR55, c[0x0][0x398] ;  /* 0x00007300ff3777ac */ /* 0x000e220008000800 */
[----:B------:R-:W0:Y:S01]  /*d990*/  LDCU UR60, c[0x0][0x398] ;  /* 0x00007300ff3c77ac */ /* 0x000e220008000800 */
[----:B------:R-:W0:Y:S01]  /*d9a0*/  LDCU UR62, c[0x0][0x39c] ;  /* 0x00007380ff3e77ac */ /* 0x000e220008000800 */
[----:B-1----:R-:W-:Y:S01]  /*d9b0*/  STL [R1+0x104], R29 ;  /* 0x0001041d01007387 */ /* 0x002fe20000100800 */
[----:B------:R-:W-:-:S02]  /*d9c0*/  IMAD.MOV.U32 R21, RZ, RZ, R39 ;  /* 0x000000ffff157224 */ /* 0x000fc400078e0027 */
[----:B------:R-:W-:Y:S01]  /*d9d0*/  IMAD.MOV.U32 R19, RZ, RZ, R38 ;  /* 0x000000ffff137224 */ /* 0x000fe200078e0026 */
[----:B------:R-:W-:Y:S01]  /*d9e0*/  STL [R1+0x10c], R31 ;  /* 0x00010c1f01007387 */ /* 0x000fe20000100800 */
[----:B------:R-:W-:Y:S02]  /*d9f0*/  IMAD.MOV.U32 R17, RZ, RZ, R37 ;  /* 0x000000ffff117224 */ /* 0x000fe400078e0025 */
[----:B------:R-:W-:Y:S01]  /*da00*/  IMAD.MOV.U32 R15, RZ, RZ, R36 ;  /* 0x000000ffff0f7224 */ /* 0x000fe200078e0024 */
[----:B------:R-:W-:Y:S01]  /*da10*/  STL.64 [R1+0x130], R40 ;  /* 0x0001302801007387 */ /* 0x000fe20000100a00 */
[----:B------:R-:W-:Y:S02]  /*da20*/  IMAD.MOV.U32 R13, RZ, RZ, R35 ;  /* 0x000000ffff0d7224 */ /* 0x000fe400078e0023 */
[----:B------:R-:W-:Y:S01]  /*da30*/  IMAD.MOV.U32 R11, RZ, RZ, R34 ;  /* 0x000000ffff0b7224 */ /* 0x000fe200078e0022 */
[----:B------:R-:W-:Y:S01]  /*da40*/  STL.64 [R1+0x138], R42 ;  /* 0x0001382a01007387 */ /* 0x000fe20000100a00 */
[----:B------:R-:W-:-:S02]  /*da50*/  IMAD.MOV.U32 R8, RZ, RZ, R32 ;  /* 0x000000ffff087224 */ /* 0x000fc400078e0020 */
[----:B------:R-:W-:Y:S01]  /*da60*/  IMAD.MOV.U32 R6, RZ, RZ, R30 ;  /* 0x000000ffff067224 */ /* 0x000fe200078e001e */
[----:B------:R-:W-:Y:S01]  /*da70*/  STL.64 [R1+0x140], R44 ;  /* 0x0001402c01007387 */ /* 0x000fe20000100a00 */
[----:B------:R-:W-:Y:S02]  /*da80*/  IMAD.MOV.U32 R4, RZ, RZ, R28 ;  /* 0x000000ffff047224 */ /* 0x000fe400078e001c */
[----:B------:R-:W-:Y:S01]  /*da90*/  IMAD.MOV.U32 R0, RZ, RZ, R33 ;  /* 0x000000ffff007224 */ /* 0x000fe200078e0021 */
[----:B------:R-:W-:Y:S01]  /*daa0*/  STL.64 [R1+0x148], R46 ;  /* 0x0001482e01007387 */ /* 0x000fe20000100a00 */
[----:B------:R-:W-:-:S03]  /*dab0*/  IMAD.MOV.U32 R93, RZ, RZ, R91 ;  /* 0x000000ffff5d7224 */ /* 0x000fc600078e005b */
        /* <DEDUP_REMOVED lines=21> */
[----:B------:R1:W-:Y:S04]  /*dc10*/  STL [R1+0x1f8], R90 ;  /* 0x0001f85a01007387 */ /* 0x0003e80000100800 */
[----:B------:R0:W-:Y:S01]  /*dc20*/  STL [R1+0x55c], R93 ;  /* 0x00055c5d01007387 */ /* 0x0001e20000100800 */
[----:B-1----:R-:W1:Y:S03]  /*dc30*/  LDTM.x64 R28, tmem[UR10+0x80] ;  /* 0x0000800a001c79ee */ /* 0x002e660008340000 */
[----:B0-----:R-:W2:Y:S04]  /*dc40*/  LDL.LU R93, [R1+0x524] ;  /* 0x00052400015d7983 */ /* 0x001ea80000300800 */
[----:B-1----:R-:W-:Y:S01]  /*dc50*/  STL [R1+0x4], R29 ;  /* 0x0000041d01007387 */ /* 0x002fe20000100800 */
[----:B------:R-:W-:-:S02]  /*dc60*/  IMAD.MOV.U32 R9, RZ, RZ, R32 ;  /* 0x000000ffff097224 */ /* 0x000fc400078e0020 */
[----:B------:R-:W-:Y:S01]  /*dc70*/  IMAD.MOV.U32 R7, RZ, RZ, R30 ;  /* 0x000000ffff077224 */ /* 0x000fe200078e001e */
[----:B------:R-:W-:Y:S01]  /*dc80*/  STL [R1+0xc], R31 ;  /* 0x00000c1f01007387 */ /* 0x000fe20000100800 */
[----:B------:R-:W-:-:S03]  /*dc90*/  IMAD.MOV.U32 R5, RZ, RZ, R28 ;  /* 0x000000ffff057224 */ /* 0x000fc600078e001c */
[----:B------:R-:W-:Y:S04]  /*dca0*/  STL [R1+0x14], R33 ;  /* 0x0000142101007387 */ /* 0x000fe80000100800 */
[----:B------:R-:W-:Y:S04]  /*dcb0*/  STL.64 [R1+0x18], R34 ;  /* 0x0000182201007387 */ /* 0x000fe80000100a00 */
[----:B------:R-:W-:Y:S04]  /*dcc0*/  STL.64 [R1+0x20], R36 ;  /* 0x0000202401007387 */ /* 0x000fe80000100a00 */
[----:B------:R-:W-:Y:S04]  /*dcd0*/  STL [R1+0x2c], R39 ;  /* 0x00002c2701007387 */ /* 0x000fe80000100800 */
        /* <DEDUP_REMOVED lines=16> */
[----:B------:R0:W-:Y:S04]  /*dde0*/  STL.64 [R1+0xb0], R72 ;  /* 0x0000b04801007387 */ /* 0x0001e80000100a00 */
[----:B------:R-:W-:Y:S04]  /*ddf0*/  STL.64 [R1+0xb8], R74 ;  /* 0x0000b84a01007387 */ /* 0x000fe80000100a00 */
[----:B------:R-:W-:Y:S04]  /*de00*/  STL.64 [R1+0xc0], R76 ;  /* 0x0000c04c01007387 */ /* 0x000fe80000100a00 */
[----:B------:R-:W-:Y:S01]  /*de10*/  STL.64 [R1+0xc8], R78 ;  /* 0x0000c84e01007387 */ /* 0x000fe20000100a00 */
[----:B0-----:R-:W-:-:S03]  /*de20*/  IMAD.MOV.U32 R73, RZ, RZ, R38 ;  /* 0x000000ffff497224 */ /* 0x001fc600078e0026 */
[----:B------:R-:W-:Y:S04]  /*de30*/  STL.64 [R1+0xd0], R80 ;  /* 0x0000d05001007387 */ /* 0x000fe80000100a00 */
[----:B------:R-:W-:Y:S04]  /*de40*/  STL.64 [R1+0xd8], R82 ;  /* 0x0000d85201007387 */ /* 0x000fe80000100a00 */
[----:B------:R-:W-:Y:S04]  /*de50*/  STL.64 [R1+0xe0], R84 ;  /* 0x0000e05401007387 */ /* 0x000fe80000100a00 */
[----:B------:R-:W-:Y:S04]  /*de60*/  STL.64 [R1+0xe8], R86 ;  /* 0x0000e85601007387 */ /* 0x000fe80000100a00 */
[----:B------:R0:W-:Y:S04]  /*de70*/  STL.64 [R1+0xf0], R88 ;  /* 0x0000f05801007387 */ /* 0x0001e80000100a00 */
[----:B------:R1:W-:Y:S04]  /*de80*/  STL.64 [R1+0xf8], R90 ;  /* 0x0000f85a01007387 */ /* 0x0003e80000100a00 */
[----:B0-----:R0:W2:Y:S04]  /*de90*/  LDL.LU R88, [R1+0x5b8] ;  /* 0x0005b80001587983 */ /* 0x0010a80000300800 */
[----:B------:R0:W3:Y:S04]  /*dea0*/  LDL.LU.64 R86, [R1+0x5b0] ;  /* 0x0005b00001567983 */ /* 0x0000e80000300a00 */
[----:B------:R0:W4:Y:S04]  /*deb0*/  LDL.LU.64 R84, [R1+0x5a8] ;  /* 0x0005a80001547983 */ /* 0x0001280000300a00 */
[----:B------:R0:W4:Y:S04]  /*dec0*/  LDL.LU R83, [R1+0x5a0] ;  /* 0x0005a00001537983 */ /* 0x0001280000300800 */
[----:B------:R0:W4:Y:S04]  /*ded0*/  LDL.LU.64 R80, [R1+0x598] ;  /* 0x0005980001507983 */ /* 0x0001280000300a00 */
[----:B------:R0:W4:Y:S04]  /*dee0*/  LDL.LU R79, [R1+0x590] ;  /* 0x00059000014f7983 */ /* 0x0001280000300800 */
[----:B------:R0:W4:Y:S04]  /*def0*/  LDL.LU R76, [R1+0x58c] ;  /* 0x00058c00014c7983 */ /* 0x0001280000300800 */
[----:B------:R0:W4:Y:S04]  /*df00*/  LDL.LU R75, [R1+0x588] ;  /* 0x00058800014b7983 */ /* 0x0001280000300800 */
[----:B------:R0:W4:Y:S04]  /*df10*/  LDL.LU R72, [R1+0x584] ;  /* 0x0005840001487983 */ /* 0x0001280000300800 */
[----:B------:R0:W4:Y:S04]  /*df20*/  LDL.LU R70, [R1+0x580] ;  /* 0x0005800001467983 */ /* 0x0001280000300800 */
[----:B------:R0:W4:Y:S04]  /*df30*/  LDL.LU R68, [R1+0x57c] ;  /* 0x00057c0001447983 */ /* 0x0001280000300800 */
[----:B------:R-:W4:Y:S04]  /*df40*/  LDL.LU R69, [R1+0x24] ;  /* 0x0000240001457983 */ /* 0x000f280000300800 */
[----:B------:R0:W4:Y:S04]  /*df50*/  LDL.LU R82, [R1+0x578] ;  /* 0x0005780001527983 */ /* 0x0001280000300800 */
[----:B------:R-:W4:Y:S04]  /*df60*/  LDL.LU R89, [R1+0x20] ;  /* 0x0000200001597983 */ /* 0x000f280000300800 */
[----:B------:R0:W4:Y:S04]  /*df70*/  LDL.LU R78, [R1+0x574] ;  /* 0x00057400014e7983 */ /* 0x0001280000300800 */
[----:B------:R-:W4:Y:S04]  /*df80*/  LDL.LU R71, [R1+0x1c] ;  /* 0x00001c0001477983 */ /* 0x000f280000300800 */
[----:B------:R0:W4:Y:S04]  /*df90*/  LDL.LU R77, [R1+0x570] ;  /* 0x00057000014d7983 */ /* 0x0001280000300800 */
[----:B------:R-:W4:Y:S04]  /*dfa0*/  LDL.LU R3, [R1+0x18] ;  /* 0x0000180001037983 */ /* 0x000f280000300800 */
[----:B------:R-:W4:Y:S04]  /*dfb0*/  LDL.LU R2, [R1+0x14] ;  /* 0x0000140001027983 */ /* 0x000f280000300800 */
[----:B------:R-:W4:Y:S04]  /*dfc0*/  LDL.LU R92, [R1+0xf4] ;  /* 0x0000f400015c7983 */ /* 0x000f280000300800 */
[----:B------:R0:W4:Y:S04]  /*dfd0*/  LDL.LU R74, [R1+0x56c] ;  /* 0x00056c00014a7983 */ /* 0x0001280000300800 */
[----:B-1----:R-:W4:Y:S04]  /*dfe0*/  LDL.LU R91, [R1+0xf8] ;  /* 0x0000f800015b7983 */ /* 0x002f280000300800 */
[----:B------:R-:W4:Y:S01]  /*dff0*/  LDL.LU R90, [R1+0xfc] ;  /* 0x0000fc00015a7983 */ /* 0x000f220000300800 */
[----:B--2---:R-:W-:-:S02]  /*e000*/  F2FP.F16.F32.PACK_AB R88, R21, R20 ;  /* 0x000000141558723e */ /* 0x004fc400000000ff */
[----:B---3--:R-:W-:Y:S02]  /*e010*/  F2FP.F16.F32.PACK_AB R87, R19, R18 ;  /* 0x000000121357723e */ /* 0x008fe400000000ff */
[----:B------:R-:W-:Y:S02]  /*e020*/  F2FP.F16.F32.PACK_AB R86, R17, R16 ;  /* 0x000000101156723e */ /* 0x000fe400000000ff */
[----:B----4-:R-:W-:Y:S02]  /*e030*/  F2FP.F16.F32.PACK_AB R83, R15, R14 ;  /* 0x0000000e0f53723e */ /* 0x010fe400000000ff */
[----:B------:R-:W-:Y:S02]  /*e040*/  F2FP.F16.F32.PACK_AB R80, R27, R26 ;  /* 0x0000001a1b50723e */ /* 0x000fe400000000ff */
[----:B------:R-:W-:Y:S02]  /*e050*/  F2FP.F16.F32.PACK_AB R81, R13, R12 ;  /* 0x0000000c0d51723e */ /* 0x000fe400000000ff */
[----:B------:R-:W-:-:S02]  /*e060*/  F2FP.F16.F32.PACK_AB R79, R11, R10 ;  /* 0x0000000a0b4f723e */ /* 0x000fc400000000ff */
[----:B------:R-:W-:Y:S02]  /*e070*/  F2FP.F16.F32.PACK_AB R76, R25, R24 ;  /* 0x00000018194c723e */ /* 0x000fe400000000ff */
[----:B------:R-:W-:Y:S02]  /*e080*/  F2FP.F16.F32.PACK_AB R75, R9, R8 ;  /* 0x00000008094b723e */ /* 0x000fe400000000ff */
[----:B------:R-:W-:Y:S02]  /*e090*/  F2FP.F16.F32.PACK_AB R72, R23, R22 ;  /* 0x000000161748723e */ /* 0x000fe400000000ff */
[----:B------:R-:W-:Y:S02]  /*e0a0*/  F2FP.F16.F32.PACK_AB R70, R7, R6 ;  /* 0x000000060746723e */ /* 0x000fe400000000ff */
[----:B------:R-:W-:Y:S02]  /*e0b0*/  F2FP.F16.F32.PACK_AB R68, R5, R4 ;  /* 0x000000040544723e */ /* 0x000fe400000000ff */
[----:B------:R-:W1:Y:S01]  /*e0c0*/  LDTM.x64 R4, tmem[UR10+0xc0] ;  /* 0x0000c00a000479ee */ /* 0x000e620008340000 */
[----:B------:R-:W-:Y:S01]  /*e0d0*/  ISETP.GE.AND P0, PT, R93, UR6, PT ;  /* 0x000000065d007c0c */ /* 0x000fe2000bf06270 */
[----:B------:R-:W-:Y:S01]  /*e0e0*/  NOP ;  /* 0x0000000000007918 */ /* 0x000fe20000000000 */
[----:B------:R-:W2:Y:S01]  /*e0f0*/  LDCU.64 UR10, c[0x0][0x398] ;  /* 0x00007300ff0a77ac */ /* 0x000ea20008000a00 */
[----:B------:R-:W3:Y:S01]  /*e100*/  LDCU UR6, c[0x0][0x398] ;  /* 0x00007300ff0677ac */ /* 0x000ee20008000800 */
[----:B-1----:R-:W-:Y:S01]  /*e110*/  F2FP.F16.F32.PACK_AB R85, R14, R73 ;  /* 0x000000490e55723e */ /* 0x002fe200000000ff */
[----:B------:R1:W-:Y:S04]  /*e120*/  STL [R1+0x560], R92 ;  /* 0x0005605c01007387 */ /* 0x0003e80000100800 */
[----:B-1----:R-:W4:Y:S04]  /*e130*/  LDL.LU R92, [R1+0x520] ;  /* 0x00052000015c7983 */ /* 0x002f280000300800 */
[----:B------:R0:W2:Y:S01]  /*e140*/  LDL.LU R73, [R1+0x568] ;  /* 0x0005680001497983 */ /* 0x0000a20000300800 */
[----:B------:R-:W-:-:S02]  /*e150*/  F2FP.F16.F32.PACK_AB R82, R12, R89 ;  /* 0x000000590c52723e */ /* 0x000fc400000000ff */
[----:B------:R-:W1:Y:S01]  /*e160*/  LDC R89, c[0x0][0x3b4] ;  /* 0x0000ed00ff597b82 */ /* 0x000e620000000800 */
[----:B------:R-:W-:Y:S02]  /*e170*/  F2FP.F16.F32.PACK_AB R74, R9, R2 ;  /* 0x00000002094a723e */ /* 0x000fe400000000ff */
[----:B------:R-:W-:Y:S02]  /*e180*/  F2FP.F16.F32.PACK_AB R78, R11, R71 ;  /* 0x000000470b4e723e */ /* 0x000fe400000000ff */
[----:B------:R-:W-:Y:S02]  /*e190*/  F2FP.F16.F32.PACK_AB R77, R10, R3 ;  /* 0x000000030a4d723e */ /* 0x000fe400000000ff */
[----:B------:R-:W-:Y:S02]  /*e1a0*/  F2FP.F16.F32.PACK_AB R84, R13, R69 ;  /* 0x000000450d54723e */ /* 0x000fe400000000ff */
[----:B------:R0:W3:Y:S04]  /*e1b0*/  LDL.LU R69, [R1+0x564] ;  /* 0x0005640001457983 */ /* 0x0000e80000300800 */
[----:B------:R-:W3:Y:S04]  /*e1c0*/  LDL R11, [R1+0x52c] ;  /* 0x00052c00010b7983 */ /* 0x000ee80000100800 */
[----:B------:R-:W3:Y:S01]  /*e1d0*/  LDL.LU R10, [R1+0x4] ;  /* 0x00000400010a7983 */ /* 0x000ee20000300800 */
[C---:B----4-:R-:W-:Y:S01]  /*e1e0*/  ISETP.LT.AND P0, PT, R92.reuse, UR35, !P0 ;  /* 0x000000235c007c0c */ /* 0x050fe2000c701270 */
[----:B------:R-:W-:Y:S01]  /*e1f0*/  IMAD R71, R92, UR32, RZ ;  /* 0x000000205c477c24 */ /* 0x000fe2000f8e02ff */
[----:B------:R-:W4:Y:S01]  /*e200*/  LDCU UR35, c[0x0][0x398] ;  /* 0x00007300ff2377ac */ /* 0x000f220008000800 */
[----:B--2---:R-:W-:Y:S01]  /*e210*/  F2FP.F16.F32.PACK_AB R73, R0, R8 ;  /* 0x000000080049723e */ /* 0x004fe200000000ff */
[----:B-1----:R-:W-:-:S05]  /*e220*/  IMAD R0, R93, R89, RZ ;  /* 0x000000595d007224 */ /* 0x002fca00078e02ff */
[----:B------:R-:W-:-:S04]  /*e230*/  LEA R8, P2, R0, UR4, 0x1 ;  /* 0x0000000400087c11 */ /* 0x000fc8000f8408ff */
[----:B------:R-:W-:-:S03]  /*e240*/  LEA.HI.X.SX32 R9, R0, UR5, 0x1, P2 ;  /* 0x0000000500097c11 */ /* 0x000fc600090f0eff */
[----:B------:R-:W-:-:S05]  /*e250*/  IMAD.WIDE R2, R71, 0x2, R8 ;  /* 0x0000000247027825 */ /* 0x000fca00078e0208 */
[----:B------:R1:W-:Y:S04]  /*e260*/  @P0 STG.E.U16 desc[UR22][R2.64], R72 ;  /* 0x0000004802000986 */ /* 0x0003e8000c101516 */
[----:B-1----:R-:W3:Y:S04]  /*e270*/  LDL.LU R2, [R1+0xc] ;  /* 0x00000c0001027983 */ /* 0x002ee80000300800 */
[----:B------:R-:W2:Y:S01]  /*e280*/  LDL.LU R3, [R1+0x10c] ;  /* 0x00010c0001037983 */ /* 0x000ea20000300800 */
[----:B------:R-:W-:Y:S01]  /*e290*/  IMAD R0, R89, 0x80, R0 ;  /* 0x0000008059007824 */ /* 0x000fe200078e0200 */
[----:B---3--:R-:W-:-:S02]  /*e2a0*/  F2FP.F16.F32.PACK_AB R69, R7, R2 ;  /* 0x000000020745723e */ /* 0x008fc400000000ff */
[----:B------:R-:W3:Y:S01]  /*e2b0*/  LDL R7, [R1+0x530] ;  /* 0x0005300001077983 */ /* 0x000ee20000100800 */
[----:B------:R-:W-:Y:S02]  /*e2c0*/  ISETP.GE.AND P0, PT, R92, UR7, PT ;  /* 0x000000075c007c0c */ /* 0x000fe4000bf06270 */
[C---:B------:R-:W-:Y:S02]  /*e2d0*/  LEA R2, P1, R0.reuse, UR4, 0x1 ;  /* 0x0000000400027c11 */ /* 0x040fe4000f8208ff */
[----:B--2---:R-:W-:Y:S02]  /*e2e0*/  F2FP.F16.F32.PACK_AB R14, R3, R6 ;  /* 0x00000006030e723e */ /* 0x004fe400000000ff */
[----:B------:R-:W-:Y:S01]  /*e2f0*/  LEA.HI.X.SX32 R3, R0, UR5, 0x1, P1 ;  /* 0x0000000500037c11 */ /* 0x000fe200088f0eff */
[----:B------:R-:W-:Y:S01]  /*e300*/  IMAD R0, R89, 0x80, R0 ;  /* 0x0000008059007824 */ /* 0x000fe200078e0200 */
[----:B------:R-:W-:-:S03]  /*e310*/  F2FP.F16.F32.PACK_AB R13, R5, R10 ;  /* 0x0000000a050d723e */ /* 0x000fc600000000ff */
[----:B------:R-:W-:Y:S02]  /*e320*/  IMAD R5, R89, 0x80, R0 ;  /* 0x0000008059057824 */ /* 0x000fe400078e0200 */
[----:B------:R-:W2:Y:S01]  /*e330*/  LDL.LU R89, [R1+0x528] ;  /* 0x0005280001597983 */ /* 0x000ea20000300800 */
[----:B---3--:R-:W-:Y:S01]  /*e340*/  ISETP.LT.AND P2, PT, R7, UR10, !P0 ;  /* 0x0000000a07007c0c */ /* 0x008fe2000c741270 */
[----:B------:R-:W-:Y:S01]  /*e350*/  IMAD.WIDE R6, R71, 0x2, R2 ;  /* 0x0000000247067825 */ /* 0x000fe200078e0202 */
[----:B------:R-:W1:Y:S11]  /*e360*/  LDCU UR10, c[0x0][0x398] ;  /* 0x00007300ff0a77ac */ /* 0x000e760008000800 */
[----:B------:R3:W-:Y:S01]  /*e370*/  @P2 STG.E.U16 desc[UR22][R6.64], R68 ;  /* 0x0000004406002986 */ /* 0x0007e2000c101516 */
[----:B------:R-:W-:Y:S01]  /*e380*/  ISETP.LT.AND P2, PT, R11, UR14, !P0 ;  /* 0x0000000e0b007c0c */ /* 0x000fe2000c741270 */
[----:B------:R-:W0:Y:S01]  /*e390*/  LDCU UR14, c[0x0][0x39c] ;  /* 0x00007380ff0e77ac */ /* 0x000e220008000800 */
[----:B---3--:R-:W-:-:S04]  /*e3a0*/  LEA R6, P1, R0, UR4, 0x1 ;  /* 0x0000000400067c11 */ /* 0x008fc8000f8208ff */
[----:B------:R-:W-:Y:S02]  /*e3b0*/  LEA.HI.X.SX32 R7, R0, UR5, 0x1, P1 ;  /* 0x0000000500077c11 */ /* 0x000fe400088f0eff */
[----:B------:R-:W-:Y:S02]  /*e3c0*/  PRMT R0, R68, 0x7632, R0 ;  /* 0x0000763244007816 */ /* 0x000fe40000000000 */
[----:B------:R-:W3:Y:S01]  /*e3d0*/  LDL R68, [R1+0x530] ;  /* 0x0005300001447983 */ /* 0x000ee20000100800 */
[----:B------:R-:W-:-:S05]  /*e3e0*/  IMAD.WIDE R10, R71, 0x2, R6 ;  /* 0x00000002470a7825 */ /* 0x000fca00078e0206 */
[----:B------:R0:W-:Y:S04]  /*e3f0*/  @P2 STG.E.U16 desc[UR22][R10.64], R0 ;  /* 0x000000000a002986 */ /* 0x0001e8000c101516 */
[----:B0-----:R-:W3:Y:S01]  /*e400*/  LDL.LU R11, [R1+0x104] ;  /* 0x00010400010b7983 */ /* 0x001ee20000300800 */
[----:B--2---:R-:W-:Y:S01]  /*e410*/  ISETP.LT.AND P0, PT, R89, UR12, !P0 ;  /* 0x0000000c59007c0c */ /* 0x004fe2000c701270 */
[----:B------:R-:W-:Y:S01]  /*e420*/  VIADD R0, R92, 0x1 ;  /* 0x000000015c007836 */ /* 0x000fe20000000000 */
[----:B------:R-:W0:Y:S01]  /*e430*/  LDCU UR12, c[0x0][0x398] ;  /* 0x00007300ff0c77ac */ /* 0x000e220008000800 */
[----:B---3--:R-:W-:Y:S02]  /*e440*/  F2FP.F16.F32.PACK_AB R12, R11, R4 ;  /* 0x000000040b0c723e */ /* 0x008fe400000000ff */
[----:B------:R-:W-:-:S04]  /*e450*/  LEA R4, P1, R5, UR4, 0x1 ;  /* 0x0000000405047c11 */ /* 0x000fc8000f8208ff */
[----:B------:R-:W-:Y:S01]  /*e460*/  LEA.HI.X.SX32 R5, R5, UR5, 0x1, P1 ;  /* 0x0000000505057c11 */ /* 0x000fe200088f0eff */
[----:B------:R-:W2:Y:S02]  /*e470*/  LDCU.64 UR4, c[0x0][0x398] ;  /* 0x00007300ff0477ac */ /* 0x000ea40008000a00 */
[----:B------:R-:W-:-:S05]  /*e480*/  IMAD.WIDE R10, R71, 0x2, R4 ;  /* 0x00000002470a7825 */ /* 0x000fca00078e0204 */
[----:B------:R3:W-:Y:S02]  /*e490*/  @P0 STG.E.U16 desc[UR22][R10.64], R12 ;  /* 0x0000000c0a000986 */ /* 0x0007e4000c101516 */
[----:B---3--:R-:W-:Y:S02]  /*e4a0*/  PRMT R12, R72, 0x7632, R12 ;  /* 0x00007632480c7816 */ /* 0x008fe4000000000c */
[----:B------:R-:W3:Y:S01]  /*e4b0*/  LDL.LU R72, [R1+0x52c] ;  /* 0x00052c0001487983 */ /* 0x000ee20000300800 */
[----:B------:R-:W-:-:S04]  /*e4c0*/  ISETP.GE.AND P0, PT, R0, UR7, PT ;  /* 0x0000000700007c0c */ /* 0x000fc8000bf06270 */
[----:B------:R-:W-:Y:S01]  /*e4d0*/  ISETP.LT.AND P1, PT, R93, UR30, !P0 ;  /* 0x0000001e5d007c0c */ /* 0x000fe2000c721270 */
[----:B------:R-:W-:Y:S01]  /*e4e0*/  VIADD R0, R71, UR32 ;  /* 0x0000002047007c36 */ /* 0x000fe20008000000 */
[----:B------:R-:W-:Y:S01]  /*e4f0*/  ISETP.LT.AND P2, PT, R68, UR28, !P0 ;  /* 0x0000001c44007c0c */ /* 0x000fe2000c741270 */
[----:B------:R-:W0:Y:S02]  /*e500*/  LDCU UR28, c[0x0][0x398] ;  /* 0x00007300ff1c77ac */ /* 0x000e240008000800 */
[----:B------:R-:W-:Y:S01]  /*e510*/  IMAD.WIDE R10, R0, 0x2, R8 ;  /* 0x00000002000a7825 */ /* 0x000fe200078e0208 */
[----:B------:R-:W0:Y:S07]  /*e520*/  LDCU UR30, c[0x0][0x398] ;  /* 0x00007300ff1e77ac */ /* 0x000e2e0008000800 */
[----:B------:R0:W-:Y:S02]  /*e530*/  @P1 STG.E.U16 desc[UR22][R10.64], R12 ;  /* 0x0000000c0a001986 */ /* 0x0001e4000c101516 */
[----:B0-----:R-:W-:Y:S01]  /*e540*/  PRMT R12, R12, 0x7632, R12 ;  /* 0x000076320c0c7816 */ /* 0x001fe2000000000c */
[----:B------:R-:W-:-:S05]  /*e550*/  IMAD.WIDE R10, R0, 0x2, R2 ;  /* 0x00000002000a7825 */ /* 0x000fca00078e0202 */
[----:B------:R0:W-:Y:S02]  /*e560*/  @P2 STG.E.U16 desc[UR22][R10.64], R12 ;  /* 0x0000000c0a002986 */ /* 0x0001e4000c101516 */
[----:B0-----:R-:W-:Y:S01]  /*e570*/  IMAD.WIDE R10, R0, 0x2, R6 ;  /* 0x00000002000a7825 */ /* 0x001fe200078e0206 */
[----:B------:R-:W-:Y:S02]  /*e580*/  PRMT R12, R13, 0x7632, R12 ;  /* 0x000076320d0c7816 */ /* 0x000fe4000000000c */
[----:B---3--:R-:W-:Y:S01]  /*e590*/  ISETP.LT.AND P1, PT, R72, UR26, !P0 ;  /* 0x0000001a48007c0c */ /* 0x008fe2000c721270 */
[----:B------:R-:W0:Y:S01]  /*e5a0*/  LDCU UR26, c[0x0][0x398] ;  /* 0x00007300ff1a77ac */ /* 0x000e220008000800 */
[----:B--2---:R-:W-:Y:S01]  /*e5b0*/  ISETP.LT.AND P0, PT, R89, UR4, !P0 ;  /* 0x0000000459007c0c */ /* 0x004fe2000c701270 */
[----:B------:R-:W2:Y:S10]  /*e5c0*/  LDCU UR4, c[0x0][0x398] ;  /* 0x00007300ff0477ac */ /* 0x000eb40008000800 */
[----:B------:R3:W-:Y:S02]  /*e5d0*/  @P1 STG.E.U16 desc[UR22][R10.64], R13 ;  /* 0x0000000d0a001986 */ /* 0x0007e4000c101516 */
[----:B---3--:R-:W-:-:S05]  /*e5e0*/  IMAD.WIDE R10, R0, 0x2, R4 ;  /* 0x00000002000a7825 */ /* 0x008fca00078e0204 */
[----:B------:R3:W-:Y:S02]  /*e5f0*/  @P0 STG.E.U16 desc[UR22][R10.64], R12 ;  /* 0x0000000c0a000986 */ /* 0x0007e4000c101516 */
[----:B---3--:R-:W-:-:S05]  /*e600*/  VIADD R10, R92, 0x2 ;  /* 0x000000025c0a7836 */ /* 0x008fca0000000000 */
[----:B------:R-:W-:-:S04]  /*e610*/  ISETP.GE.AND P0, PT, R10, UR7, PT ;  /* 0x000000070a007c0c */ /* 0x000fc8000bf06270 */
[----:B------:R-:W-:Y:S01]  /*e620*/  ISETP.LT.AND P1, PT, R93, UR24, !P0 ;  /* 0x000000185d007c0c */ /* 0x000fe2000c721270 */
[----:B------:R-:W-:Y:S01]  /*e630*/  VIADD R0, R0, UR32 ;  /* 0x0000002000007c36 */ /* 0x000fe20008000000 */
[----:B------:R-:W-:Y:S01]  /*e640*/  PRMT R12, R70, 0x7632, R12 ;  /* 0x00007632460c7816 */ /* 0x000fe2000000000c */
[----:B------:R-:W-:Y:S01]  /*e650*/  VIADD R13, R92, 0xb ;  /* 0x0000000b5c0d7836 */ /* 0x000fe20000000000 */
[----:B------:R-:W3:Y:S01]  /*e660*/  LDCU UR24, c[0x0][0x398] ;  /* 0x00007300ff1877ac */ /* 0x000ee20008000800 */
[----:B------:R-:W-:-:S08]  /*e670*/  IMAD.WIDE R10, R0, 0x2, R8 ;  /* 0x00000002000a7825 */ /* 0x000fd000078e0208 */
[----:B------:R0:W-:Y:S01]  /*e680*/  @P1 STG.E.U16 desc[UR22][R10.64], R76 ;  /* 0x0000004c0a001986 */ /* 0x0001e2000c101516 */
[----:B------:R-:W-:Y:S01]  /*e690*/  ISETP.LT.AND P1, PT, R68, UR20, !P0 ;  /* 0x0000001444007c0c */ /* 0x000fe2000c721270 */
[----:B------:R-:W1:Y:S01]  /*e6a0*/  LDCU UR20, c[0x0][0x398] ;  /* 0x00007300ff1477ac */ /* 0x000e620008000800 */
[----:B0-----:R-:W-:-:S11]  /*e6b0*/  IMAD.WIDE R10, R0, 0x2, R2 ;  /* 0x00000002000a7825 */ /* 0x001fd600078e0202 */
[----:B------:R0:W-:Y:S01]  /*e6c0*/  @P1 STG.E.U16 desc[UR22][R10.64], R70 ;  /* 0x000000460a001986 */ /* 0x0001e2000c101516 */
[----:B------:R-:W-:Y:S01]  /*e6d0*/  ISETP.LT.AND P1, PT, R72, UR18, !P0 ;  /* 0x0000001248007c0c */ /* 0x000fe2000c721270 */
[----:B------:R-:W1:Y:S01]  /*e6e0*/  LDCU UR18, c[0x0][0x398] ;  /* 0x00007300ff1277ac */ /* 0x000e620008000800 */
[----:B0-----:R-:W-:-:S11]  /*e6f0*/  IMAD.WIDE R10, R0, 0x2, R6 ;  /* 0x00000002000a7825 */ /* 0x001fd600078e0206 */
[----:B------:R0:W-:Y:S02]  /*e700*/  @P1 STG.E.U16 desc[UR22][R10.64], R12 ;  /* 0x0000000c0a001986 */ /* 0x0001e4000c101516 */
[----:B0-----:R-:W-:Y:S02]  /*e710*/  PRMT R12, R76, 0x7632, R12 ;  /* 0x000076324c0c7816 */ /* 0x001fe4000000000c */
[----:B------:R-:W3:Y:S01]  /*e720*/  LDL.LU R76, [R1+0x530] ;  /* 0x00053000014c7983 */ /* 0x000ee20000300800 */
[----:B------:R-:W-:Y:S01]  /*e730*/  ISETP.LT.AND P0, PT, R89, UR16, !P0 ;  /* 0x0000001059007c0c */ /* 0x000fe2000c701270 */
[----:B------:R-:W-:Y:S01]  /*e740*/  IMAD.WIDE R10, R0, 0x2, R4 ;  /* 0x00000002000a7825 */ /* 0x000fe200078e0204 */
[----:B------:R-:W0:Y:S11]  /*e750*/  LDCU UR16, c[0x0][0x398] ;  /* 0x00007300ff1077ac */ /* 0x000e360008000800 */
[----:B------:R0:W-:Y:S02]  /*e760*/  @P0 STG.E.U16 desc[UR22][R10.64], R14 ;  /* 0x0000000e0a000986 */ /* 0x0001e4000c101516 */
[----:B0-----:R-:W-:-:S05]  /*e770*/  VIADD R10, R92, 0x3 ;  /* 0x000000035c0a7836 */ /* 0x001fca0000000000 */
[----:B------:R-:W-:-:S04]  /*e780*/  ISETP.GE.AND P0, PT, R10, UR7, PT ;  /* 0x000000070a007c0c */ /* 0x000fc8000bf06270 */
[----:B------:R-:W-:Y:S01]  /*e790*/  ISETP.LT.AND P1, PT, R93, UR34, !P0 ;  /* 0x000000225d007c0c */ /* 0x000fe2000c721270 */
[----:B------:R-:W-:Y:S01]  /*e7a0*/  VIADD R0, R0, UR32 ;  /* 0x0000002000007c36 */ /* 0x000fe20008000000 */
[----:B--2---:R-:W-:Y:S01]  /*e7b0*/  ISETP.LT.AND P2, PT, R68, UR4, !P0 ;  /* 0x0000000444007c0c */ /* 0x004fe2000c741270 */
[----:B------:R-:W0:Y:S02]  /*e7c0*/  LDCU UR4, c[0x0][0x398] ;  /* 0x00007300ff0477ac */ /* 0x000e240008000800 */
[----:B------:R-:W-:Y:S01]  /*e7d0*/  IMAD.WIDE R10, R0, 0x2, R8 ;  /* 0x00000002000a7825 */ /* 0x000fe200078e0208 */
[----:B------:R-:W2:Y:S07]  /*e7e0*/  LDCU UR34, c[0x0][0x398] ;  /* 0x00007300ff2277ac */ /* 0x000eae0008000800 */
[----:B------:R1:W-:Y:S01]  /*e7f0*/  @P1 STG.E.U16 desc[UR22][R10.64], R12 ;  /* 0x0000000c0a001986 */ /* 0x0003e2000c101516 */
[----:B------:R-:W-:Y:S01]  /*e800*/  ISETP.LT.AND P1, PT, R72, UR6, !P0 ;  /* 0x0000000648007c0c */ /* 0x000fe2000c721270 */
[----:B------:R-:W3:Y:S01]  /*e810*/  LDCU UR6, c[0x0][0x398] ;  /* 0x00007300ff0677ac */ /* 0x000ee20008000800 */
[----:B0-----:R-:W-:Y:S01]  /*e820*/  ISETP.LT.AND P0, PT, R89, UR4, !P0 ;  /* 0x0000000459007c0c */ /* 0x001fe2000c701270 */
[----:B------:R-:W0:Y:S01]  /*e830*/  LDCU UR4, c[0x0][0x398] ;  /* 0x00007300ff0477ac */ /* 0x000e220008000800 */
[----:B-1----:R-:W-:Y:S01]  /*e840*/  PRMT R12, R14, 0x7632, R12 ;  /* 0x000076320e0c7816 */ /* 0x002fe2000000000c */
[----:B------:R-:W-:-:S05]  /*e850*/  IMAD.WIDE R10, R0, 0x2, R2 ;  /* 0x00000002000a7825 */ /* 0x000fca00078e0202 */
[----:B------:R1:W-:Y:S02]  /*e860*/  @P2 STG.E.U16 desc[UR22][R10.64], R12 ;  /* 0x0000000c0a002986 */ /* 0x0003e4000c101516 */
[----:B-1----:R-:W-:Y:S01]  /*e870*/  IMAD.WIDE R10, R0, 0x2, R6 ;  /* 0x00000002000a7825 */ /* 0x002fe200078e0206 */
[----:B------:R-:W-:-:S04]  /*e880*/  PRMT R12, R69, 0x7632, R12 ;  /* 0x00007632450c7816 */ /* 0x000fc8000000000c */
[----:B------:R1:W-:Y:S02]  /*e890*/  @P1 STG.E.U16 desc[UR22][R10.64], R69 ;  /* 0x000000450a001986 */ /* 0x0003e4000c101516 */
[----:B-1----:R-:W-:-:S05]  /*e8a0*/  IMAD.WIDE R10, R0, 0x2, R4 ;  /* 0x00000002000a7825 */ /* 0x002fca00078e0204 */
[----:B------:R1:W-:Y:S02]  /*e8b0*/  @P0 STG.E.U16 desc[UR22][R10.64], R12 ;  /* 0x0000000c0a000986 */ /* 0x0003e4000c101516 */
[----:B-1----:R-:W-:-:S05]  /*e8c0*/  VIADD R10, R92, 0x4 ;  /* 0x000000045c0a7836 */ /* 0x002fca0000000000 */
[----:B------:R-:W-:-:S04]  /*e8d0*/  ISETP.GE.AND P0, PT, R10, UR7, PT ;  /* 0x000000070a007c0c */ /* 0x000fc8000bf06270 */
[----:B0-----:R-:W-:Y:S01]  /*e8e0*/  ISETP.LT.AND P1, PT, R93, UR4, !P0 ;  /* 0x000000045d007c0c */ /* 0x001fe2000c721270 */
[----:B------:R-:W-:Y:S01]  /*e8f0*/  VIADD R0, R0, UR32 ;  /* 0x0000002000007c36 */ /* 0x000fe20008000000 */
[----:B------:R-:W0:Y:S03]  /*e900*/  LDCU UR4, c[0x0][0x398] ;  /* 0x00007300ff0477ac */ /* 0x000e260008000800 */
[----:B------:R-:W-:-:S08]  /*e910*/  IMAD.WIDE R10, R0, 0x2, R8 ;  /* 0x00000002000a7825 */ /* 0x000fd000078e0208 */
[----:B------:R1:W-:Y:S02]  /*e920*/  @P1 STG.E.U16 desc[UR22][R10.64], R80 ;  /* 0x000000500a001986 */ /* 0x0003e4000c101516 */
[----:B-1----:R-:W-:Y:S01]  /*e930*/  IMAD.WIDE R10, R0, 0x2, R2 ;  /* 0x00000002000a7825 */ /* 0x002fe200078e0202 */
[----:B------:R-:W-:Y:S02]  /*e940*/  PRMT R12, R75, 0x7632, R12 ;  /* 0x000076324b0c7816 */ /* 0x000fe4000000000c */
[----:B---3--:R-:W-:Y:S01]  /*e950*/  ISETP.LT.AND P1, PT, R76, UR6, !P0 ;  /* 0x000000064c007c0c */ /* 0x008fe2000c721270 */
[----:B------:R-:W1:-:S12]  /*e960*/  LDCU UR6, c[0x0][0x398] ;  /* 0x00007300ff0677ac */ /* 0x000e580008000800 */
[----:B------:R3:W-:Y:S01]  /*e970*/  @P1 STG.E.U16 desc[UR22][R10.64], R75 ;  /* 0x0000004b0a001986 */ /* 0x0007e2000c101516 */
[----:B0-----:R-:W-:Y:S01]  /*e980*/  ISETP.LT.AND P1, PT, R72, UR4, !P0 ;  /* 0x0000000448007c0c */ /* 0x001fe2000c721270 */
[----:B------:R-:W0:Y:S01]  /*e990*/  LDCU UR4, c[0x0][0x398] ;  /* 0x00007300ff0477ac */ /* 0x000e220008000800 */
[----:B-1----:R-:W-:Y:S01]  /*e9a0*/  ISETP.LT.AND P0, PT, R89, UR6, !P0 ;  /* 0x0000000659007c0c */ /* 0x002fe2000c701270 */
[----:B------:R-:W1:Y:S01]  /*e9b0*/  LDCU UR6, c[0x0][0x398] ;  /* 0x00007300ff0677ac */ /* 0x000e620008000800 */
[----:B---3--:R-:W-:Y:S01]  /*e9c0*/  IMAD.WIDE R10, R0, 0x2, R6 ;  /* 0x00000002000a7825 */ /* 0x008fe200078e0206 */
[----:B------:R-:W-:Y:S01]  /*e9d0*/  PRMT R14, R86, 0x7632, R14 ;  /* 0x00007632560e7816 */ /* 0x000fe2000000000e */
[----:B------:R-:W3:Y:S07]  /*e9e0*/  LDL.LU R75, [R1+0xec] ;  /* 0x0000ec00014b7983 */ /* 0x000eee0000300800 */
[----:B------:R0:W-:Y:S02]  /*e9f0*/  @P1 STG.E.U16 desc[UR22][R10.64], R12 ;  /* 0x0000000c0a001986 */ /* 0x0001e4000c101516 */
[----:B0-----:R-:W-:-:S05]  /*ea00*/  IMAD.WIDE R10, R0, 0x2, R4 ;  /* 0x00000002000a7825 */ /* 0x001fca00078e0204 */
[----:B------:R0:W-:Y:S02]  /*ea10*/  @P0 STG.E.U16 desc[UR22][R10.64], R73 ;  /* 0x000000490a000986 */ /* 0x0001e4000c101516 */
[----:B0-----:R-:W-:-:S05]  /*ea20*/  VIADD R10, R92, 0x5 ;  /* 0x000000055c0a7836 */ /* 0x001fca0000000000 */
[----:B------:R-:W-:-:S04]  /*ea30*/  ISETP.GE.AND P0, PT, R10, UR7, PT ;  /* 0x000000070a007c0c */ /* 0x000fc8000bf06270 */
[----:B------:R-:W-:Y:S01]  /*ea40*/  ISETP.LT.AND P1, PT, R93, UR4, !P0 ;  /* 0x000000045d007c0c */ /* 0x000fe2000c721270 */
[----:B------:R-:W0:Y:S01]  /*ea50*/  LDCU UR4, c[0x0][0x398] ;  /* 0x00007300ff0477ac */ /* 0x000e220008000800 */
[----:B-1----:R-:W-:Y:S01]  /*ea60*/  ISETP.LT.AND P2, PT, R76, UR6, !P0 ;  /* 0x000000064c007c0c */ /* 0x002fe2000c741270 */
[----:B------:R-:W-:Y:S01]  /*ea70*/  VIADD R0, R0, UR32 ;  /* 0x0000002000007c36 */ /* 0x000fe20008000000 */
[----:B------:R-:W1:Y:S01]  /*ea80*/  LDCU UR6, c[0x0][0x398] ;  /* 0x00007300ff0677ac */ /* 0x000e620008000800 */
[----:B------:R-:W-:Y:S02]  /*ea90*/  PRMT R12, R80, 0x7632, R12 ;  /* 0x00007632500c7816 */ /* 0x000fe4000000000c */
[----:B------:R-:W-:Y:S01]  /*eaa0*/  IMAD.WIDE R10, R0, 0x2, R8 ;  /* 0x00000002000a7825 */ /* 0x000fe200078e0208 */
[----:B------:R-:W2:Y:S05]  /*eab0*/  LDL.LU R80, [R1+0xe4] ;  /* 0x0000e40001507983 */ /* 0x000eaa0000300800 */
[----:B------:R1:W-:Y:S01]  /*eac0*/  @P1 STG.E.U16 desc[UR22][R10.64], R12 ;  /* 0x0000000c0a001986 */ /* 0x0003e2000c101516 */
[----:B0-----:R-:W-:Y:S01]  /*ead0*/  ISETP.LT.AND P1, PT, R72, UR4, !P0 ;  /* 0x0000000448007c0c */ /* 0x001fe2000c721270 */
[----:B------:R-:W0:Y:S01]  /*eae0*/  LDCU UR4, c[0x0][0x398] ;  /* 0x00007300ff0477ac */ /* 0x000e220008000800 */
[----:B-1----:R-:W-:Y:S01]  /*eaf0*/  PRMT R12, R73, 0x7632, R12 ;  /* 0x00007632490c7816 */ /* 0x002fe2000000000c */
[C---:B------:R-:W-:Y:S01]  /*eb00*/  IMAD.WIDE R10, R0.reuse, 0x2, R2 ;  /* 0x00000002000a7825 */ /* 0x040fe200078e0202 */
[----:B------:R-:W-:Y:S01]  /*eb10*/  ISETP.LT.AND P0, PT, R89, UR6, !P0 ;  /* 0x0000000659007c0c */ /* 0x000fe2000c701270 */
[----:B------:R-:W1:Y:S01]  /*eb20*/  LDCU UR6, c[0x0][0x398] ;  /* 0x00007300ff0677ac */ /* 0x000e620008000800 */
[----:B------:R-:W2:Y:S04]  /*eb30*/  LDL.LU R73, [R1+0x2e4] ;  /* 0x0002e40001497983 */ /* 0x000ea80000300800 */
[----:B------:R0:W-:Y:S02]  /*eb40*/  @P2 STG.E.U16 desc[UR22][R10.64], R12 ;  /* 0x0000000c0a002986 */ /* 0x0001e4000c101516 */
[----:B0-----:R-:W-:Y:S01]  /*eb50*/  IMAD.WIDE R10, R0, 0x2, R6 ;  /* 0x00000002000a7825 */ /* 0x001fe200078e0206 */
[----:B------:R-:W-:-:S04]  /*eb60*/  PRMT R12, R74, 0x7632, R12 ;  /* 0x000076324a0c7816 */ /* 0x000fc8000000000c */
[----:B------:R0:W-:Y:S02]  /*eb70*/  @P1 STG.E.U16 desc[UR22][R10.64], R74 ;  /* 0x0000004a0a001986 */ /* 0x0001e4000c101516 */
[----:B0-----:R-:W-:Y:S02]  /*eb80*/  IMAD.WIDE R10, R0, 0x2, R4 ;  /* 0x00000002000a7825 */ /* 0x001fe400078e0204 */
[----:B------:R-:W2:Y:S04]  /*eb90*/  LDL.LU R74, [R1+0x1e4] ;  /* 0x0001e400014a7983 */ /* 0x000ea80000300800 */
[----:B------:R0:W-:Y:S02]  /*eba0*/  @P0 STG.E.U16 desc[UR22][R10.64], R12 ;  /* 0x0000000c0a000986 */ /* 0x0001e4000c101516 */
[----:B0-----:R-:W-:-:S05]  /*ebb0*/  VIADD R10, R92, 0x6 ;  /* 0x000000065c0a7836 */ /* 0x001fca0000000000 */
[----:B------:R-:W-:-:S04]  /*ebc0*/  ISETP.GE.AND P0, PT, R10, UR7, PT ;  /* 0x000000070a007c0c */ /* 0x000fc8000bf06270 */
[----:B------:R-:W-:Y:S01]  /*ebd0*/  ISETP.LT.AND P1, PT, R93, UR4, !P0 ;  /* 0x000000045d007c0c */ /* 0x000fe2000c721270 */
[----:B------:R-:W-:Y:S01]  /*ebe0*/  VIADD R0, R0, UR32 ;  /* 0x0000002000007c36 */ /* 0x000fe20008000000 */
[----:B------:R-:W0:Y:S03]  /*ebf0*/  LDCU UR4, c[0x0][0x398] ;  /* 0x00007300ff0477ac */ /* 0x000e260008000800 */
[----:B------:R-:W-:-:S08]  /*ec00*/  IMAD.WIDE R10, R0, 0x2, R8 ;  /* 0x00000002000a7825 */ /* 0x000fd000078e0208 */
[----:B------:R0:W-:Y:S01]  /*ec10*/  @P1 STG.E.U16 desc[UR22][R10.64], R79 ;  /* 0x0000004f0a001986 */ /* 0x0001e2000c101516 */
[----:B-1----:R-:W-:Y:S01]  /*ec20*/  ISETP.LT.AND P1, PT, R76, UR6, !P0 ;  /* 0x000000064c007c0c */ /* 0x002fe2000c721270 */
[----:B------:R-:W1:Y:S01]  /*ec30*/  LDCU UR6, c[0x0][0x398] ;  /* 0x00007300ff0677ac */ /* 0x000e620008000800 */
[----:B------:R-:W-:Y:S01]  /*ec40*/  PRMT R12, R79, 0x7632, R12 ;  /* 0x000076324f0c7816 */ /* 0x000fe2000000000c */
[----:B0-----:R-:W-:Y:S01]  /*ec50*/  IMAD.WIDE R10, R0, 0x2, R2 ;  /* 0x00000002000a7825 */ /* 0x001fe200078e0202 */
[----:B------:R-:W2:Y:S09]  /*ec60*/  LDL.LU R79, [R1+0xf0] ;  /* 0x0000f000014f7983 */ /* 0x000eb20000300800 */
[----:B------:R0:W-:Y:S01]  /*ec70*/  @P1 STG.E.U16 desc[UR22][R10.64], R12 ;  /* 0x0000000c0a001986 */ /* 0x0001e2000c101516 */
[----:B------:R-:W-:Y:S01]  /*ec80*/  ISETP.LT.AND P1, PT, R72, UR4, !P0 ;  /* 0x0000000448007c0c */ /* 0x000fe2000c721270 */
[----:B------:R-:W4:Y:S01]  /*ec90*/  LDCU UR4, c[0x0][0x398] ;  /* 0x00007300ff0477ac */ /* 0x000f220008000800 */
[----:B-1----:R-:W-:Y:S01]  /*eca0*/  ISETP.LT.AND P0, PT, R89, UR6, !P0 ;  /* 0x0000000659007c0c */ /* 0x002fe2000c701270 */
[----:B------:R-:W1:Y:S01]  /*ecb0*/  LDCU UR6, c[0x0][0x398] ;  /* 0x00007300ff0677ac */ /* 0x000e620008000800 */
[----:B0-----:R-:W-:Y:S01]  /*ecc0*/  IMAD.WIDE R10, R0, 0x2, R6 ;  /* 0x00000002000a7825 */ /* 0x001fe200078e0206 */
[----:B------:R-:W-:-:S08]  /*ecd0*/  PRMT R12, R77, 0x7632, R12 ;  /* 0x000076324d0c7816 */ /* 0x000fd0000000000c */
[----:B------:R0:W-:Y:S02]  /*ece0*/  @P1 STG.E.U16 desc[UR22][R10.64], R77 ;  /* 0x0000004d0a001986 */ /* 0x0001e4000c101516 */
[----:B0-----:R-:W-:Y:S02]  /*ecf0*/  IMAD.WIDE R10, R0, 0x2, R4 ;  /* 0x00000002000a7825 */ /* 0x001fe400078e0204 */
[----:B------:R-:W2:Y:S04]  /*ed00*/  LDL.LU R77, [R1+0x2e8] ;  /* 0x0002e800014d7983 */ /* 0x000ea80000300800 */
[----:B------:R0:W-:Y:S02]  /*ed10*/  @P0 STG.E.U16 desc[UR22][R10.64], R12 ;  /* 0x0000000c0a000986 */ /* 0x0001e4000c101516 */
[----:B0-----:R-:W-:-:S05]  /*ed20*/  VIADD R10, R92, 0x7 ;  /* 0x000000075c0a7836 */ /* 0x001fca0000000000 */
[----:B------:R-:W-:-:S04]  /*ed30*/  ISETP.GE.AND P0, PT, R10, UR7, PT ;  /* 0x000000070a007c0c */ /* 0x000fc8000bf06270 */
[----:B-1----:R-:W-:Y:S01]  /*ed40*/  ISETP.LT.AND P2, PT, R76, UR6, !P0 ;  /* 0x000000064c007c0c */ /* 0x002fe2000c741270 */
[----:B------:R-:W0:Y:S01]  /*ed50*/  LDCU UR6, c[0x0][0x398] ;  /* 0x00007300ff0677ac */ /* 0x000e220008000800 */
[----:B----4-:R-:W-:Y:S01]  /*ed60*/  ISETP.LT.AND P1, PT, R93, UR4, !P0 ;  /* 0x000000045d007c0c */ /* 0x010fe2000c721270 */
[----:B------:R-:W-:Y:S01]  /*ed70*/  VIADD R0, R0, UR32 ;  /* 0x0000002000007c36 */ /* 0x000fe20008000000 */
[----:B------:R-:W-:Y:S01]  /*ed80*/  PRMT R12, R81, 0x7632, R12 ;  /* 0x00007632510c7816 */ /* 0x000fe2000000000c */
[----:B------:R-:W1:Y:S02]  /*ed90*/  LDCU UR4, c[0x0][0x398] ;  /* 0x00007300ff0477ac */ /* 0x000e640008000800 */
[----:B------:R-:W-:-:S08]  /*eda0*/  IMAD.WIDE R10, R0, 0x2, R8 ;  /* 0x00000002000a7825 */ /* 0x000fd000078e0208 */
[----:B------:R4:W-:Y:S01]  /*edb0*/  @P1 STG.E.U16 desc[UR22][R10.64], R81 ;  /* 0x000000510a001986 */ /* 0x0009e2000c101516 */
[----:B0-----:R-:W-:Y:S01]  /*edc0*/  ISETP.LT.AND P1, PT, R72, UR6, !P0 ;  /* 0x0000000648007c0c */ /* 0x001fe2000c721270 */
[----:B------:R-:W0:Y:S01]  /*edd0*/  LDCU UR6, c[0x0][0x398] ;  /* 0x00007300ff0677ac */ /* 0x000e220008000800 */
[C---:B----4-:R-:W-:Y:S01]  /*ede0*/  IMAD.WIDE R10, R0.reuse, 0x2, R2 ;  /* 0x00000002000a7825 */ /* 0x050fe200078e0202 */
[----:B------:R-:W4:Y:S04]  /*edf0*/  LDL.LU R81, [R1+0x1e8] ;  /* 0x0001e80001517983 */ /* 0x000f280000300800 */
[----:B------:R0:W-:Y:S02]  /*ee00*/  @P2 STG.E.U16 desc[UR22][R10.64], R12 ;  /* 0x0000000c0a002986 */ /* 0x0001e4000c101516 */
[----:B0-----:R-:W-:-:S05]  /*ee10*/  IMAD.WIDE R10, R0, 0x2, R6 ;  /* 0x00000002000a7825 */ /* 0x001fca00078e0206 */
[----:B------:R0:W-:Y:S01]  /*ee20*/  @P1 STG.E.U16 desc[UR22][R10.64], R78 ;  /* 0x0000004e0a001986 */ /* 0x0001e2000c101516 */
[----:B------:R-:W-:Y:S01]  /*ee30*/  ISETP.LT.AND P1, PT, R89, UR26, !P0 ;  /* 0x0000001a59007c0c */ /* 0x000fe2000c721270 */
[----:B------:R-:W1:Y:S01]  /*ee40*/  LDCU UR26, c[0x0][0x398] ;  /* 0x00007300ff1a77ac */ /* 0x000e620008000800 */
[----:B------:R-:W-:Y:S01]  /*ee50*/  PRMT R12, R78, 0x7632, R12 ;  /* 0x000076324e0c7816 */ /* 0x000fe2000000000c */
[----:B0-----:R-:W-:Y:S01]  /*ee60*/  VIADD R10, R92, 0x8 ;  /* 0x000000085c0a7836 */ /* 0x001fe20000000000 */
[----:B------:R-:W2:Y:S04]  /*ee70*/  LDL.LU R78, [R1+0xe0] ;  /* 0x0000e000014e7983 */ /* 0x000ea80000300800 */
[----:B------:R-:W-:Y:S01]  /*ee80*/  ISETP.GE.AND P0, PT, R10, UR7, PT ;  /* 0x000000070a007c0c */ /* 0x000fe2000bf06270 */
[----:B------:R-:W-:-:S03]  /*ee90*/  IMAD.WIDE R10, R0, 0x2, R4 ;  /* 0x00000002000a7825 */ /* 0x000fc600078e0204 */
[----:B------:R-:W-:Y:S01]  /*eea0*/  ISETP.LT.AND P2, PT, R93, UR28, !P0 ;  /* 0x0000001c5d007c0c */ /* 0x000fe2000c741270 */
[----:B------:R-:W-:Y:S01]  /*eeb0*/  VIADD R0, R0, UR32 ;  /* 0x0000002000007c36 */ /* 0x000fe20008000000 */
[----:B------:R0:W-:Y:S01]  /*eec0*/  @P1 STG.E.U16 desc[UR22][R10.64], R12 ;  /* 0x0000000c0a001986 */ /* 0x0001e2000c101516 */
[----:B------:R-:W-:Y:S01]  /*eed0*/  ISETP.LT.AND P1, PT, R76, UR35, !P0 ;  /* 0x000000234c007c0c */ /* 0x000fe2000c721270 */
[----:B------:R-:W1:Y:S01]  /*eee0*/  LDCU UR35, c[0x0][0x39c] ;  /* 0x00007380ff2377ac */ /* 0x000e620008000800 */
[----:B------:R-:W1:Y:S01]  /*eef0*/  LDCU UR28, c[0x0][0x398] ;  /* 0x00007300ff1c77ac */ /* 0x000e620008000800 */
[----:B0-----:R-:W-:Y:S01]  /*ef00*/  IMAD.WIDE R10, R0, 0x2, R8 ;  /* 0x00000002000a7825 */ /* 0x001fe200078e0208 */
[----:B------:R-:W-:-:S06]  /*ef10*/  PRMT R12, R83, 0x7632, R12 ;  /* 0x00007632530c7816 */ /* 0x000fcc000000000c */
[----:B------:R0:W-:Y:S01]  /*ef20*/  @P2 STG.E.U16 desc[UR22][R10.64], R83 ;  /* 0x000000530a002986 */ /* 0x0001e2000c101516 */
[----:B------:R-:W-:Y:S01]  /*ef30*/  ISETP.LT.AND P2, PT, R72, UR58, !P0 ;  /* 0x0000003a48007c0c */ /* 0x000fe2000c741270 */
[----:B------:R-:W1:Y:S01]  /*ef40*/  LDCU UR58, c[0x0][0x398] ;  /* 0x00007300ff3a77ac */ /* 0x000e620008000800 */
[----:B------:R-:W-:Y:S01]  /*ef50*/  ISETP.LT.AND P0, PT, R89, UR10, !P0 ;  /* 0x0000000a59007c0c */ /* 0x000fe2000c701270 */
[----:B------:R-:W1:Y:S01]  /*ef60*/  LDCU UR10, c[0x0][0x398] ;  /* 0x00007300ff0a77ac */ /* 0x000e620008000800 */
[----:B0-----:R-:W-:Y:S01]  /*ef70*/  IMAD.WIDE R10, R0, 0x2, R2 ;  /* 0x00000002000a7825 */ /* 0x001fe200078e0202 */
[----:B------:R-:W2:Y:S04]  /*ef80*/  LDL.LU R83, [R1+0xd4] ;  /* 0x0000d40001537983 */ /* 0x000ea80000300800 */
[----:B------:R0:W-:Y:S02]  /*ef90*/  @P1 STG.E.U16 desc[UR22][R10.64], R12 ;  /* 0x0000000c0a001986 */ /* 0x0001e4000c101516 */
[----:B0-----:R-:W-:-:S02]  /*efa0*/  VIADD R12, R92, 0x9 ;  /* 0x000000095c0c7836 */ /* 0x001fc40000000000 */
[----:B------:R-:W-:-:S03]  /*efb0*/  IMAD.WIDE R10, R0, 0x2, R6 ;  /* 0x00000002000a7825 */ /* 0x000fc600078e0206 */
[----:B------:R-:W-:Y:S02]  /*efc0*/  ISETP.GE.AND P4, PT, R12, UR7, PT ;  /* 0x000000070c007c0c */ /* 0x000fe4000bf86270 */
[----:B------:R0:W-:Y:S02]  /*efd0*/  @P2 STG.E.U16 desc[UR22][R10.64], R82 ;  /* 0x000000520a002986 */ /* 0x0001e4000c101516 */
[----:B------:R-:W-:Y:S01]  /*efe0*/  ISETP.LT.AND P2, PT, R93, UR42, !P4 ;  /* 0x0000002a5d007c0c */ /* 0x000fe2000e741270 */
[----:B------:R-:W1:Y:S01]  /*eff0*/  LDCU UR42, c[0x0][0x398] ;  /* 0x00007300ff2a77ac */ /* 0x000e620008000800 */
[----:B------:R-:W-:Y:S02]  /*f000*/  PRMT R12, R82, 0x7632, R12 ;  /* 0x00007632520c7816 */ /* 0x000fe4000000000c */
[----:B------:R-:W-:Y:S01]  /*f010*/  ISETP.LT.AND P6, PT, R76, UR57, !P4 ;  /* 0x000000394c007c0c */ /* 0x000fe2000e7c1270 */
[----:B------:R-:W1:Y:S01]  /*f020*/  LDCU UR57, c[0x0][0x39c] ;  /* 0x00007380ff3977ac */ /* 0x000e620008000800 */
[----:B0-----:R-:W-:Y:S01]  /*f030*/  IMAD.WIDE R10, R0, 0x2, R4 ;  /* 0x00000002000a7825 */ /* 0x001fe200078e0204 */
[----:B------:R-:W-:Y:S01]  /*f040*/  ISETP.LT.AND P5, PT, R72, UR12, !P4 ;  /* 0x0000000c48007c0c */ /* 0x000fe2000e7a1270 */
[----:B------:R-:W2:Y:S02]  /*f050*/  LDL.LU R82, [R1+0x2d4] ;  /* 0x0002d40001527983 */ /* 0x000ea40000300800 */
[----:B------:R-:W-:-:S02]  /*f060*/  VIADD R0, R0, UR32 ;  /* 0x0000002000007c36 */ /* 0x000fc40008000000 */
[----:B------:R0:W-:Y:S01]  /*f070*/  @P0 STG.E.U16 desc[UR22][R10.64], R12 ;  /* 0x0000000c0a000986 */ /* 0x0001e2000c101516 */
[----:B------:R-:W-:Y:S01]  /*f080*/  ISETP.GE.AND P1, PT, R13, UR7, PT ;  /* 0x000000070d007c0c */ /* 0x000fe2000bf26270 */
[----:B------:R-:W-:Y:S01]  /*f090*/  VIADD R13, R92, 0xd ;  /* 0x0000000d5c0d7836 */ /* 0x000fe20000000000 */
[----:B------:R-:W-:Y:S01]  /*f0a0*/  ISETP.LT.AND P4, PT, R89, UR18, !P4 ;  /* 0x0000001259007c0c */ /* 0x000fe2000e781270 */
[C---:B------:R-:W-:Y:S01]  /*f0b0*/  IMAD.WIDE R68, R0.reuse, 0x2, R4 ;  /* 0x0000000200447825 */ /* 0x040fe200078e0204 */
[----:B------:R-:W1:Y:S01]  /*f0c0*/  LDCU UR12, c[0x0][0x398] ;  /* 0x00007300ff0c77ac */ /* 0x000e620008000800 */
[----:B------:R-:W1:Y:S02]  /*f0d0*/  LDCU UR18, c[0x0][0x398] ;  /* 0x00007300ff1277ac */ /* 0x000e640008000800 */
[----:B0-----:R-:W-:-:S04]  /*f0e0*/  IMAD.WIDE R10, R0, 0x2, R8 ;  /* 0x00000002000a7825 */ /* 0x001fc800078e0208 */
[----:B------:R-:W-:Y:S01]  /*f0f0*/  VIADD R12, R92, 0xa ;  /* 0x0000000a5c0c7836 */ /* 0x000fe20000000000 */
[----:B------:R0:W-:Y:S04]  /*f100*/  @P2 STG.E.U16 desc[UR22][R10.64], R86 ;  /* 0x000000560a002986 */ /* 0x0001e8000c101516 */
[----:B------:R-:W-:Y:S01]  /*f110*/  ISETP.GE.AND P3, PT, R12, UR7, PT ;  /* 0x000000070c007c0c */ /* 0x000fe2000bf66270 */
[----:B------:R-:W-:Y:S02]  /*f120*/  VIADD R12, R92, 0xc ;  /* 0x0000000c5c0c7836 */ /* 0x000fe40000000000 */
[----:B0-----:R-:W-:-:S03]  /*f130*/  IMAD.WIDE R10, R0, 0x2, R2 ;  /* 0x00000002000a7825 */ /* 0x001fc600078e0202 */
[----:B------:R-:W-:Y:S01]  /*f140*/  ISETP.GE.AND P0, PT, R12, UR7, PT ;  /* 0x000000070c007c0c */ /* 0x000fe2000bf06270 */
[----:B------:R-:W2:Y:S01]  /*f150*/  LDL.LU R86, [R1+0xdc] ;  /* 0x0000dc0001567983 */ /* 0x000ea20000300800 */
[----:B------:R-:W-:-:S03]  /*f160*/  ISETP.GE.AND P2, PT, R13, UR7, PT ;  /* 0x000000070d007c0c */ /* 0x000fc6000bf46270 */
[----:B------:R0:W-:Y:S01]  /*f170*/  @P6 STG.E.U16 desc[UR22][R10.64], R14 ;  /* 0x0000000e0a006986 */ /* 0x0001e2000c101516 */
[----:B-1----:R-:W-:Y:S01]  /*f180*/  ISETP.LT.AND P6, PT, R93, UR4, !P3 ;  /* 0x000000045d007c0c */ /* 0x002fe2000dfc1270 */
[C---:B------:R-:W-:Y:S01]  /*f190*/  IMAD.WIDE R12, R0.reuse, 0x2, R6 ;  /* 0x00000002000c7825 */ /* 0x040fe200078e0206 */
[----:B------:R-:W1:Y:S04]  /*f1a0*/  LDCU UR4, c[0x0][0x398] ;  /* 0x00007300ff0477ac */ /* 0x000e680008000800 */
[----:B------:R3:W-:Y:S01]  /*f1b0*/  @P5 STG.E.U16 desc[UR22][R12.64], R84 ;  /* 0x000000540c005986 */ /* 0x0007e2000c101516 */
[----:B0-----:R-:W-:Y:S01]  /*f1c0*/  VIADD R10, R0, UR32 ;  /* 0x00000020000a7c36 */ /* 0x001fe20008000000 */
[----:B------:R-:W-:-:S05]  /*f1d0*/  PRMT R0, R84, 0x7632, R0 ;  /* 0x0000763254007816 */ /* 0x000fca0000000000 */
[----:B------:R0:W-:Y:S01]  /*f1e0*/  @P4 STG.E.U16 desc[UR22][R68.64], R0 ;  /* 0x0000000044004986 */ /* 0x0001e2000c101516 */
[----:B---3--:R-:W-:Y:S01]  /*f1f0*/  IMAD.WIDE R12, R10, 0x2, R8 ;  /* 0x000000020a0c7825 */ /* 0x008fe200078e0208 */
[----:B------:R-:W-:Y:S02]  /*f200*/  PRMT R14, R87, 0x7632, R14 ;  /* 0x00007632570e7816 */ /* 0x000fe4000000000e */
[----:B------:R-:W3:Y:S04]  /*f210*/  LDL.LU R84, [R1+0x1d4] ;  /* 0x0001d40001547983 */ /* 0x000ee80000300800 */
[----:B------:R1:W-:Y:S01]  /*f220*/  @P6 STG.E.U16 desc[UR22][R12.64], R87 ;  /* 0x000000570c006986 */ /* 0x0003e2000c101516 */
[----:B0-----:R-:W-:-:S05]  /*f230*/  VIADD R0, R92, 0xe ;  /* 0x0000000e5c007836 */ /* 0x001fca0000000000 */
[----:B------:R-:W-:Y:S01]  /*f240*/  ISETP.GE.AND P6, PT, R0, UR7, PT ;  /* 0x0000000700007c0c */ /* 0x000fe2000bfc6270 */
[----:B-1----:R-:W2:Y:S04]  /*f250*/  LDL.LU R87, [R1+0x2d8] ;  /* 0x0002d80001577983 */ /* 0x002ea80000300800 */
[----:B------:R-:W2:Y:S01]  /*f260*/  LDL.LU R0, [R1+0x2c] ;  /* 0x00002c0001007983 */ /* 0x000ea20000300800 */
[----:B------:R-:W-:Y:S02]  /*f270*/  ISETP.LT.AND P4, PT, R76, UR53, !P3 ;  /* 0x000000354c007c0c */ /* 0x000fe4000df81270 */
[----:B------:R-:W-:Y:S01]  /*f280*/  ISETP.LT.AND P5, PT, R72, UR39, !P3 ;  /* 0x0000002748007c0c */ /* 0x000fe2000dfa1270 */
[C---:B------:R-:W-:Y:S01]  /*f290*/  IMAD.WIDE R70, R10.reuse, 0x2, R2 ;  /* 0x000000020a467825 */ /* 0x040fe200078e0202 */
[----:B------:R-:W-:Y:S01]  /*f2a0*/  ISETP.LT.AND P3, PT, R89, UR41, !P3 ;  /* 0x0000002959007c0c */ /* 0x000fe2000df61270 */
[----:B------:R-:W0:Y:S01]  /*f2b0*/  LDCU UR53, c[0x0][0x398] ;  /* 0x00007300ff3577ac */ /* 0x000e220008000800 */
[----:B------:R-:W-:Y:S01]  /*f2c0*/  PRMT R11, R85, 0x7632, R11 ;  /* 0x00007632550b7816 */ /* 0x000fe2000000000b */
[C---:B------:R-:W-:Y:S01]  /*f2d0*/  IMAD.WIDE R68, R10.reuse, 0x2, R6 ;  /* 0x000000020a447825 */ /* 0x040fe200078e0206 */
[----:B------:R-:W1:Y:S03]  /*f2e0*/  LDCU UR41, c[0x0][0x398] ;  /* 0x00007300ff2977ac */ /* 0x000e660008000800 */
[----:B------:R-:W-:-:S02]  /*f2f0*/  IMAD.WIDE R12, R10, 0x2, R4 ;  /* 0x000000020a0c7825 */ /* 0x000fc400078e0204 */
[----:B------:R-:W-:Y:S01]  /*f300*/  @P4 STG.E.U16 desc[UR22][R70.64], R14 ;  /* 0x0000000e46004986 */ /* 0x000fe2000c101516 */
[----:B------:R-:W0:Y:S03]  /*f310*/  LDCU UR39, c[0x0][0x398] ;  /* 0x00007300ff2777ac */ /* 0x000e260008000800 */
[----:B------:R1:W-:Y:S04]  /*f320*/  @P5 STG.E.U16 desc[UR22][R68.64], R85 ;  /* 0x0000005544005986 */ /* 0x0003e8000c101516 */
[----:B------:R0:W-:Y:S01]  /*f330*/  @P3 STG.E.U16 desc[UR22][R12.64], R11 ;  /* 0x0000000b0c003986 */ /* 0x0001e2000c101516 */
[----:B------:R-:W-:Y:S01]  /*f340*/  ISETP.LT.AND P3, PT, R93, UR51, !P1 ;  /* 0x000000335d007c0c */ /* 0x000fe2000cf61270 */
[----:B------:R-:W-:-:S02]  /*f350*/  VIADD R10, R10, UR32 ;  /* 0x000000200a0a7c36 */ /* 0x000fc40008000000 */
[----:B-1----:R-:W3:Y:S02]  /*f360*/  LDL.LU R85, [R1+0x1d8] ;  /* 0x0001d80001557983 */ /* 0x002ee40000300800 */
[----:B------:R-:W-:Y:S01]  /*f370*/  IMAD.WIDE R68, R10, 0x2, R8 ;  /* 0x000000020a447825 */ /* 0x000fe200078e0208 */
[----:B--2---:R-:W-:-:S03]  /*f380*/  F2FP.F16.F32.PACK_AB R70, R15, R0 ;  /* 0x000000000f46723e */ /* 0x004fc600000000ff */
[----:B------:R-:W-:-:S04]  /*f390*/  VIADD R0, R92, 0xf ;  /* 0x0000000f5c007836 */ /* 0x000fc80000000000 */
[----:B------:R1:W-:Y:S01]  /*f3a0*/  @P3 STG.E.U16 desc[UR22][R68.64], R88 ;  /* 0x0000005844003986 */ /* 0x0003e2000c101516 */
[----:B0-----:R-:W-:Y:S01]  /*f3b0*/  PRMT R11, R88, 0x7632, R11 ;  /* 0x00007632580b7816 */ /* 0x001fe2000000000b */
[----:B------:R-:W0:Y:S01]  /*f3c0*/  LDCU UR51, c[0x0][0x398] ;  /* 0x00007300ff3377ac */ /* 0x000e220008000800 */
[----:B------:R-:W-:Y:S01]  /*f3d0*/  ISETP.GE.AND P3, PT, R0, UR7, PT ;  /* 0x0000000700007c0c */ /* 0x000fe2000bf66270 */
[----:B-1----:R-:W2:Y:S04]  /*f3e0*/  LDL.LU R68, [R1+0x230] ;  /* 0x0002300001447983 */ /* 0x002ea80000300800 */
[----:B------:R-:W2:Y:S04]  /*f3f0*/  LDL.LU R88, [R1+0xd0] ;  /* 0x0000d00001587983 */ /* 0x000ea80000300800 */
[----:B------:R-:W2:Y:S01]  /*f400*/  LDL.LU R0, [R1+0x130] ;  /* 0x0001300001007983 */ /* 0x000ea20000300800 */
[----:B------:R-:W-:Y:S01]  /*f410*/  ISETP.LT.AND P4, PT, R76, UR38, !P1 ;  /* 0x000000264c007c0c */ /* 0x000fe2000cf81270 */
[----:B------:R-:W-:Y:S01]  /*f420*/  IMAD.WIDE R14, R10, 0x2, R2 ;  /* 0x000000020a0e7825 */ /* 0x000fe200078e0202 */
[----:B------:R-:W-:Y:S01]  /*f430*/  ISETP.LT.AND P5, PT, R72, UR54, !P1 ;  /* 0x0000003648007c0c */ /* 0x000fe2000cfa1270 */
[----:B------:R-:W1:Y:S01]  /*f440*/  LDCU UR54, c[0x0][0x39c] ;  /* 0x00007380ff3677ac */ /* 0x000e620008000800 */
[----:B------:R-:W-:Y:S01]  /*f450*/  ISETP.LT.AND P1, PT, R89, UR9, !P1 ;  /* 0x0000000959007c0c */ /* 0x000fe2000cf21270 */
[----:B------:R-:W-:Y:S01]  /*f460*/  IMAD.WIDE R12, R10, 0x2, R6 ;  /* 0x000000020a0c7825 */ /* 0x000fe200078e0206 */
[----:B------:R-:W-:Y:S01]  /*f470*/  PRMT R71, R70, 0x7632, R71 ;  /* 0x0000763246477816 */ /* 0x000fe20000000047 */
[----:B------:R-:W0:Y:S01]  /*f480*/  LDCU UR38, c[0x0][0x398] ;  /* 0x00007300ff2677ac */ /* 0x000e220008000800 */
[----:B------:R-:W0:Y:S05]  /*f490*/  LDCU UR9, c[0x0][0x398] ;  /* 0x00007300ff0977ac */ /* 0x000e2a0008000800 */
[----:B------:R1:W-:Y:S01]  /*f4a0*/  @P4 STG.E.U16 desc[UR22][R14.64], R11 ;  /* 0x0000000b0e004986 */ /* 0x0003e2000c101516 */
[----:B------:R-:W-:Y:S01]  /*f4b0*/  ISETP.LT.AND P4, PT, R93, UR75, !P0 ;  /* 0x0000004b5d007c0c */ /* 0x000fe2000c781270 */
[----:B------:R-:W0:Y:S02]  /*f4c0*/  LDCU UR75, c[0x0][0x398] ;  /* 0x00007300ff4b77ac */ /* 0x000e240008000800 */
[----:B------:R-:W-:Y:S01]  /*f4d0*/  @P5 STG.E.U16 desc[UR22][R12.64], R70 ;  /* 0x000000460c005986 */ /* 0x000fe2000c101516 */
[----:B-1----:R-:W-:-:S05]  /*f4e0*/  IMAD.WIDE R14, R10, 0x2, R4 ;  /* 0x000000020a0e7825 */ /* 0x002fca00078e0204 */
[----:B------:R1:W-:Y:S04]  /*f4f0*/  @P1 STG.E.U16 desc[UR22][R14.64], R71 ;  /* 0x000000470e001986 */ /* 0x0003e8000c101516 */
[----:B-1----:R-:W3:Y:S04]  /*f500*/  LDL.LU R14, [R1+0x234] ;  /* 0x00023400010e7983 */ /* 0x002ee80000300800 */
[----:B------:R-:W3:Y:S04]  /*f510*/  LDL.LU R15, [R1+0x30] ;  /* 0x00003000010f7983 */ /* 0x000ee80000300800 */
[----:B------:R-:W4:Y:S01]  /*f520*/  LDL.LU R71, [R1+0xc4] ;  /* 0x0000c40001477983 */ /* 0x000f220000300800 */
[----:B--2---:R-:W-:Y:S01]  /*f530*/  F2FP.F16.F32.PACK_AB R11, R0, R68 ;  /* 0x00000044000b723e */ /* 0x004fe200000000ff */
[----:B------:R-:W-:-:S03]  /*f540*/  VIADD R0, R10, UR32 ;  /* 0x000000200a007c36 */ /* 0x000fc60008000000 */
[----:B------:R-:W-:Y:S01]  /*f550*/  PRMT R70, R11, 0x7610, R70 ;  /* 0x000076100b467816 */ /* 0x000fe20000000046 */
[----:B------:R-:W-:-:S05]  /*f560*/  IMAD.WIDE R12, R0, 0x2, R8 ;  /* 0x00000002000c7825 */ /* 0x000fca00078e0208 */
[----:B------:R1:W-:Y:S04]  /*f570*/  @P4 STG.E.U16 desc[UR22][R12.64], R70 ;  /* 0x000000460c004986 */ /* 0x0003e8000c101516 */
[----:B-1----:R-:W2:Y:S01]  /*f580*/  LDL.LU R13, [R1+0x134] ;  /* 0x00013400010d7983 */ /* 0x002ea20000300800 */
[----:B------:R-:W-:Y:S01]  /*f590*/  ISETP.LT.AND P5, PT, R76, UR76, !P0 ;  /* 0x0000004c4c007c0c */ /* 0x000fe2000c7a1270 */
[----:B------:R-:W-:Y:S01]  /*f5a0*/  VIADD R68, R92, 0x10 ;  /* 0x000000105c447836 */ /* 0x000fe20000000000 */
[----:B------:R-:W-:Y:S01]  /*f5b0*/  PRMT R69, R11, 0x7632, R69 ;  /* 0x000076320b457816 */ /* 0x000fe20000000045 */
[----:B------:R-:W-:Y:S01]  /*f5c0*/  IMAD.WIDE R10, R0, 0x2, R2 ;  /* 0x00000002000a7825 */ /* 0x000fe200078e0202 */
[----:B------:R-:W-:Y:S01]  /*f5d0*/  ISETP.LT.AND P4, PT, R72, UR74, !P0 ;  /* 0x0000004a48007c0c */ /* 0x000fe2000c781270 */
[----:B------:R-:W4:Y:S01]  /*f5e0*/  LDL.LU R70, [R1+0x2c4] ;  /* 0x0002c40001467983 */ /* 0x000f220000300800 */
[----:B------:R-:W-:Y:S01]  /*f5f0*/  ISETP.GE.AND P1, PT, R68, UR7, PT ;  /* 0x0000000744007c0c */ /* 0x000fe2000bf26270 */
[----:B------:R-:W1:Y:S01]  /*f600*/  LDCU UR74, c[0x0][0x398] ;  /* 0x00007300ff4a77ac */ /* 0x000e620008000800 */
[----:B------:R-:W0:Y:S05]  /*f610*/  LDCU UR76, c[0x0][0x398] ;  /* 0x00007300ff4c77ac */ /* 0x000e2a0008000800 */
[----:B------:R0:W-:Y:S01]  /*f620*/  @P5 STG.E.U16 desc[UR22][R10.64], R69 ;  /* 0x000000450a005986 */ /* 0x0001e2000c101516 */
[----:B------:R-:W1:Y:S01]  /*f630*/  LDCU UR7, c[0x0][0x398] ;  /* 0x00007300ff0777ac */ /* 0x000e620008000800 */
[----:B---3--:R-:W-:-:S02]  /*f640*/  F2FP.F16.F32.PACK_AB R16, R16, R15 ;  /* 0x0000000f1010723e */ /* 0x008fc400000000ff */
[----:B0-----:R-:W3:Y:S02]  /*f650*/  LDL.LU R69, [R1+0xcc] ;  /* 0x0000cc0001457983 */ /* 0x001ee40000300800 */
[----:B------:R-:W-:Y:S02]  /*f660*/  PRMT R68, R16, 0x7632, R68 ;  /* 0x0000763210447816 */ /* 0x000fe40000000044 */
[----:B--2---:R-:W-:Y:S01]  /*f670*/  F2FP.F16.F32.PACK_AB R11, R13, R14 ;  /* 0x0000000e0d0b723e */ /* 0x004fe200000000ff */
[----:B------:R-:W-:-:S05]  /*f680*/  IMAD.WIDE R12, R0, 0x2, R6 ;  /* 0x00000002000c7825 */ /* 0x000fca00078e0206 */
[----:B------:R0:W-:Y:S04]  /*f690*/  @P4 STG.E.U16 desc[UR22][R12.64], R16 ;  /* 0x000000100c004986 */ /* 0x0001e8000c101516 */
[----:B0-----:R-:W2:Y:S01]  /*f6a0*/  LDL.LU R16, [R1+0x34] ;  /* 0x0000340001107983 */ /* 0x001ea20000300800 */
[----:B------:R-:W-:Y:S01]  /*f6b0*/  ISETP.LT.AND P5, PT, R89, UR70, !P0 ;  /* 0x0000004659007c0c */ /* 0x000fe2000c7a1270 */
[C---:B------:R-:W-:Y:S01]  /*f6c0*/  VIADD R10, R0.reuse, UR32 ;  /* 0x00000020000a7c36 */ /* 0x040fe20008000000 */
[----:B------:R-:W-:Y:S01]  /*f6d0*/  ISETP.LT.AND P0, PT, R93, UR67, !P2 ;  /* 0x000000435d007c0c */ /* 0x000fe2000d701270 */
[----:B------:R-:W-:Y:S01]  /*f6e0*/  IMAD.WIDE R14, R0, 0x2, R4 ;  /* 0x00000002000e7825 */ /* 0x000fe200078e0204 */
[----:B------:R-:W-:Y:S01]  /*f6f0*/  ISETP.LT.AND P4, PT, R76, UR73, !P2 ;  /* 0x000000494c007c0c */ /* 0x000fe2000d781270 */
[----:B------:R-:W0:Y:S02]  /*f700*/  LDCU UR70, c[0x0][0x39c] ;  /* 0x00007380ff4677ac */ /* 0x000e240008000800 */
[----:B------:R-:W-:Y:S01]  /*f710*/  IMAD.WIDE R12, R10, 0x2, R8 ;  /* 0x000000020a0c7825 */ /* 0x000fe200078e0208 */
[----:B------:R-:W0:Y:S03]  /*f720*/  LDCU UR67, c[0x0][0x398] ;  /* 0x00007300ff4377ac */ /* 0x000e260008000800 */
[----:B------:R-:W-:-:S02]  /*f730*/  VIADD R0, R92, 0x11 ;  /* 0x000000115c007836 */ /* 0x000fc40000000000 */
[----:B------:R1:W-:Y:S01]  /*f740*/  @P5 STG.E.U16 desc[UR22][R14.64], R68 ;  /* 0x000000440e005986 */ /* 0x0003e2000c101516 */
[----:B------:R-:W-:Y:S01]  /*f750*/  ISETP.LT.AND P5, PT, R72, UR71, !P2 ;  /* 0x0000004748007c0c */ /* 0x000fe2000d7a1270 */
[----:B------:R-:W0:Y:S02]  /*f760*/  LDCU UR73, c[0x0][0x398] ;  /* 0x00007300ff4977ac */ /* 0x000e240008000800 */
[----:B------:R0:W-:Y:S01]  /*f770*/  @P0 STG.E.U16 desc[UR22][R12.64], R11 ;  /* 0x0000000b0c000986 */ /* 0x0001e2000c101516 */
[----:B------:R-:W-:Y:S01]  /*f780*/  ISETP.GE.AND P0, PT, R0, UR69, PT ;  /* 0x0000004500007c0c */ /* 0x000fe2000bf06270 */
[----:B------:R-:W0:Y:S01]  /*f790*/  LDCU UR69, c[0x0][0x39c] ;  /* 0x00007380ff4577ac */ /* 0x000e220008000800 */
[----:B------:R-:W0:Y:S01]  /*f7a0*/  LDCU UR71, c[0x0][0x398] ;  /* 0x00007300ff4777ac */ /* 0x000e220008000800 */
[----:B-1----:R-:W-:Y:S01]  /*f7b0*/  PRMT R68, R11, 0x7632, R68 ;  /* 0x000076320b447816 */ /* 0x002fe20000000044 */
[----:B------:R-:W-:Y:S01]  /*f7c0*/  IMAD.WIDE R14, R10, 0x2, R6 ;  /* 0x000000020a0e7825 */ /* 0x000fe200078e0206 */
[----:B--2---:R-:W-:-:S03]  /*f7d0*/  F2FP.F16.F32.PACK_AB R0, R17, R16 ;  /* 0x000000101100723e */ /* 0x004fc600000000ff */
[----:B------:R-:W-:Y:S01]  /*f7e0*/  IMAD.WIDE R16, R10, 0x2, R2 ;  /* 0x000000020a107825 */ /* 0x000fe200078e0202 */
[----:B0-----:R-:W-:-:S04]  /*f7f0*/  PRMT R11, R0, 0x7610, R11 ;  /* 0x00007610000b7816 */ /* 0x001fc8000000000b */
[----:B------:R0:W-:Y:S04]  /*f800*/  @P4 STG.E.U16 desc[UR22][R16.64], R68 ;  /* 0x0000004410004986 */ /* 0x0001e8000c101516 */
[----:B------:R1:W-:Y:S04]  /*f810*/  @P5 STG.E.U16 desc[UR22][R14.64], R11 ;  /* 0x0000000b0e005986 */ /* 0x0003e8000c101516 */
[----:B0-----:R-:W2:Y:S04]  /*f820*/  LDL.LU R16, [R1+0x238] ;  /* 0x0002380001107983 */ /* 0x001ea80000300800 */
[----:B------:R-:W2:Y:S04]  /*f830*/  LDL.LU R17, [R1+0x38] ;  /* 0x0000380001117983 */ /* 0x000ea80000300800 */
[----:B------:R-:W3:Y:S04]  /*f840*/  LDL.LU R68, [R1+0x1c4] ;  /* 0x0001c40001447983 */ /* 0x000ee80000300800 */
[----:B-1----:R-:W3:Y:S01]  /*f850*/  LDL.LU R15, [R1+0x138] ;  /* 0x00013800010f7983 */ /* 0x002ee20000300800 */
[----:B------:R-:W-:Y:S01]  /*f860*/  ISETP.LT.AND P2, PT, R89, UR63, !P2 ;  /* 0x0000003f59007c0c */ /* 0x000fe2000d741270 */
[----:B------:R-:W-:Y:S01]  /*f870*/  IMAD.WIDE R12, R10, 0x2, R4 ;  /* 0x000000020a0c7825 */ /* 0x000fe200078e0204 */
[----:B------:R-:W-:Y:S01]  /*f880*/  PRMT R0, R0, 0x7632, R0 ;  /* 0x0000763200007816 */ /* 0x000fe20000000000 */
[----:B------:R-:W0:Y:S01]  /*f890*/  LDCU UR63, c[0x0][0x398] ;  /* 0x00007300ff3f77ac */ /* 0x000e220008000800 */
[----:B------:R-:W-:-:S02]  /*f8a0*/  ISETP.LT.AND P4, PT, R93, UR66, !P6 ;  /* 0x000000425d007c0c */ /* 0x000fc4000f781270 */
[----:B------:R-:W-:Y:S01]  /*f8b0*/  ISETP.LT.AND P5, PT, R76, UR68, !P6 ;  /* 0x000000444c007c0c */ /* 0x000fe2000f7a1270 */
[----:B------:R-:W-:Y:S01]  /*f8c0*/  VIADD R10, R10, UR32 ;  /* 0x000000200a0a7c36 */ /* 0x000fe20008000000 */
[----:B------:R-:W1:Y:S01]  /*f8d0*/  LDCU UR66, c[0x0][0x398] ;  /* 0x00007300ff4277ac */ /* 0x000e620008000800 */
[----:B------:R-:W0:Y:S04]  /*f8e0*/  LDCU UR68, c[0x0][0x398] ;  /* 0x00007300ff4477ac */ /* 0x000e280008000800 */
[----:B------:R3:W-:Y:S01]  /*f8f0*/  @P2 STG.E.U16 desc[UR22][R12.64], R0 ;  /* 0x000000000c002986 */ /* 0x0007e2000c101516 */
[----:B--2---:R-:W-:Y:S02]  /*f900*/  F2FP.F16.F32.PACK_AB R18, R18, R17 ;  /* 0x000000111212723e */ /* 0x004fe400000000ff */
[----:B---3--:R-:W-:Y:S01]  /*f910*/  F2FP.F16.F32.PACK_AB R0, R15, R16 ;  /* 0x000000100f00723e */ /* 0x008fe200000000ff */
[----:B------:R-:W-:-:S03]  /*f920*/  IMAD.WIDE R16, R10, 0x2, R8 ;  /* 0x000000020a107825 */ /* 0x000fc600078e0208 */
[----:B------:R-:W-:Y:S01]  /*f930*/  PRMT R11, R0, 0x7610, R11 ;  /* 0x00007610000b7816 */ /* 0x000fe2000000000b */
[----:B------:R-:W-:Y:S01]  /*f940*/  IMAD.WIDE R14, R10, 0x2, R2 ;  /* 0x000000020a0e7825 */ /* 0x000fe200078e0202 */
[----:B------:R-:W-:-:S03]  /*f950*/  PRMT R0, R0, 0x7632, R0 ;  /* 0x0000763200007816 */ /* 0x000fc60000000000 */
[----:B------:R2:W-:Y:S04]  /*f960*/  @P4 STG.E.U16 desc[UR22][R16.64], R11 ;  /* 0x0000000b10004986 */ /* 0x0005e8000c101516 */
[----:B------:R3:W-:Y:S04]  /*f970*/  @P5 STG.E.U16 desc[UR22][R14.64], R0 ;  /* 0x000000000e005986 */ /* 0x0007e8000c101516 */
[----:B--2---:R-:W2:Y:S04]  /*f980*/  LDL.LU R11, [R1+0x23c] ;  /* 0x00023c00010b7983 */ /* 0x004ea80000300800 */
[----:B------:R-:W2:Y:S04]  /*f990*/  LDL.LU R17, [R1+0x240] ;  /* 0x0002400001117983 */ /* 0x000ea80000300800 */
[----:B---3--:R-:W2:Y:S01]  /*f9a0*/  LDL.LU R15, [R1+0x13c] ;  /* 0x00013c00010f7983 */ /* 0x008ea20000300800 */
[----:B------:R-:W-:Y:S01]  /*f9b0*/  ISETP.LT.AND P2, PT, R72, UR64, !P6 ;  /* 0x0000004048007c0c */ /* 0x000fe2000f741270 */
[----:B------:R-:W-:Y:S01]  /*f9c0*/  IMAD.WIDE R12, R10, 0x2, R6 ;  /* 0x000000020a0c7825 */ /* 0x000fe200078e0206 */
[----:B------:R-:W-:Y:S01]  /*f9d0*/  PRMT R16, R18, 0x7632, R16 ;  /* 0x0000763212107816 */ /* 0x000fe20000000010 */
[----:B------:R-:W3:Y:S10]  /*f9e0*/  LDCU UR64, c[0x0][0x398] ;  /* 0x00007300ff4077ac */ /* 0x000ef40008000800 */
[----:B------:R0:W-:Y:S04]  /*f9f0*/  @P2 STG.E.U16 desc[UR22][R12.64], R18 ;  /* 0x000000120c002986 */ /* 0x0001e8000c101516 */
[----:B0-----:R-:W3:Y:S01]  /*fa00*/  LDL.LU R18, [R1+0x140] ;  /* 0x0001400001127983 */ /* 0x001ee20000300800 */
[----:B--2---:R-:W-:Y:S01]  /*fa10*/  F2FP.F16.F32.PACK_AB R14, R15, R11 ;  /* 0x0000000b0f0e723e */ /* 0x004fe200000000ff */
[----:B------:R-:W-:-:S05]  /*fa20*/  VIADD R15, R92, 0x12 ;  /* 0x000000125c0f7836 */ /* 0x000fca0000000000 */
[----:B------:R-:W-:Y:S02]  /*fa30*/  ISETP.GE.AND P2, PT, R15, UR14, PT ;  /* 0x0000000e0f007c0c */ /* 0x000fe4000bf46270 */
[----:B------:R-:W-:Y:S01]  /*fa40*/  ISETP.LT.AND P6, PT, R89, UR77, !P6 ;  /* 0x0000004d59007c0c */ /* 0x000fe2000f7c1270 */
[----:B------:R-:W2:Y:S01]  /*fa50*/  LDL.LU R15, [R1+0x3c] ;  /* 0x00003c00010f7983 */ /* 0x000ea20000300800 */
[----:B------:R-:W-:Y:S01]  /*fa60*/  ISETP.LT.AND P4, PT, R93, UR72, !P3 ;  /* 0x000000485d007c0c */ /* 0x000fe2000df81270 */
[----:B------:R-:W-:Y:S01]  /*fa70*/  VIADD R0, R10, UR32 ;  /* 0x000000200a007c36 */ /* 0x000fe20008000000 */
[----:B------:R-:W-:Y:S01]  /*fa80*/  ISETP.LT.AND P5, PT, R76, UR65, !P3 ;  /* 0x000000414c007c0c */ /* 0x000fe2000dfa1270 */
[----:B------:R-:W-:Y:S01]  /*fa90*/  IMAD.WIDE R12, R10, 0x2, R4 ;  /* 0x000000020a0c7825 */ /* 0x000fe200078e0204 */
[----:B------:R-:W0:Y:S03]  /*faa0*/  LDCU UR77, c[0x0][0x39c] ;  /* 0x00007380ff4d77ac */ /* 0x000e260008000800 */
[----:B------:R-:W-:Y:S01]  /*fab0*/  IMAD.WIDE R10, R0, 0x2, R8 ;  /* 0x00000002000a7825 */ /* 0x000fe200078e0208 */
[----:B------:R-:W0:Y:S03]  /*fac0*/  LDCU UR72, c[0x0][0x398] ;  /* 0x00007300ff4877ac */ /* 0x000e260008000800 */
[----:B------:R1:W-:Y:S01]  /*fad0*/  @P6 STG.E.U16 desc[UR22][R12.64], R16 ;  /* 0x000000100c006986 */ /* 0x0003e2000c101516 */
[----:B------:R-:W-:Y:S01]  /*fae0*/  ISETP.LT.AND P6, PT, R72, UR48, !P3 ;  /* 0x0000003048007c0c */ /* 0x000fe2000dfc1270 */
[----:B------:R-:W0:Y:S02]  /*faf0*/  LDCU UR48, c[0x0][0x39c] ;  /* 0x00007380ff3077ac */ /* 0x000e240008000800 */
[----:B------:R3:W-:Y:S01]  /*fb00*/  @P4 STG.E.U16 desc[UR22][R10.64], R14 ;  /* 0x0000000e0a004986 */ /* 0x0007e2000c101516 */
[----:B------:R-:W-:Y:S01]  /*fb10*/  ISETP.LT.AND P3, PT, R89, UR46, !P3 ;  /* 0x0000002e59007c0c */ /* 0x000fe2000df61270 */
[----:B------:R-:W0:Y:S01]  /*fb20*/  LDCU UR65, c[0x0][0x398] ;  /* 0x00007300ff4177ac */ /* 0x000e220008000800 */
[----:B------:R-:W0:Y:S01]  /*fb30*/  LDCU UR14, c[0x0][0x398] ;  /* 0x00007300ff0e77ac */ /* 0x000e220008000800 */
[----:B-1----:R-:W-:Y:S01]  /*fb40*/  IMAD.WIDE R12, R0, 0x2, R2 ;  /* 0x00000002000c7825 */ /* 0x002fe200078e0202 */
[----:B------:R-:W1:Y:S01]  /*fb50*/  LDCU UR46, c[0x0][0x398] ;  /* 0x00007300ff2e77ac */ /* 0x000e620008000800 */
[----:B---3--:R-:W-:-:S02]  /*fb60*/  PRMT R14, R14, 0x7632, R14 ;  /* 0x000076320e0e7816 */ /* 0x008fc4000000000e */
[----:B------:R-:W-:-:S03]  /*fb70*/  IMAD.WIDE R10, R0, 0x2, R6 ;  /* 0x00000002000a7825 */ /* 0x000fc600078e0206 */
[----:B------:R-:W-:Y:S01]  /*fb80*/  @P5 STG.E.U16 desc[UR22][R12.64], R14 ;  /* 0x0000000e0c005986 */ /* 0x000fe2000c101516 */
[----:B------:R-:W-:Y:S01]  /*fb90*/  ISETP.LT.AND P5, PT, R93, UR61, !P1 ;  /* 0x0000003d5d007c0c */ /* 0x000fe2000cfa1270 */
[----:B------:R-:W3:Y:S01]  /*fba0*/  LDCU UR61, c[0x0][0x398] ;  /* 0x00007300ff3d77ac */ /* 0x000ee20008000800 */
[----:B--2---:R-:W-:Y:S01]  /*fbb0*/  F2FP.F16.F32.PACK_AB R19, R19, R15 ;  /* 0x0000000f1313723e */ /* 0x004fe200000000ff */
[----:B------:R-:W-:-:S04]  /*fbc0*/  VIADD R15, R92, 0x13 ;  /* 0x000000135c0f7836 */ /* 0x000fc80000000000 */
[----:B------:R2:W-:Y:S01]  /*fbd0*/  @P6 STG.E.U16 desc[UR22][R10.64], R19 ;  /* 0x000000130a006986 */ /* 0x0005e2000c101516 */
[----:B------:R-:W-:Y:S01]  /*fbe0*/  ISETP.GE.AND P4, PT, R15, UR37, PT ;  /* 0x000000250f007c0c */ /* 0x000fe2000bf86270 */
[----:B------:R-:W0:Y:S01]  /*fbf0*/  LDCU UR37, c[0x0][0x398] ;  /* 0x00007300ff2577ac */ /* 0x000e220008000800 */
[----:B--2---:R-:W-:Y:S01]  /*fc00*/  VIADD R10, R0, UR32 ;  /* 0x00000020000a7c36 */ /* 0x004fe20008000000 */
[----:B------:R-:W-:Y:S01]  /*fc10*/  F2FP.F16.F32.PACK_AB R11, R18, R17 ;  /* 0x00000011120b723e */ /* 0x000fe200000000ff */
[----:B------:R-:W-:Y:S01]  /*fc20*/  IMAD.WIDE R16, R0, 0x2, R4 ;  /* 0x0000000200107825 */ /* 0x000fe200078e0204 */
[----:B------:R-:W-:-:S03]  /*fc30*/  PRMT R19, R19, 0x7632, R19 ;  /* 0x0000763213137816 */ /* 0x000fc60000000013 */
[----:B------:R-:W-:Y:S02]  /*fc40*/  VIADD R18, R92, 0x14 ;  /* 0x000000145c127836 */ /* 0x000fe40000000000 */
[----:B------:R-:W-:Y:S01]  /*fc50*/  IMAD.WIDE R14, R10, 0x2, R8 ;  /* 0x000000020a0e7825 */ /* 0x000fe200078e0208 */
[----:B------:R-:W-:Y:S01]  /*fc60*/  @P3 STG.E.U16 desc[UR22][R16.64], R19 ;  /* 0x0000001310003986 */ /* 0x000fe2000c101516 */
[----:B------:R-:W-:Y:S02]  /*fc70*/  PRMT R0, R11, 0x7632, R0 ;  /* 0x000076320b007816 */ /* 0x000fe40000000000 */
[----:B------:R-:W-:Y:S01]  /*fc80*/  ISETP.GE.AND P3, PT, R18, UR45, PT ;  /* 0x0000002d12007c0c */ /* 0x000fe2000bf66270 */
[----:B------:R2:W-:Y:S04]  /*fc90*/  @P5 STG.E.U16 desc[UR22][R14.64], R11 ;  /* 0x0000000b0e005986 */ /* 0x0005e8000c101516 */
[----:B------:R-:W3:Y:S01]  /*fca0*/  LDL.LU R18, [R1+0x248] ;  /* 0x0002480001127983 */ /* 0x000ee20000300800 */
[----:B------:R-:W-:Y:S01]  /*fcb0*/  ISETP.LT.AND P6, PT, R76, UR34, !P1 ;  /* 0x000000224c007c0c */ /* 0x000fe2000cfc1270 */
[----:B------:R-:W-:Y:S01]  /*fcc0*/  IMAD.WIDE R12, R10, 0x2, R2 ;  /* 0x000000020a0c7825 */ /* 0x000fe200078e0202 */
[----:B------:R-:W-:Y:S01]  /*fcd0*/  ISETP.LT.AND P5, PT, R72, UR52, !P1 ;  /* 0x0000003448007c0c */ /* 0x000fe2000cfa1270 */
[----:B------:R-:W0:Y:S01]  /*fce0*/  LDCU UR52, c[0x0][0x39c] ;  /* 0x00007380ff3477ac */ /* 0x000e220008000800 */
[----:B--2---:R-:W2:Y:S01]  /*fcf0*/  LDL.LU R11, [R1+0x40] ;  /* 0x00004000010b7983 */ /* 0x004ea20000300800 */
[----:B------:R-:W0:Y:S03]  /*fd00*/  LDCU UR34, c[0x0][0x398] ;  /* 0x00007300ff2277ac */ /* 0x000e260008000800 */
[----:B------:R-:W3:Y:S01]  /*fd10*/  LDL.LU R14, [R1+0x144] ;  /* 0x00014400010e7983 */ /* 0x000ee20000300800 */
[----:B------:R-:W0:Y:S03]  /*fd20*/  LDCU UR45, c[0x0][0x398] ;  /* 0x00007300ff2d77ac */ /* 0x000e260008000800 */
[----:B------:R-:W3:Y:S04]  /*fd30*/  LDL.LU R15, [R1+0x244] ;  /* 0x00024400010f7983 */ /* 0x000ee80000300800 */
[----:B------:R0:W-:Y:S01]  /*fd40*/  @P6 STG.E.U16 desc[UR22][R12.64], R0 ;  /* 0x000000000c006986 */ /* 0x0001e2000c101516 */
[----:B------:R-:W-:Y:S01]  /*fd50*/  ISETP.LT.AND P6, PT, R89, UR16, !P1 ;  /* 0x0000001059007c0c */ /* 0x000fe2000cfc1270 */
[----:B------:R-:W1:Y:S01]  /*fd60*/  LDCU UR16, c[0x0][0x398] ;  /* 0x00007300ff1077ac */ /* 0x000e620008000800 */
[----:B0-----:R-:W-:Y:S01]  /*fd70*/  IMAD.WIDE R12, R10, 0x2, R4 ;  /* 0x000000020a0c7825 */ /* 0x001fe200078e0204 */
[----:B--2---:R-:W-:-:S02]  /*fd80*/  F2FP.F16.F32.PACK_AB R20, R20, R11 ;  /* 0x0000000b1414723e */ /* 0x004fc400000000ff */
[----:B---3--:R-:W-:Y:S01]  /*fd90*/  F2FP.F16.F32.PACK_AB R16, R14, R15 ;  /* 0x0000000f0e10723e */ /* 0x008fe200000000ff */
[----:B------:R-:W-:-:S05]  /*fda0*/  IMAD.WIDE R14, R10, 0x2, R6 ;  /* 0x000000020a0e7825 */ /* 0x000fca00078e0206 */
[----:B------:R0:W-:Y:S01]  /*fdb0*/  @P5 STG.E.U16 desc[UR22][R14.64], R20 ;  /* 0x000000140e005986 */ /* 0x0001e2000c101516 */
[----:B------:R-:W-:-:S03]  /*fdc0*/  PRMT R17, R20, 0x7632, R17 ;  /* 0x0000763214117816 */ /* 0x000fc60000000011 */
[----:B0-----:R-:W2:Y:S04]  /*fdd0*/  LDL.LU R14, [R1+0x44] ;  /* 0x00004400010e7983 */ /* 0x001ea80000300800 */
[----:B------:R0:W-:Y:S04]  /*fde0*/  @P6 STG.E.U16 desc[UR22][R12.64], R17 ;  /* 0x000000110c006986 */ /* 0x0001e8000c101516 */
[----:B0-----:R-:W3:Y:S01]  /*fdf0*/  LDL.LU R17, [R1+0x148] ;  /* 0x0001480001117983 */ /* 0x001ee20000300800 */
[----:B------:R-:W-:Y:S01]  /*fe00*/  ISETP.LT.AND P1, PT, R93, UR49, !P0 ;  /* 0x000000315d007c0c */ /* 0x000fe2000c721270 */
[----:B------:R-:W-:Y:S01]  /*fe10*/  VIADD R0, R10, UR32 ;  /* 0x000000200a007c36 */ /* 0x000fe20008000000 */
[----:B------:R-:W-:Y:S01]  /*fe20*/  ISETP.LT.AND P6, PT, R76, UR24, !P0 ;  /* 0x000000184c007c0c */ /* 0x000fe2000c7c1270 */
[----:B------:R-:W0:Y:S01]  /*fe30*/  LDCU UR49, c[0x0][0x398] ;  /* 0x00007300ff3177ac */ /* 0x000e220008000800 */
[----:B------:R-:W-:Y:S01]  /*fe40*/  ISETP.LT.AND P5, PT, R72, UR44, !P0 ;  /* 0x0000002c48007c0c */ /* 0x000fe2000c7a1270 */
[----:B------:R-:W-:Y:S01]  /*fe50*/  IMAD.WIDE R10, R0, 0x2, R8 ;  /* 0x00000002000a7825 */ /* 0x000fe200078e0208 */
[----:B------:R-:W-:Y:S01]  /*fe60*/  PRMT R15, R16, 0x7632, R15 ;  /* 0x00007632100f7816 */ /* 0x000fe2000000000f */
[----:B------:R-:W0:Y:S02]  /*fe70*/  LDCU UR44, c[0x0][0x39c] ;  /* 0x00007380ff2c77ac */ /* 0x000e240008000800 */
[C---:B------:R-:W-:Y:S01]  /*fe80*/  IMAD.WIDE R12, R0.reuse, 0x2, R2 ;  /* 0x00000002000c7825 */ /* 0x040fe200078e0202 */
[----:B------:R-:W0:Y:S03]  /*fe90*/  LDCU UR24, c[0x0][0x398] ;  /* 0x00007300ff1877ac */ /* 0x000e260008000800 */
[----:B------:R1:W-:Y:S01]  /*fea0*/  @P1 STG.E.U16 desc[UR22][R10.64], R16 ;  /* 0x000000100a001986 */ /* 0x0003e2000c101516 */
[----:B------:R-:W-:Y:S01]  /*feb0*/  ISETP.LT.AND P0, PT, R89, UR43, !P0 ;  /* 0x0000002b59007c0c */ /* 0x000fe2000c701270 */
[----:B------:R-:W0:Y:S02]  /*fec0*/  LDCU UR43, c[0x0][0x39c] ;  /* 0x00007380ff2b77ac */ /* 0x000e240008000800 */
[----:B------:R-:W-:Y:S01]  /*fed0*/  @P6 STG.E.U16 desc[UR22][R12.64], R15 ;  /* 0x0000000f0c006986 */ /* 0x000fe2000c101516 */
[----:B-1----:R-:W-:Y:S01]  /*fee0*/  IMAD.WIDE R10, R0, 0x2, R6 ;  /* 0x00000002000a7825 */ /* 0x002fe200078e0206 */
[----:B--2---:R-:W-:-:S03]  /*fef0*/  F2FP.F16.F32.PACK_AB R21, R21, R14 ;  /* 0x0000000e1515723e */ /* 0x004fc600000000ff */
[----:B------:R-:W-:Y:S02]  /*ff00*/  VIADD R14, R92, 0x15 ;  /* 0x000000155c0e7836 */ /* 0x000fe40000000000 */
[----:B------:R1:W-:Y:S01]  /*ff10*/  @P5 STG.E.U16 desc[UR22][R10.64], R21 ;  /* 0x000000150a005986 */ /* 0x0003e2000c101516 */
[----:B------:R-:W-:Y:S01]  /*ff20*/  ISETP.LT.AND P5, PT, R93, UR20, !P2 ;  /* 0x000000145d007c0c */ /* 0x000fe2000d7a1270 */
[----:B------:R-:W2:Y:S01]  /*ff30*/  LDCU UR20, c[0x0][0x398] ;  /* 0x00007300ff1477ac */ /* 0x000ea20008000800 */
[----:B------:R-:W-:Y:S02]  /*ff40*/  ISETP.GE.AND P1, PT, R14, UR35, PT ;  /* 0x000000230e007c0c */ /* 0x000fe4000bf26270 */
[----:B------:R-:W-:Y:S01]  /*ff50*/  PRMT R19, R21, 0x7632, R19 ;  /* 0x0000763215137816 */ /* 0x000fe20000000013 */
[----:B------:R-:W0:Y:S01]  /*ff60*/  LDCU UR35, c[0x0][0x398] ;  /* 0x00007300ff2377ac */ /* 0x000e220008000800 */
[C---:B-1----:R-:W-:Y:S01]  /*ff70*/  VIADD R10, R0.reuse, UR32 ;  /* 0x00000020000a7c36 */ /* 0x042fe20008000000 */
[----:B---3--:R-:W-:Y:S01]  /*ff80*/  F2FP.F16.F32.PACK_AB R11, R17, R18 ;  /* 0x00000012110b723e */ /* 0x008fe200000000ff */
[----:B------:R-:W-:Y:S01]  /*ff90*/  IMAD.WIDE R16, R0, 0x2, R4 ;  /* 0x0000000200107825 */ /* 0x000fe200078e0204 */
[----:B------:R-:W3:Y:S03]  /*ffa0*/  LDL.LU R21, [R1+0xb4] ;  /* 0x0000b40001157983 */ /* 0x000ee60000300800 */
[----:B------:R-:W-:Y:S01]  /*ffb0*/  IMAD.WIDE R14, R10, 0x2, R8 ;  /* 0x000000020a0e7825 */ /* 0x000fe200078e0208 */
[----:B------:R-:W-:Y:S01]  /*ffc0*/  @P0 STG.E.U16 desc[UR22][R16.64], R19 ;  /* 0x0000001310000986 */ /* 0x000fe2000c101516 */
[----:B------:R-:W-:-:S03]  /*ffd0*/  PRMT R0, R11, 0x7632, R0 ;  /* 0x000076320b007816 */ /* 0x000fc60000000000 */
[----:B------:R1:W-:Y:S04]  /*ffe0*/  @P5 STG.E.U16 desc[UR22][R14.64], R11 ;  /* 0x0000000b0e005986 */ /* 0x0003e8000c101516 */
[----:B-1----:R-:W2:Y:S04]  /*fff0*/  LDL.LU R11, [R1+0x14c] ;  /* 0x00014c00010b7983 */ /* 0x002ea80000300800 */
[----:B------:R-:W2:Y:S04]  /*10000*/  LDL.LU R14, [R1+0x24c] ;  /* 0x00024c00010e7983 */ /* 0x000ea80000300800 */
[----:B------:R-:W3:Y:S01]  /*10010*/  LDL.LU R15, [R1+0x48] ;  /* 0x00004800010f7983 */ /* 0x000ee20000300800 */
[----:B------:R-:W-:Y:S01]  /*10020*/  ISETP.LT.AND P6, PT, R76, UR30, !P2 ;  /* 0x0000001e4c007c0c */ /* 0x000fe2000d7c1270 */
[----:B------:R-:W-:Y:S01]  /*10030*/  IMAD.WIDE R12, R10, 0x2, R2 ;  /* 0x000000020a0c7825 */ /* 0x000fe200078e0202 */
[----:B------:R-:W-:Y:S01]  /*10040*/  ISETP.LT.AND P5, PT, R72, UR33, !P2 ;  /* 0x0000002148007c0c */ /* 0x000fe2000d7a1270 */
[----:B------:R-:W1:Y:S02]  /*10050*/  LDCU UR30, c[0x0][0x398] ;  /* 0x00007300ff1e77ac */ /* 0x000e640008000800 */
[----:B------:R-:W-:Y:S01]  /*10060*/  VIADD R18, R92, 0x16 ;  /* 0x000000165c127836 */ /* 0x000fe20000000000 */
[----:B------:R-:W0:Y:S07]  /*10070*/  LDCU UR33, c[0x0][0x398] ;  /* 0x00007300ff2177ac */ /* 0x000e2e0008000800 */
[----:B------:R-:W-:Y:S01]  /*10080*/  @P6 STG.E.U16 desc[UR22][R12.64], R0 ;  /* 0x000000000c006986 */ /* 0x000fe2000c101516 */
[----:B--2---:R-:W-:-:S02]  /*10090*/  F2FP.F16.F32.PACK_AB R16, R11, R14 ;  /* 0x0000000e0b10723e */ /* 0x004fc400000000ff */
[----:B---3--:R-:W-:Y:S01]  /*100a0*/  F2FP.F16.F32.PACK_AB R22, R22, R15 ;  /* 0x0000000f1616723e */ /* 0x008fe200000000ff */
[----:B------:R-:W-:-:S05]  /*100b0*/  IMAD.WIDE R14, R10, 0x2, R6 ;  /* 0x000000020a0e7825 */ /* 0x000fca00078e0206 */
[----:B------:R2:W-:Y:S04]  /*100c0*/  @P5 STG.E.U16 desc[UR22][R14.64], R22 ;  /* 0x000000160e005986 */ /* 0x0005e8000c101516 */
[----:B--2---:R-:W2:Y:S01]  /*100d0*/  LDL.LU R15, [R1+0x4c] ;  /* 0x00004c00010f7983 */ /* 0x004ea20000300800 */
[----:B------:R-:W-:Y:S01]  /*100e0*/  ISETP.LT.AND P6, PT, R89, UR47, !P2 ;  /* 0x0000002f59007c0c */ /* 0x000fe2000d7c1270 */
[----:B------:R-:W-:Y:S01]  /*100f0*/  IMAD.WIDE R12, R10, 0x2, R4 ;  /* 0x000000020a0c7825 */ /* 0x000fe200078e0204 */
[----:B------:R-:W-:Y:S01]  /*10100*/  ISETP.LT.AND P2, PT, R93, UR50, !P4 ;  /* 0x000000325d007c0c */ /* 0x000fe2000e741270 */
[----:B------:R-:W3:Y:S01]  /*10110*/  LDCU UR50, c[0x0][0x398] ;  /* 0x00007300ff3277ac */ /* 0x000ee20008000800 */
[----:B------:R-:W-:Y:S01]  /*10120*/  PRMT R17, R22, 0x7632, R17 ;  /* 0x0000763216117816 */ /* 0x000fe20000000011 */
[----:B------:R-:W-:Y:S01]  /*10130*/  VIADD R0, R10, UR32 ;  /* 0x000000200a007c36 */ /* 0x000fe20008000000 */
[----:B------:R-:W-:Y:S01]  /*10140*/  ISETP.LT.AND P5, PT, R76, UR6, !P4 ;  /* 0x000000064c007c0c */ /* 0x000fe2000e7a1270 */
[----:B------:R-:W0:Y:S02]  /*10150*/  LDCU UR47, c[0x0][0x398] ;  /* 0x00007300ff2f77ac */ /* 0x000e240008000800 */
[----:B------:R-:W-:Y:S01]  /*10160*/  IMAD.WIDE R10, R0, 0x2, R8 ;  /* 0x00000002000a7825 */ /* 0x000fe200078e0208 */
[----:B------:R-:W-:Y:S01]  /*10170*/  ISETP.GE.AND P0, PT, R18, UR62, PT ;  /* 0x0000003e12007c0c */ /* 0x000fe2000bf06270 */
[----:B------:R-:W0:Y:S02]  /*10180*/  LDCU UR6, c[0x0][0x398] ;  /* 0x00007300ff0677ac */ /* 0x000e240008000800 */
[----:B------:R1:W-:Y:S01]  /*10190*/  @P6 STG.E.U16 desc[UR22][R12.64], R17 ;  /* 0x000000110c006986 */ /* 0x0003e2000c101516 */
[----:B------:R-:W-:Y:S01]  /*101a0*/  ISETP.LT.AND P6, PT, R72, UR36, !P4 ;  /* 0x0000002448007c0c */ /* 0x000fe2000e7c1270 */
[----:B------:R-:W0:Y:S02]  /*101b0*/  LDCU UR36, c[0x0][0x398] ;  /* 0x00007300ff2477ac */ /* 0x000e240008000800 */
[----:B------:R0:W-:Y:S01]  /*101c0*/  @P2 STG.E.U16 desc[UR22][R10.64], R16 ;  /* 0x000000100a002986 */ /* 0x0001e2000c101516 */
[----:B------:R-:W0:Y:S01]  /*101d0*/  LDCU UR62, c[0x0][0x398] ;  /* 0x00007300ff3e77ac */ /* 0x000e220008000800 */
[----:B-1----:R-:W-:Y:S01]  /*101e0*/  VIADD R12, R92, 0x17 ;  /* 0x000000175c0c7836 */ /* 0x002fe20000000000 */
[----:B------:R-:W-:-:S04]  /*101f0*/  PRMT R17, R16, 0x7632, R17 ;  /* 0x0000763210117816 */ /* 0x000fc80000000011 */
[----:B------:R-:W-:Y:S01]  /*10200*/  ISETP.GE.AND P2, PT, R12, UR57, PT ;  /* 0x000000390c007c0c */ /* 0x000fe2000bf46270 */
[----:B------:R-:W-:Y:S01]  /*10210*/  IMAD.WIDE R12, R0, 0x2, R6 ;  /* 0x00000002000c7825 */ /* 0x000fe200078e0206 */
[----:B--2---:R-:W-:-:S03]  /*10220*/  F2FP.F16.F32.PACK_AB R23, R23, R15 ;  /* 0x0000000f1717723e */ /* 0x004fc600000000ff */
[C---:B------:R-:W-:Y:S01]  /*10230*/  IMAD.WIDE R14, R0.reuse, 0x2, R2 ;  /* 0x00000002000e7825 */ /* 0x040fe200078e0202 */
[----:B------:R-:W-:Y:S01]  /*10240*/  ISETP.LT.AND P4, PT, R89, UR59, !P4 ;  /* 0x0000003b59007c0c */ /* 0x000fe2000e781270 */
[----:B------:R-:W1:Y:S03]  /*10250*/  LDCU UR59, c[0x0][0x39c] ;  /* 0x00007380ff3b77ac */ /* 0x000e660008000800 */
[----:B------:R2:W-:Y:S01]  /*10260*/  @P5 STG.E.U16 desc[UR22][R14.64], R17 ;  /* 0x000000110e005986 */ /* 0x0005e2000c101516 */
[----:B0-----:R-:W-:Y:S01]  /*10270*/  IMAD.WIDE R10, R0, 0x2, R4 ;  /* 0x00000002000a7825 */ /* 0x001fe200078e0204 */
[----:B------:R-:W0:Y:S02]  /*10280*/  LDCU UR57, c[0x0][0x398] ;  /* 0x00007300ff3977ac */ /* 0x000e240008000800 */
[----:B------:R0:W-:Y:S04]  /*10290*/  @P6 STG.E.U16 desc[UR22][R12.64], R23 ;  /* 0x000000170c006986 */ /* 0x0001e8000c101516 */
[----:B--2---:R-:W2:Y:S04]  /*102a0*/  LDL.LU R14, [R1+0x250] ;  /* 0x00025000010e7983 */ /* 0x004ea80000300800 */
[----:B------:R-:W2:Y:S04]  /*102b0*/  LDL.LU R15, [R1+0x50] ;  /* 0x00005000010f7983 */ /* 0x000ea80000300800 */
[----:B0-----:R-:W3:Y:S01]  /*102c0*/  LDL.LU R13, [R1+0x150] ;  /* 0x00015000010d7983 */ /* 0x001ee20000300800 */
[----:B------:R-:W-:-:S02]  /*102d0*/  PRMT R16, R23, 0x7632, R16 ;  /* 0x0000763217107816 */ /* 0x000fc40000000010 */
[----:B------:R-:W-:Y:S01]  /*102e0*/  ISETP.LT.AND P5, PT, R93, UR40, !P3 ;  /* 0x000000285d007c0c */ /* 0x000fe2000dfa1270 */
[----:B------:R-:W-:Y:S01]  /*102f0*/  VIADD R0, R0, UR32 ;  /* 0x0000002000007c36 */ /* 0x000fe20008000000 */
[----:B------:R-:W4:Y:S01]  /*10300*/  LDL.LU R23, [R1+0x2c8] ;  /* 0x0002c80001177983 */ /* 0x000f220000300800 */
[----:B------:R-:W-:Y:S01]  /*10310*/  ISETP.LT.AND P6, PT, R76, UR26, !P3 ;  /* 0x0000001a4c007c0c */ /* 0x000fe2000dfc1270 */
[----:B------:R-:W0:Y:S02]  /*10320*/  LDCU UR40, c[0x0][0x398] ;  /* 0x00007300ff2877ac */ /* 0x000e240008000800 */
[----:B------:R3:W-:Y:S01]  /*10330*/  @P4 STG.E.U16 desc[UR22][R10.64], R16 ;  /* 0x000000100a004986 */ /* 0x0007e2000c101516 */
[----:B------:R-:W0:Y:S01]  /*10340*/  LDCU UR26, c[0x0][0x398] ;  /* 0x00007300ff1a77ac */ /* 0x000e220008000800 */
[----:B--2---:R-:W-:Y:S02]  /*10350*/  F2FP.F16.F32.PACK_AB R24, R24, R15 ;  /* 0x0000000f1818723e */ /* 0x004fe400000000ff */
[----:B---3--:R-:W-:Y:S01]  /*10360*/  F2FP.F16.F32.PACK_AB R10, R13, R14 ;  /* 0x0000000e0d0a723e */ /* 0x008fe200000000ff */
[----:B------:R-:W-:-:S03]  /*10370*/  IMAD.WIDE R14, R0, 0x2, R8 ;  /* 0x00000002000e7825 */ /* 0x000fc600078e0208 */
[----:B------:R-:W-:-:S05]  /*10380*/  PRMT R17, R10, 0x7610, R17 ;  /* 0x000076100a117816 */ /* 0x000fca0000000011 */
[----:B------:R2:W-:Y:S04]  /*10390*/  @P5 STG.E.U16 desc[UR22][R14.64], R17 ;  /* 0x000000110e005986 */ /* 0x0005e8000c101516 */
[----:B--2---:R-:W2:Y:S04]  /*103a0*/  LDL.LU R14, [R1+0x154] ;  /* 0x00015400010e7983 */ /* 0x004ea80000300800 */
[----:B------:R-:W2:Y:S01]  /*103b0*/  LDL.LU R15, [R1+0x254] ;  /* 0x00025400010f7983 */ /* 0x000ea20000300800 */
[----:B------:R-:W-:Y:S01]  /*103c0*/  ISETP.LT.AND P4, PT, R72, UR56, !P3 ;  /* 0x0000003848007c0c */ /* 0x000fe2000df81270 */
[----:B------:R-:W-:Y:S01]  /*103d0*/  IMAD.WIDE R12, R0, 0x2, R2 ;  /* 0x00000002000c7825 */ /* 0x000fe200078e0202 */
[----:B------:R-:W-:Y:S01]  /*103e0*/  PRMT R16, R10, 0x7632, R16 ;  /* 0x000076320a107816 */ /* 0x000fe20000000010 */
[----:B------:R-:W3:Y:S02]  /*103f0*/  LDCU UR56, c[0x0][0x398] ;  /* 0x00007300ff3877ac */ /* 0x000ee40008000800 */
[----:B------:R-:W-:-:S02]  /*10400*/  IMAD.WIDE R10, R0, 0x2, R6 ;  /* 0x00000002000a7825 */ /* 0x000fc400078e0206 */
[----:B------:R-:W-:Y:S01]  /*10410*/  @P6 STG.E.U16 desc[UR22][R12.64], R16 ;  /* 0x000000100c006986 */ /* 0x000fe2000c101516 */
[----:B------:R-:W-:-:S05]  /*10420*/  PRMT R17, R24, 0x7632, R17 ;  /* 0x0000763218117816 */ /* 0x000fca0000000011 */
[----:B------:R0:W-:Y:S02]  /*10430*/  @P4 STG.E.U16 desc[UR22][R10.64], R24 ;  /* 0x000000180a004986 */ /* 0x0001e4000c101516 */
[----:B0-----:R-:W-:Y:S02]  /*10440*/  VIADD R10, R0, UR32 ;  /* 0x00000020000a7c36 */ /* 0x001fe40008000000 */
[----:B------:R-:W3:Y:S01]  /*10450*/  LDL.LU R24, [R1+0x1c8] ;  /* 0x0001c80001187983 */ /* 0x000ee20000300800 */
[----:B--2---:R-:W-:Y:S01]  /*10460*/  F2FP.F16.F32.PACK_AB R11, R14, R15 ;  /* 0x0000000f0e0b723e */ /* 0x004fe200000000ff */
[----:B------:R-:W-:Y:S02]  /*10470*/  IMAD.WIDE R14, R0, 0x2, R4 ;  /* 0x00000002000e7825 */ /* 0x000fe400078e0204 */
[----:B------:R-:W2:Y:S01]  /*10480*/  LDL.LU R0, [R1+0x54] ;  /* 0x0000540001007983 */ /* 0x000ea20000300800 */
[----:B------:R-:W-:Y:S02]  /*10490*/  ISETP.LT.AND P3, PT, R89, UR55, !P3 ;  /* 0x0000003759007c0c */ /* 0x000fe4000df61270 */
[----:B------:R-:W-:Y:S01]  /*104a0*/  ISETP.LT.AND P5, PT, R93, UR60, !P1 ;  /* 0x0000003c5d007c0c */ /* 0x000fe2000cfa1270 */
[----:B------:R-:W-:-:S04]  /*104b0*/  IMAD.WIDE R12, R10, 0x2, R8 ;  /* 0x000000020a0c7825 */ /* 0x000fc800078e0208 */
[----:B------:R-:W-:Y:S01]  /*104c0*/  VIADD R16, R92, 0x18 ;  /* 0x000000185c107836 */ /* 0x000fe20000000000 */
[----:B------:R-:W-:Y:S01]  /*104d0*/  ISETP.LT.AND P6, PT, R76, UR28, !P1 ;  /* 0x0000001c4c007c0c */ /* 0x000fe2000cfc1270 */
[----:B------:R-:W0:Y:S04]  /*104e0*/  LDCU UR55, c[0x0][0x39c] ;  /* 0x00007380ff3777ac */ /* 0x000e280008000800 */
[----:B------:R-:W-:Y:S01]  /*104f0*/  @P3 STG.E.U16 desc[UR22][R14.64], R17 ;  /* 0x000000110e003986 */ /* 0x000fe2000c101516 */
[----:B------:R-:W-:Y:S01]  /*10500*/  ISETP.GE.AND P4, PT, R16, UR54, PT ;  /* 0x0000003610007c0c */ /* 0x000fe2000bf86270 */
[----:B------:R-:W0:Y:S01]  /*10510*/  LDCU UR54, c[0x0][0x39c] ;  /* 0x00007380ff3677ac */ /* 0x000e220008000800 */
[----:B------:R-:W-:Y:S01]  /*10520*/  ISETP.LT.AND P3, PT, R72, UR10, !P1 ;  /* 0x0000000a48007c0c */ /* 0x000fe2000cf61270 */
[----:B------:R0:W-:Y:S01]  /*10530*/  @P5 STG.E.U16 desc[UR22][R12.64], R11 ;  /* 0x0000000b0c005986 */ /* 0x0001e2000c101516 */
[----:B------:R-:W-:Y:S01]  /*10540*/  ISETP.LT.AND P5, PT, R89, UR42, !P1 ;  /* 0x0000002a59007c0c */ /* 0x000fe2000cfa1270 */
[----:B------:R-:W0:Y:S02]  /*10550*/  LDCU UR60, c[0x0][0x398] ;  /* 0x00007300ff3c77ac */ /* 0x000e240008000800 */
[----:B------:R-:W3:Y:S01]  /*10560*/  LDL.LU R16, [R1+0x258] ;  /* 0x0002580001107983 */ /* 0x000ee20000300800 */
[----:B------:R-:W0:Y:S01]  /*10570*/  LDCU UR28, c[0x0][0x398] ;  /* 0x00007300ff1c77ac */ /* 0x000e220008000800 */
[----:B--2---:R-:W-:Y:S01]  /*10580*/  F2FP.F16.F32.PACK_AB R25, R25, R0 ;  /* 0x000000001919723e */ /* 0x004fe200000000ff */
[----:B------:R-:W-:Y:S01]  /*10590*/  VIADD R0, R92, 0x19 ;  /* 0x000000195c007836 */ /* 0x000fe20000000000 */
[----:B0-----:R-:W-:Y:S01]  /*105a0*/  PRMT R11, R11, 0x7632, R11 ;  /* 0x000076320b0b7816 */ /* 0x001fe2000000000b */
[----:B------:R-:W-:Y:S01]  /*105b0*/  IMAD.WIDE R14, R10, 0x2, R2 ;  /* 0x000000020a0e7825 */ /* 0x000fe200078e0202 */
[----:B------:R-:W0:Y:S02]  /*105c0*/  LDCU UR10, c[0x0][0x398] ;  /* 0x00007300ff0a77ac */ /* 0x000e240008000800 */
[----:B------:R-:W-:-:S02]  /*105d0*/  ISETP.GE.AND P1, PT, R0, UR70, PT ;  /* 0x0000004600007c0c */ /* 0x000fc4000bf26270 */
[----:B------:R-:W3:Y:S01]  /*105e0*/  LDL.LU R0, [R1+0x158] ;  /* 0x0001580001007983 */ /* 0x000ee20000300800 */
[C---:B------:R-:W-:Y:S01]  /*105f0*/  IMAD.WIDE R12, R10.reuse, 0x2, R6 ;  /* 0x000000020a0c7825 */ /* 0x040fe200078e0206 */
[----:B------:R-:W-:Y:S01]  /*10600*/  PRMT R19, R25, 0x7632, R19 ;  /* 0x0000763219137816 */ /* 0x000fe20000000013 */
[----:B------:R-:W2:Y:S01]  /*10610*/  LDCU UR70, c[0x0][0x39c] ;  /* 0x00007380ff4677ac */ /* 0x000ea20008000800 */
[----:B------:R0:W-:Y:S01]  /*10620*/  @P6 STG.E.U16 desc[UR22][R14.64], R11 ;  /* 0x0000000b0e006986 */ /* 0x0001e2000c101516 */
[----:B------:R-:W1:Y:S03]  /*10630*/  LDCU UR42, c[0x0][0x398] ;  /* 0x00007300ff2a77ac */ /* 0x000e660008000800 */
[----:B------:R4:W-:Y:S01]  /*10640*/  @P3 STG.E.U16 desc[UR22][R12.64], R25 ;  /* 0x000000190c003986 */ /* 0x0009e2000c101516 */
[----:B0-----:R-:W-:-:S03]  /*10650*/  IMAD.WIDE R14, R10, 0x2, R4 ;  /* 0x000000020a0e7825 */ /* 0x001fc600078e0204 */
[----:B----4-:R-:W4:Y:S04]  /*10660*/  LDL.LU R25, [R1+0xc0] ;  /* 0x0000c00001197983 */ /* 0x010f280000300800 */
[----:B------:R0:W-:Y:S04]  /*10670*/  @P5 STG.E.U16 desc[UR22][R14.64], R19 ;  /* 0x000000130e005986 */ /* 0x0001e8000c101516 */
[----:B0-----:R-:W2:Y:S04]  /*10680*/  LDL.LU R14, [R1+0x15c] ;  /* 0x00015c00010e7983 */ /* 0x001ea80000300800 */
[----:B------:R-:W2:Y:S01]  /*10690*/  LDL.LU R15, [R1+0x25c] ;  /* 0x00025c00010f7983 */ /* 0x000ea20000300800 */
[----:B---3--:R-:W-:Y:S01]  /*106a0*/  F2FP.F16.F32.PACK_AB R11, R0, R16 ;  /* 0x00000010000b723e */ /* 0x008fe200000000ff */
[----:B------:R-:W-:-:S05]  /*106b0*/  VIADD R16, R92, 0x1a ;  /* 0x0000001a5c107836 */ /* 0x000fca0000000000 */
[----:B------:R-:W-:Y:S02]  /*106c0*/  ISETP.GE.AND P5, PT, R16, UR69, PT ;  /* 0x0000004510007c0c */ /* 0x000fe4000bfa6270 */
[----:B------:R-:W-:Y:S01]  /*106d0*/  ISETP.LT.AND P6, PT, R93, UR58, !P0 ;  /* 0x0000003a5d007c0c */ /* 0x000fe2000c7c1270 */
[----:B------:R-:W3:Y:S01]  /*106e0*/  LDL.LU R16, [R1+0x58] ;  /* 0x0000580001107983 */ /* 0x000ee20000300800 */
[----:B------:R-:W-:Y:S01]  /*106f0*/  ISETP.LT.AND P3, PT, R76, UR12, !P0 ;  /* 0x0000000c4c007c0c */ /* 0x000fe2000c761270 */
[----:B------:R-:W-:Y:S01]  /*10700*/  VIADD R0, R10, UR32 ;  /* 0x000000200a007c36 */ /* 0x000fe20008000000 */
[C---:B------:R-:W-:Y:S01]  /*10710*/  PRMT R18, R11.reuse, 0x7610, R18 ;  /* 0x000076100b127816 */ /* 0x040fe20000000012 */
[----:B------:R-:W0:Y:S01]  /*10720*/  LDCU UR58, c[0x0][0x398] ;  /* 0x00007300ff3a77ac */ /* 0x000e220008000800 */
[----:B------:R-:W-:Y:S01]  /*10730*/  PRMT R17, R11, 0x7632, R17 ;  /* 0x000076320b117816 */ /* 0x000fe20000000011 */
[C---:B------:R-:W-:Y:S01]  /*10740*/  IMAD.WIDE R12, R0.reuse, 0x2, R8 ;  /* 0x00000002000c7825 */ /* 0x040fe200078e0208 */
[----:B------:R-:W0:Y:S03]  /*10750*/  LDCU UR12, c[0x0][0x398] ;  /* 0x00007300ff0c77ac */ /* 0x000e260008000800 */
[----:B------:R-:W-:-:S02]  /*10760*/  IMAD.WIDE R10, R0, 0x2, R2 ;  /* 0x00000002000a7825 */ /* 0x000fc400078e0202 */
[----:B------:R-:W-:Y:S01]  /*10770*/  @P6 STG.E.U16 desc[UR22][R12.64], R18 ;  /* 0x000000120c006986 */ /* 0x000fe2000c101516 */
[----:B------:R-:W0:Y:S03]  /*10780*/  LDCU UR69, c[0x0][0x398] ;  /* 0x00007300ff4577ac */ /* 0x000e260008000800 */
[----:B------:R1:W-:Y:S02]  /*10790*/  @P3 STG.E.U16 desc[UR22][R10.64], R17 ;  /* 0x000000110a003986 */ /* 0x0003e4000c101516 */
[----:B-1----:R-:W-:Y:S01]  /*107a0*/  VIADD R10, R0, UR32 ;  /* 0x00000020000a7c36 */ /* 0x002fe20008000000 */
[----:B--2---:R-:W-:Y:S01]  /*107b0*/  F2FP.F16.F32.PACK_AB R11, R14, R15 ;  /* 0x0000000f0e0b723e */ /* 0x004fe200000000ff */
[----:B------:R-:W-:Y:S01]  /*107c0*/  IMAD.WIDE R14, R0, 0x2, R4 ;  /* 0x00000002000e7825 */ /* 0x000fe200078e0204 */
[----:B---3--:R-:W-:-:S03]  /*107d0*/  F2FP.F16.F32.PACK_AB R26, R26, R16 ;  /* 0x000000101a1a723e */ /* 0x008fc600000000ff */
[----:B------:R-:W-:Y:S02]  /*107e0*/  IMAD.WIDE R16, R0, 0x2, R6 ;  /* 0x0000000200107825 */ /* 0x000fe400078e0206 */
[----:B------:R-:W2:Y:S01]  /*107f0*/  LDL.LU R0, [R1+0x5c] ;  /* 0x00005c0001007983 */ /* 0x000ea20000300800 */
[----:B------:R-:W-:Y:S02]  /*10800*/  ISETP.LT.AND P3, PT, R72, UR18, !P0 ;  /* 0x0000001248007c0c */ /* 0x000fe4000c761270 */
[----:B------:R-:W-:Y:S01]  /*10810*/  ISETP.LT.AND P6, PT, R89, UR4, !P0 ;  /* 0x0000000459007c0c */ /* 0x000fe2000c7c1270 */
[----:B------:R-:W-:Y:S01]  /*10820*/  IMAD.WIDE R12, R10, 0x2, R8 ;  /* 0x000000020a0c7825 */ /* 0x000fe200078e0208 */
[----:B------:R-:W-:Y:S01]  /*10830*/  ISETP.LT.AND P0, PT, R93, UR53, !P2 ;  /* 0x000000355d007c0c */ /* 0x000fe2000d701270 */
[----:B------:R-:W1:Y:S01]  /*10840*/  LDCU UR18, c[0x0][0x39c] ;  /* 0x00007380ff1277ac */ /* 0x000e620008000800 */
[----:B------:R-:W-:Y:S01]  /*10850*/  PRMT R18, R26, 0x7632, R18 ;  /* 0x000076321a127816 */ /* 0x000fe20000000012 */
[----:B------:R-:W3:Y:S06]  /*10860*/  LDCU UR4, c[0x0][0x398] ;  /* 0x00007300ff0477ac */ /* 0x000eec0008000800 */
[----:B------:R0:W-:Y:S01]  /*10870*/  @P3 STG.E.U16 desc[UR22][R16.64], R26 ;  /* 0x0000001a10003986 */ /* 0x0001e2000c101516 */
[----:B------:R-:W1:Y:S03]  /*10880*/  LDCU UR53, c[0x0][0x398] ;  /* 0x00007300ff3577ac */ /* 0x000e660008000800 */
[----:B------:R1:W-:Y:S04]  /*10890*/  @P6 STG.E.U16 desc[UR22][R14.64], R18 ;  /* 0x000000120e006986 */ /* 0x0003e8000c101516 */
[----:B------:R1:W-:Y:S04]  /*108a0*/  @P0 STG.E.U16 desc[UR22][R12.64], R11 ;  /* 0x0000000b0c000986 */ /* 0x0003e8000c101516 */
[----:B0-----:R-:W3:Y:S04]  /*108b0*/  LDL.LU R16, [R1+0x260] ;  /* 0x0002600001107983 */ /* 0x001ee80000300800 */
[----:B------:R-:W3:Y:S01]  /*108c0*/  LDL.LU R26, [R1+0x2b4] ;  /* 0x0002b400011a7983 */ /* 0x000ee20000300800 */
[----:B--2---:R-:W-:Y:S01]  /*108d0*/  F2FP.F16.F32.PACK_AB R27, R27, R0 ;  /* 0x000000001b1b723e */ /* 0x004fe200000000ff */
[----:B------:R-:W-:-:S05]  /*108e0*/  VIADD R0, R92, 0x1b ;  /* 0x0000001b5c007836 */ /* 0x000fca0000000000 */
[----:B------:R-:W-:Y:S02]  /*108f0*/  ISETP.GE.AND P0, PT, R0, UR77, PT ;  /* 0x0000004d00007c0c */ /* 0x000fe4000bf06270 */
[----:B------:R-:W-:Y:S01]  /*10900*/  ISETP.LT.AND P6, PT, R76, UR41, !P2 ;  /* 0x000000294c007c0c */ /* 0x000fe2000d7c1270 */
[----:B------:R-:W3:Y:S01]  /*10910*/  LDL.LU R0, [R1+0x160] ;  /* 0x0001600001007983 */ /* 0x000ee20000300800 */
[----:B------:R-:W-:Y:S01]  /*10920*/  ISETP.LT.AND P3, PT, R72, UR39, !P2 ;  /* 0x0000002748007c0c */ /* 0x000fe2000d761270 */
[C---:B-1----:R-:W-:Y:S01]  /*10930*/  IMAD.WIDE R14, R10.reuse, 0x2, R2 ;  /* 0x000000020a0e7825 */ /* 0x042fe200078e0202 */
[----:B------:R-:W-:Y:S01]  /*10940*/  PRMT R11, R11, 0x7632, R11 ;  /* 0x000076320b0b7816 */ /* 0x000fe2000000000b */
[----:B------:R-:W0:Y:S02]  /*10950*/  LDCU UR41, c[0x0][0x398] ;  /* 0x00007300ff2977ac */ /* 0x000e240008000800 */
[C---:B------:R-:W-:Y:S01]  /*10960*/  IMAD.WIDE R12, R10.reuse, 0x2, R6 ;  /* 0x000000020a0c7825 */ /* 0x040fe200078e0206 */
[----:B------:R-:W-:Y:S01]  /*10970*/  ISETP.LT.AND P2, PT, R89, UR51, !P2 ;  /* 0x0000003359007c0c */ /* 0x000fe2000d741270 */
[----:B------:R-:W1:Y:S04]  /*10980*/  LDCU UR39, c[0x0][0x398] ;  /* 0x00007300ff2777ac */ /* 0x000e680008000800 */
[----:B------:R2:W-:Y:S01]  /*10990*/  @P6 STG.E.U16 desc[UR22][R14.64], R11 ;  /* 0x0000000b0e006986 */ /* 0x0005e2000c101516 */
[----:B------:R-:W-:Y:S01]  /*109a0*/  PRMT R19, R27, 0x7632, R19 ;  /* 0x000076321b137816 */ /* 0x000fe20000000013 */
[----:B------:R-:W0:Y:S02]  /*109b0*/  LDCU UR51, c[0x0][0x398] ;  /* 0x00007300ff3377ac */ /* 0x000e240008000800 */
[----:B------:R1:W-:Y:S01]  /*109c0*/  @P3 STG.E.U16 desc[UR22][R12.64], R27 ;  /* 0x0000001b0c003986 */ /* 0x0003e2000c101516 */
[----:B------:R-:W-:Y:S01]  /*109d0*/  ISETP.LT.AND P3, PT, R93, UR38, !P4 ;  /* 0x000000265d007c0c */ /* 0x000fe2000e761270 */
[----:B------:R-:W0:Y:S01]  /*109e0*/  LDCU UR38, c[0x0][0x398] ;  /* 0x00007300ff2677ac */ /* 0x000e220008000800 */
[----:B------:R-:W0:Y:S01]  /*109f0*/  LDCU UR77, c[0x0][0x398] ;  /* 0x00007300ff4d77ac */ /* 0x000e220008000800 */
[----:B--2---:R-:W-:Y:S01]  /*10a00*/  IMAD.WIDE R14, R10, 0x2, R4 ;  /* 0x000000020a0e7825 */ /* 0x004fe200078e0204 */
[----:B-1----:R-:W2:Y:S04]  /*10a10*/  LDL.LU R27, [R1+0x1b4] ;  /* 0x0001b400011b7983 */ /* 0x002ea80000300800 */
[----:B------:R1:W-:Y:S01]  /*10a20*/  @P2 STG.E.U16 desc[UR22][R14.64], R19 ;  /* 0x000000130e002986 */ /* 0x0003e2000c101516 */
[----:B------:R-:W-:Y:S01]  /*10a30*/  ISETP.LT.AND P6, PT, R76, UR9, !P4 ;  /* 0x000000094c007c0c */ /* 0x000fe2000e7c1270 */
[----:B------:R-:W0:Y:S02]  /*10a40*/  LDCU UR9, c[0x0][0x398] ;  /* 0x00007300ff0977ac */ /* 0x000e240008000800 */
[----:B-1----:R-:W2:Y:S04]  /*10a50*/  LDL.LU R14, [R1+0x264] ;  /* 0x00026400010e7983 */ /* 0x002ea80000300800 */
[----:B------:R-:W2:Y:S01]  /*10a60*/  LDL.LU R15, [R1+0x60] ;  /* 0x00006000010f7983 */ /* 0x000ea20000300800 */
[----:B---3--:R-:W-:Y:S01]  /*10a70*/  F2FP.F16.F32.PACK_AB R11, R0, R16 ;  /* 0x00000010000b723e */ /* 0x008fe200000000ff */
[----:B------:R-:W-:-:S03]  /*10a80*/  VIADD R0, R10, UR32 ;  /* 0x000000200a007c36 */ /* 0x000fc60008000000 */
[----:B------:R-:W-:Y:S01]  /*10a90*/  PRMT R18, R11, 0x7610, R18 ;  /* 0x000076100b127816 */ /* 0x000fe20000000012 */
[----:B------:R-:W-:-:S05]  /*10aa0*/  IMAD.WIDE R12, R0, 0x2, R8 ;  /* 0x00000002000c7825 */ /* 0x000fca00078e0208 */
[----:B------:R1:W-:Y:S01]  /*10ab0*/  @P3 STG.E.U16 desc[UR22][R12.64], R18 ;  /* 0x000000120c003986 */ /* 0x0003e2000c101516 */
[----:B------:R-:W-:-:S03]  /*10ac0*/  PRMT R17, R11, 0x7632, R17 ;  /* 0x000076320b117816 */ /* 0x000fc60000000011 */
[----:B-1----:R-:W3:Y:S01]  /*10ad0*/  LDL.LU R13, [R1+0x164] ;  /* 0x00016400010d7983 */ /* 0x002ee20000300800 */
[----:B------:R-:W-:-:S05]  /*10ae0*/  IMAD.WIDE R10, R0, 0x2, R2 ;  /* 0x00000002000a7825 */ /* 0x000fca00078e0202 */
[----:B------:R1:W-:Y:S04]  /*10af0*/  @P6 STG.E.U16 desc[UR22][R10.64], R17 ;  /* 0x000000110a006986 */ /* 0x0003e8000c101516 */
[----:B-1----:R-:W4:Y:S01]  /*10b00*/  LDL.LU R17, [R1+0x64] ;  /* 0x0000640001117983 */ /* 0x002f220000300800 */
[----:B------:R-:W-:Y:S01]  /*10b10*/  ISETP.LT.AND P3, PT, R72, UR75, !P4 ;  /* 0x0000004b48007c0c */ /* 0x000fe2000e761270 */
[----:B------:R-:W-:Y:S01]  /*10b20*/  VIADD R16, R92, 0x1c ;  /* 0x0000001c5c107836 */ /* 0x000fe20000000000 */
[----:B------:R-:W-:Y:S01]  /*10b30*/  ISETP.LT.AND P6, PT, R89, UR74, !P4 ;  /* 0x0000004a59007c0c */ /* 0x000fe2000e7c1270 */
[----:B------:R-:W-:Y:S01]  /*10b40*/  VIADD R10, R0, UR32 ;  /* 0x00000020000a7c36 */ /* 0x000fe20008000000 */
[----:B------:R-:W-:Y:S01]  /*10b50*/  ISETP.LT.AND P4, PT, R93, UR76, !P1 ;  /* 0x0000004c5d007c0c */ /* 0x000fe2000cf81270 */
[----:B------:R-:W1:Y:S01]  /*10b60*/  LDCU UR74, c[0x0][0x39c] ;  /* 0x00007380ff4a77ac */ /* 0x000e620008000800 */
[----:B--2---:R-:W-:-:S02]  /*10b70*/  F2FP.F16.F32.PACK_AB R28, R28, R15 ;  /* 0x0000000f1c1c723e */ /* 0x004fc400000000ff */
[----:B------:R-:W-:Y:S01]  /*10b80*/  ISETP.GE.AND P2, PT, R16, UR48, PT ;  /* 0x0000003010007c0c */ /* 0x000fe2000bf46270 */
[----:B------:R-:W2:Y:S01]  /*10b90*/  LDCU UR48, c[0x0][0x398] ;  /* 0x00007300ff3077ac */ /* 0x000ea20008000800 */
[----:B------:R-:W-:Y:S01]  /*10ba0*/  PRMT R16, R28, 0x7632, R16 ;  /* 0x000076321c107816 */ /* 0x000fe20000000010 */
[----:B------:R-:W0:Y:S01]  /*10bb0*/  LDCU UR76, c[0x0][0x398] ;  /* 0x00007300ff4c77ac */ /* 0x000e220008000800 */
[----:B------:R-:W0:Y:S01]  /*10bc0*/  LDCU UR75, c[0x0][0x398] ;  /* 0x00007300ff4b77ac */ /* 0x000e220008000800 */
[----:B---3--:R-:W-:Y:S01]  /*10bd0*/  F2FP.F16.F32.PACK_AB R11, R13, R14 ;  /* 0x0000000e0d0b723e */ /* 0x008fe200000000ff */
[----:B------:R-:W-:-:S04]  /*10be0*/  IMAD.WIDE R12, R0, 0x2, R6 ;  /* 0x00000002000c7825 */ /* 0x000fc800078e0206 */
[----:B------:R-:W-:Y:S01]  /*10bf0*/  IMAD.WIDE R14, R0, 0x2, R4 ;  /* 0x00000002000e7825 */ /* 0x000fe200078e0204 */
[----:B------:R3:W-:Y:S04]  /*10c00*/  @P3 STG.E.U16 desc[UR22][R12.64], R28 ;  /* 0x0000001c0c003986 */ /* 0x0007e8000c101516 */
[----:B------:R0:W-:Y:S01]  /*10c10*/  @P6 STG.E.U16 desc[UR22][R14.64], R16 ;  /* 0x000000100e006986 */ /* 0x0001e2000c101516 */
[----:B------:R-:W-:Y:S02]  /*10c20*/  ISETP.LT.AND P6, PT, R76, UR67, !P1 ;  /* 0x000000434c007c0c */ /* 0x000fe4000cfc1270 */
[----:B----4-:R-:W-:Y:S01]  /*10c30*/  F2FP.F16.F32.PACK_AB R29, R29, R17 ;  /* 0x000000111d1d723e */ /* 0x010fe200000000ff */
[----:B---3--:R-:W-:Y:S01]  /*10c40*/  IMAD.WIDE R12, R10, 0x2, R8 ;  /* 0x000000020a0c7825 */ /* 0x008fe200078e0208 */
[----:B------:R-:W3:Y:S01]  /*10c50*/  LDL.LU R28, [R1+0xbc] ;  /* 0x0000bc00011c7983 */ /* 0x000ee20000300800 */
[----:B------:R-:W4:Y:S03]  /*10c60*/  LDCU UR67, c[0x0][0x398] ;  /* 0x00007300ff4377ac */ /* 0x000f260008000800 */
[----:B------:R1:W-:Y:S01]  /*10c70*/  @P4 STG.E.U16 desc[UR22][R12.64], R11 ;  /* 0x0000000b0c004986 */ /* 0x0003e2000c101516 */
[----:B------:R-:W-:Y:S01]  /*10c80*/  ISETP.LT.AND P4, PT, R72, UR73, !P1 ;  /* 0x0000004948007c0c */ /* 0x000fe2000cf81270 */
[----:B0-----:R-:W-:-:S04]  /*10c90*/  IMAD.WIDE R16, R10, 0x2, R2 ;  /* 0x000000020a107825 */ /* 0x001fc800078e0202 */
[----:B------:R-:W-:Y:S01]  /*10ca0*/  IMAD.WIDE R14, R10, 0x2, R6 ;  /* 0x000000020a0e7825 */ /* 0x000fe200078e0206 */
[----:B-1----:R-:W-:-:S03]  /*10cb0*/  PRMT R11, R11, 0x7632, R11 ;  /* 0x000076320b0b7816 */ /* 0x002fc6000000000b */
[----:B------:R-:W-:Y:S01]  /*10cc0*/  VIADD R0, R92, 0x1d ;  /* 0x0000001d5c007836 */ /* 0x000fe20000000000 */
[----:B------:R-:W0:Y:S01]  /*10cd0*/  LDCU UR73, c[0x0][0x398] ;  /* 0x00007300ff4977ac */ /* 0x000e220008000800 */
[----:B------:R1:W-:Y:S04]  /*10ce0*/  @P6 STG.E.U16 desc[UR22][R16.64], R11 ;  /* 0x0000000b10006986 */ /* 0x0003e8000c101516 */
[----:B------:R0:W-:Y:S04]  /*10cf0*/  @P4 STG.E.U16 desc[UR22][R14.64], R29 ;  /* 0x0000001d0e004986 */ /* 0x0001e8000c101516 */
[----:B-1----:R-:W2:Y:S04]  /*10d00*/  LDL.LU R16, [R1+0x268] ;  /* 0x0002680001107983 */ /* 0x002ea80000300800 */
[----:B------:R-:W2:Y:S04]  /*10d10*/  LDL.LU R17, [R1+0x68] ;  /* 0x0000680001117983 */ /* 0x000ea80000300800 */
[----:B0-----:R-:W3:Y:S01]  /*10d20*/  LDL.LU R15, [R1+0x168] ;  /* 0x00016800010f7983 */ /* 0x001ee20000300800 */
[----:B------:R-:W-:Y:S01]  /*10d30*/  ISETP.LT.AND P1, PT, R89, UR71, !P1 ;  /* 0x0000004759007c0c */ /* 0x000fe2000cf21270 */
[----:B------:R-:W-:Y:S01]  /*10d40*/  IMAD.WIDE R12, R10, 0x2, R4 ;  /* 0x000000020a0c7825 */ /* 0x000fe200078e0204 */
[----:B------:R-:W-:Y:S01]  /*10d50*/  ISETP.GE.AND P3, PT, R0, UR52, PT ;  /* 0x0000003400007c0c */ /* 0x000fe2000bf66270 */
[----:B------:R-:W0:Y:S01]  /*10d60*/  LDCU UR71, c[0x0][0x39c] ;  /* 0x00007380ff4777ac */ /* 0x000e220008000800 */
[----:B------:R-:W-:-:S02]  /*10d70*/  PRMT R0, R29, 0x7632, R0 ;  /* 0x000076321d007816 */ /* 0x000fc40000000000 */
[----:B------:R-:W-:Y:S02]  /*10d80*/  ISETP.LT.AND P4, PT, R93, UR63, !P5 ;  /* 0x0000003f5d007c0c */ /* 0x000fe4000ef81270 */
[----:B------:R-:W-:Y:S01]  /*10d90*/  ISETP.LT.AND P6, PT, R76, UR66, !P5 ;  /* 0x000000424c007c0c */ /* 0x000fe2000efc1270 */
[----:B------:R-:W-:Y:S01]  /*10da0*/  VIADD R10, R10, UR32 ;  /* 0x000000200a0a7c36 */ /* 0x000fe20008000000 */
[----:B------:R-:W4:Y:S01]  /*10db0*/  LDL.LU R29, [R1+0x2b8] ;  /* 0x0002b800011d7983 */ /* 0x000f220000300800 */
[----:B------:R-:W1:Y:S03]  /*10dc0*/  LDCU UR52, c[0x0][0x398] ;  /* 0x00007300ff3477ac */ /* 0x000e660008000800 */
[----:B------:R3:W-:Y:S01]  /*10dd0*/  @P1 STG.E.U16 desc[UR22][R12.64], R0 ;  /* 0x000000000c001986 */ /* 0x0007e2000c101516 */
[----:B------:R-:W0:Y:S01]  /*10de0*/  LDCU UR63, c[0x0][0x398] ;  /* 0x00007300ff3f77ac */ /* 0x000e220008000800 */
[----:B------:R-:W0:Y:S01]  /*10df0*/  LDCU UR66, c[0x0][0x398] ;  /* 0x00007300ff4277ac */ /* 0x000e220008000800 */
[----:B--2---:R-:W-:-:S02]  /*10e00*/  F2FP.F16.F32.PACK_AB R30, R30, R17 ;  /* 0x000000111e1e723e */ /* 0x004fc400000000ff */
        /* <DEDUP_REMOVED lines=24> */
[----:B------:R-:W-:Y:S01]  /*10f90*/  PRMT R18, R14, 0x7632, R18 ;  /* 0x000076320e127816 */ /* 0x000fe20000000012 */
[----:B------:R-:W0:Y:S02]  /*10fa0*/  LDCU UR64, c[0x0][0x39c] ;  /* 0x00007380ff4077ac */ /* 0x000e240008000800 */
[----:B------:R-:W-:Y:S01]  /*10fb0*/  IMAD.WIDE R10, R0, 0x2, R8 ;  /* 0x00000002000a7825 */ /* 0x000fe200078e0208 */
[----:B------:R-:W0:Y:S03]  /*10fc0*/  LDCU UR7, c[0x0][0x398] ;  /* 0x00007300ff0777ac */ /* 0x000e260008000800 */
[----:B------:R1:W-:Y:S01]  /*10fd0*/  @P5 STG.E.U16 desc[UR22][R12.64], R16 ;  /* 0x000000100c005986 */ /* 0x0003e2000c101516 */
[----:B------:R-:W0:Y:S03]  /*10fe0*/  LDCU UR72, c[0x0][0x398] ;  /* 0x00007300ff4877ac */ /* 0x000e260008000800 */
[----:B------:R0:W-:Y:S01]  /*10ff0*/  @P4 STG.E.U16 desc[UR22][R10.64], R14 ;  /* 0x0000000e0a004986 */ /* 0x0001e2000c101516 */
[----:B------:R-:W-:Y:S01]  /*11000*/  ISETP.LT.AND P5, PT, R72, UR65, !P0 ;  /* 0x0000004148007c0c */ /* 0x000fe2000c7a1270 */
[----:B------:R-:W0:Y:S01]  /*11010*/  LDCU UR44, c[0x0][0x398] ;  /* 0x00007300ff2c77ac */ /* 0x000e220008000800 */
[----:B------:R-:W-:Y:S01]  /*11020*/  ISETP.LT.AND P4, PT, R89, UR14, !P0 ;  /* 0x0000000e59007c0c */ /* 0x000fe2000c781270 */
[----:B------:R-:W0:Y:S01]  /*11030*/  LDCU UR14, c[0x0][0x39c] ;  /* 0x00007380ff0e77ac */ /* 0x000e220008000800 */
[----:B-1----:R-:W-:-:S05]  /*11040*/  VIADD R16, R92, 0x1f ;  /* 0x0000001f5c107836 */ /* 0x002fca0000000000 */
[----:B------:R-:W-:Y:S02]  /*11050*/  ISETP.GE.AND P0, PT, R16, UR43, PT ;  /* 0x0000002b10007c0c */ /* 0x000fe4000bf06270 */
[----:B--2---:R-:W-:Y:S01]  /*11060*/  F2FP.F16.F32.PACK_AB R31, R31, R15 ;  /* 0x0000000f1f1f723e */ /* 0x004fe200000000ff */
[C---:B0-----:R-:W-:Y:S01]  /*11070*/  IMAD.WIDE R14, R0.reuse, 0x2, R2 ;  /* 0x00000002000e7825 */ /* 0x041fe200078e0202 */
[----:B------:R-:W2:Y:S01]  /*11080*/  LDL.LU R16, [R1+0x70] ;  /* 0x0000700001107983 */ /* 0x000ea20000300800 */
[----:B------:R-:W0:Y:S03]  /*11090*/  LDCU UR43, c[0x0][0x398] ;  /* 0x00007300ff2b77ac */ /* 0x000e260008000800 */
[----:B------:R1:W-:Y:S04]  /*110a0*/  @P6 STG.E.U16 desc[UR22][R14.64], R18 ;  /* 0x000000120e006986 */ /* 0x0003e8000c101516 */
[----:B-1----:R-:W3:Y:S04]  /*110b0*/  LDL.LU R14, [R1+0x170] ;  /* 0x00017000010e7983 */ /* 0x002ee80000300800 */
[----:B------:R-:W3:Y:S01]  /*110c0*/  LDL.LU R15, [R1+0x270] ;  /* 0x00027000010f7983 */ /* 0x000ee20000300800 */
[----:B------:R-:W-:Y:S01]  /*110d0*/  IMAD.WIDE R12, R0, 0x2, R6 ;  /* 0x00000002000c7825 */ /* 0x000fe200078e0206 */
[----:B------:R-:W-:-:S03]  /*110e0*/  PRMT R17, R31, 0x7632, R17 ;  /* 0x000076321f117816 */ /* 0x000fc60000000011 */
[----:B------:R-:W-:Y:S01]  /*110f0*/  IMAD.WIDE R10, R0, 0x2, R4 ;  /* 0x00000002000a7825 */ /* 0x000fe200078e0204 */
[----:B------:R1:W-:Y:S01]  /*11100*/  @P5 STG.E.U16 desc[UR22][R12.64], R31 ;  /* 0x0000001f0c005986 */ /* 0x0003e2000c101516 */
[----:B------:R-:W-:Y:S01]  /*11110*/  ISETP.LT.AND P6, PT, R93, UR46, !P2 ;  /* 0x0000002e5d007c0c */ /* 0x000fe2000d7c1270 */
[----:B------:R-:W0:Y:S01]  /*11120*/  LDCU UR46, c[0x0][0x398] ;  /* 0x00007300ff2e77ac */ /* 0x000e220008000800 */
[----:B------:R-:W-:Y:S01]  /*11130*/  ISETP.LT.AND P5, PT, R76, UR37, !P2 ;  /* 0x000000254c007c0c */ /* 0x000fe2000d7a1270 */
[----:B------:R0:W-:Y:S01]  /*11140*/  @P4 STG.E.U16 desc[UR22][R10.64], R17 ;  /* 0x000000110a004986 */ /* 0x0001e2000c101516 */
[----:B------:R-:W-:Y:S01]  /*11150*/  VIADD R0, R0, UR32 ;  /* 0x0000002000007c36 */ /* 0x000fe20008000000 */
[----:B------:R-:W0:Y:S02]  /*11160*/  LDCU UR37, c[0x0][0x398] ;  /* 0x00007300ff2577ac */ /* 0x000e240008000800 */
[----:B-1----:R-:W4:Y:S01]  /*11170*/  LDL.LU R31, [R1+0xb0] ;  /* 0x0000b000011f7983 */ /* 0x002f220000300800 */
[----:B--2---:R-:W-:Y:S01]  /*11180*/  F2FP.F16.F32.PACK_AB R32, R32, R16 ;  /* 0x000000102020723e */ /* 0x004fe200000000ff */
[----:B0-----:R-:W-:Y:S01]  /*11190*/  IMAD.WIDE R16, R0, 0x2, R8 ;  /* 0x0000000200107825 */ /* 0x001fe200078e0208 */
[----:B---3--:R-:W-:-:S03]  /*111a0*/  F2FP.F16.F32.PACK_AB R10, R14, R15 ;  /* 0x0000000f0e0a723e */ /* 0x008fc600000000ff */
[----:B------:R-:W-:Y:S01]  /*111b0*/  IMAD.WIDE R14, R0, 0x2, R2 ;  /* 0x00000002000e7825 */ /* 0x000fe200078e0202 */
[C---:B------:R-:W-:Y:S02]  /*111c0*/  PRMT R20, R10.reuse, 0x7610, R20 ;  /* 0x000076100a147816 */ /* 0x040fe40000000014 */
[----:B------:R-:W-:-:S03]  /*111d0*/  PRMT R19, R10, 0x7632, R19 ;  /* 0x000076320a137816 */ /* 0x000fc60000000013 */
[----:B------:R0:W-:Y:S04]  /*111e0*/  @P6 STG.E.U16 desc[UR22][R16.64], R20 ;  /* 0x0000001410006986 */ /* 0x0001e8000c101516 */
[----:B------:R1:W-:Y:S04]  /*111f0*/  @P5 STG.E.U16 desc[UR22][R14.64], R19 ;  /* 0x000000130e005986 */ /* 0x0003e8000c101516 */
[----:B0-----:R-:W2:Y:S04]  /*11200*/  LDL.LU R16, [R1+0x74] ;  /* 0x0000740001107983 */ /* 0x001ea80000300800 */
[----:B-1----:R-:W3:Y:S04]  /*11210*/  LDL.LU R14, [R1+0x174] ;  /* 0x00017400010e7983 */ /* 0x002ee80000300800 */
[----:B------:R-:W3:Y:S01]  /*11220*/  LDL.LU R15, [R1+0x274] ;  /* 0x00027400010f7983 */ /* 0x000ee20000300800 */
[----:B------:R-:W-:Y:S01]  /*11230*/  ISETP.LT.AND P4, PT, R72, UR34, !P2 ;  /* 0x0000002248007c0c */ /* 0x000fe2000d781270 */
[----:B------:R-:W-:Y:S01]  /*11240*/  IMAD.WIDE R12, R0, 0x2, R6 ;  /* 0x00000002000c7825 */ /* 0x000fe200078e0206 */
[----:B------:R-:W-:Y:S01]  /*11250*/  ISETP.LT.AND P2, PT, R89, UR45, !P2 ;  /* 0x0000002d59007c0c */ /* 0x000fe2000d741270 */
[----:B------:R-:W0:Y:S01]  /*11260*/  LDCU UR45, c[0x0][0x39c] ;  /* 0x00007380ff2d77ac */ /* 0x000e220008000800 */
[----:B------:R-:W-:Y:S01]  /*11270*/  PRMT R18, R32, 0x7632, R18 ;  /* 0x0000763220127816 */ /* 0x000fe20000000012 */
[----:B------:R-:W-:Y:S01]  /*11280*/  IMAD.WIDE R10, R0, 0x2, R4 ;  /* 0x00000002000a7825 */ /* 0x000fe200078e0204 */
[----:B------:R-:W-:Y:S01]  /*11290*/  ISETP.LT.AND P5, PT, R76, UR49, !P3 ;  /* 0x000000314c007c0c */ /* 0x000fe2000dfa1270 */
[----:B------:R-:W1:Y:S06]  /*112a0*/  LDCU UR34, c[0x0][0x398] ;  /* 0x00007300ff2277ac */ /* 0x000e6c0008000800 */
[----:B------:R0:W-:Y:S01]  /*112b0*/  @P4 STG.E.U16 desc[UR22][R12.64], R32 ;  /* 0x000000200c004986 */ /* 0x0001e2000c101516 */
[----:B------:R-:W-:Y:S01]  /*112c0*/  ISETP.LT.AND P4, PT, R93, UR16, !P3 ;  /* 0x000000105d007c0c */ /* 0x000fe2000df81270 */
[----:B------:R-:W-:Y:S01]  /*112d0*/  VIADD R0, R0, UR32 ;  /* 0x0000002000007c36 */ /* 0x000fe20008000000 */
[----:B------:R-:W-:Y:S01]  /*112e0*/  ISETP.LT.AND P6, PT, R72, UR24, !P3 ;  /* 0x0000001848007c0c */ /* 0x000fe2000dfc1270 */
[----:B------:R3:W-:Y:S01]  /*112f0*/  @P2 STG.E.U16 desc[UR22][R10.64], R18 ;  /* 0x000000120a002986 */ /* 0x0007e2000c101516 */
[----:B------:R-:W1:Y:S01]  /*11300*/  LDCU UR16, c[0x0][0x398] ;  /* 0x00007300ff1077ac */ /* 0x000e620008000800 */
[----:B------:R-:W1:Y:S02]  /*11310*/  LDCU UR24, c[0x0][0x398] ;  /* 0x00007300ff1877ac */ /* 0x000e640008000800 */
[----:B0-----:R-:W4:Y:S01]  /*11320*/  LDL.LU R32, [R1+0xa4] ;  /* 0x0000a40001207983 */ /* 0x001f220000300800 */
[----:B------:R-:W0:Y:S01]  /*11330*/  LDCU UR49, c[0x0][0x398] ;  /* 0x00007300ff3177ac */ /* 0x000e220008000800 */
[----:B--2---:R-:W-:Y:S01]  /*11340*/  F2FP.F16.F32.PACK_AB R33, R33, R16 ;  /* 0x000000102121723e */ /* 0x004fe200000000ff */
[----:B------:R-:W-:Y:S01]  /*11350*/  VIADD R16, R92, 0x20 ;  /* 0x000000205c107836 */ /* 0x000fe20000000000 */
[----:B---3--:R-:W-:Y:S01]  /*11360*/  F2FP.F16.F32.PACK_AB R10, R14, R15 ;  /* 0x0000000f0e0a723e */ /* 0x008fe200000000ff */
[----:B------:R-:W-:-:S03]  /*11370*/  IMAD.WIDE R14, R0, 0x2, R8 ;  /* 0x00000002000e7825 */ /* 0x000fc600078e0208 */
[----:B------:R-:W-:Y:S02]  /*11380*/  PRMT R18, R10, 0x7610, R18 ;  /* 0x000076100a127816 */ /* 0x000fe40000000012 */
[----:B------:R-:W-:Y:S02]  /*11390*/  ISETP.GE.AND P2, PT, R16, UR59, PT ;  /* 0x0000003b10007c0c */ /* 0x000fe4000bf46270 */
[----:B------:R-:W2:Y:S04]  /*113a0*/  LDL.LU R16, [R1+0x278] ;  /* 0x0002780001107983 */ /* 0x000ea80000300800 */
[----:B------:R3:W-:Y:S04]  /*113b0*/  @P4 STG.E.U16 desc[UR22][R14.64], R18 ;  /* 0x000000120e004986 */ /* 0x0007e8000c101516 */
[----:B---3--:R-:W2:Y:S01]  /*113c0*/  LDL.LU R15, [R1+0x178] ;  /* 0x00017800010f7983 */ /* 0x008ea20000300800 */
[----:B------:R-:W-:Y:S01]  /*113d0*/  PRMT R17, R10, 0x7632, R17 ;  /* 0x000076320a117816 */ /* 0x000fe20000000011 */
[----:B------:R-:W-:Y:S01]  /*113e0*/  IMAD.WIDE R12, R0, 0x2, R2 ;  /* 0x00000002000c7825 */ /* 0x000fe200078e0202 */
[----:B------:R-:W-:-:S03]  /*113f0*/  ISETP.LT.AND P4, PT, R89, UR61, !P3 ;  /* 0x0000003d59007c0c */ /* 0x000fc6000df81270 */
[----:B------:R-:W-:Y:S01]  /*11400*/  IMAD.WIDE R10, R0, 0x2, R6 ;  /* 0x00000002000a7825 */ /* 0x000fe200078e0206 */
[----:B------:R-:W-:Y:S01]  /*11410*/  @P5 STG.E.U16 desc[UR22][R12.64], R17 ;  /* 0x000000110c005986 */ /* 0x000fe2000c101516 */
[----:B------:R-:W-:-:S03]  /*11420*/  PRMT R19, R33, 0x7632, R19 ;  /* 0x0000763221137816 */ /* 0x000fc60000000013 */
[----:B------:R3:W-:Y:S04]  /*11430*/  @P6 STG.E.U16 desc[UR22][R10.64], R33 ;  /* 0x000000210a006986 */ /* 0x0007e8000c101516 */
[----:B---3--:R-:W3:Y:S01]  /*11440*/  LDL.LU R33, [R1+0x2a4] ;  /* 0x0002a40001217983 */ /* 0x008ee20000300800 */
[----:B--2---:R-:W-:Y:S01]  /*11450*/  F2FP.F16.F32.PACK_AB R11, R15, R16 ;  /* 0x000000100f0b723e */ /* 0x004fe200000000ff */
[----:B------:R-:W-:-:S05]  /*11460*/  IMAD.WIDE R16, R0, 0x2, R4 ;  /* 0x0000000200107825 */ /* 0x000fca00078e0204 */
[----:B------:R2:W-:Y:S04]  /*11470*/  @P4 STG.E.U16 desc[UR22][R16.64], R19 ;  /* 0x0000001310004986 */ /* 0x0005e8000c101516 */
[----:B--2---:R-:W2:Y:S01]  /*11480*/  LDL.LU R17, [R1+0x78] ;  /* 0x0000780001117983 */ /* 0x004ea20000300800 */
[----:B------:R-:W-:Y:S01]  /*11490*/  ISETP.LT.AND P5, PT, R93, UR35, !P1 ;  /* 0x000000235d007c0c */ /* 0x000fe2000cfa1270 */
[----:B------:R-:W-:Y:S01]  /*114a0*/  VIADD R10, R0, UR32 ;  /* 0x00000020000a7c36 */ /* 0x000fe20008000000 */
[----:B------:R-:W-:Y:S01]  /*114b0*/  ISETP.LT.AND P6, PT, R76, UR20, !P1 ;  /* 0x000000144c007c0c */ /* 0x000fe2000cfc1270 */
[----:B------:R-:W-:Y:S01]  /*114c0*/  VIADD R18, R92, 0x21 ;  /* 0x000000215c127836 */ /* 0x000fe20000000000 */
[----:B------:R-:W-:Y:S01]  /*114d0*/  ISETP.LT.AND P4, PT, R89, UR33, !P1 ;  /* 0x0000002159007c0c */ /* 0x000fe2000cf81270 */
[C---:B------:R-:W-:Y:S01]  /*114e0*/  IMAD.WIDE R14, R10.reuse, 0x2, R8 ;  /* 0x000000020a0e7825 */ /* 0x040fe200078e0208 */
[----:B------:R-:W-:Y:S01]  /*114f0*/  PRMT R0, R11, 0x7632, R0 ;  /* 0x000076320b007816 */ /* 0x000fe20000000000 */
[----:B------:R-:W0:Y:S02]  /*11500*/  LDCU UR35, c[0x0][0x398] ;  /* 0x00007300ff2377ac */ /* 0x000e240008000800 */
[----:B------:R-:W-:Y:S01]  /*11510*/  IMAD.WIDE R12, R10, 0x2, R2 ;  /* 0x000000020a0c7825 */ /* 0x000fe200078e0202 */
[----:B--2---:R-:W-:-:S03]  /*11520*/  F2FP.F16.F32.PACK_AB R34, R34, R17 ;  /* 0x000000112222723e */ /* 0x004fc600000000ff */
[----:B------:R2:W-:Y:S01]  /*11530*/  @P5 STG.E.U16 desc[UR22][R14.64], R11 ;  /* 0x0000000b0e005986 */ /* 0x0005e2000c101516 */
[----:B------:R-:W-:Y:S01]  /*11540*/  ISETP.GE.AND P3, PT, R18, UR55, PT ;  /* 0x0000003712007c0c */ /* 0x000fe2000bf66270 */
[----:B------:R-:W-:Y:S01]  /*11550*/  VIADD R17, R92, 0x22 ;  /* 0x000000225c117836 */ /* 0x000fe20000000000 */
[----:B----4-:R-:W-:Y:S01]  /*11560*/  F2FP.F16.F32.PACK_AB R45, R45, R32 ;  /* 0x000000202d2d723e */ /* 0x010fe200000000ff */
[----:B------:R-:W4:Y:S01]  /*11570*/  LDCU UR20, c[0x0][0x398] ;  /* 0x00007300ff1477ac */ /* 0x000f220008000800 */
[----:B------:R-:W0:Y:S01]  /*11580*/  LDCU UR33, c[0x0][0x398] ;  /* 0x00007300ff2177ac */ /* 0x000e220008000800 */
[----:B--2---:R-:W2:Y:S01]  /*11590*/  LDL.LU R14, [R1+0x17c] ;  /* 0x00017c00010e7983 */ /* 0x004ea20000300800 */
[----:B------:R-:W-:Y:S01]  /*115a0*/  ISETP.LT.AND P5, PT, R72, UR30, !P1 ;  /* 0x0000001e48007c0c */ /* 0x000fe2000cfa1270 */
[----:B------:R-:W0:Y:S02]  /*115b0*/  LDCU UR55, c[0x0][0x39c] ;  /* 0x00007380ff3777ac */ /* 0x000e240008000800 */
[----:B------:R-:W2:Y:S01]  /*115c0*/  LDL.LU R15, [R1+0x27c] ;  /* 0x00027c00010f7983 */ /* 0x000ea20000300800 */
[----:B------:R-:W-:Y:S01]  /*115d0*/  ISETP.GE.AND P1, PT, R17, UR54, PT ;  /* 0x0000003611007c0c */ /* 0x000fe2000bf26270 */
[----:B------:R-:W0:Y:S02]  /*115e0*/  LDCU UR30, c[0x0][0x398] ;  /* 0x00007300ff1e77ac */ /* 0x000e240008000800 */
[----:B------:R-:W3:Y:S01]  /*115f0*/  LDL.LU R17, [R1+0x7c] ;  /* 0x00007c0001117983 */ /* 0x000ee20000300800 */
[----:B------:R-:W0:Y:S03]  /*11600*/  LDCU UR54, c[0x0][0x39c] ;  /* 0x00007380ff3677ac */ /* 0x000e260008000800 */
[----:B------:R1:W-:Y:S01]  /*11610*/  @P6 STG.E.U16 desc[UR22][R12.64], R0 ;  /* 0x000000000c006986 */ /* 0x0003e2000c101516 */
[----:B------:R-:W-:Y:S01]  /*11620*/  ISETP.LT.AND P6, PT, R93, UR50, !P0 ;  /* 0x000000325d007c0c */ /* 0x000fe2000c7c1270 */
[----:B------:R-:W0:Y:S01]  /*11630*/  LDCU UR50, c[0x0][0x398] ;  /* 0x00007300ff3277ac */ /* 0x000e220008000800 */
[----:B-1----:R-:W-:-:S04]  /*11640*/  IMAD.WIDE R12, R10, 0x2, R4 ;  /* 0x000000020a0c7825 */ /* 0x002fc800078e0204 */
[----:B------:R-:W-:Y:S01]  /*11650*/  VIADD R0, R10, UR32 ;  /* 0x000000200a007c36 */ /* 0x000fe20008000000 */
[----:B--2---:R-:W-:Y:S01]  /*11660*/  F2FP.F16.F32.PACK_AB R16, R14, R15 ;  /* 0x0000000f0e10723e */ /* 0x004fe200000000ff */
[----:B------:R-:W-:-:S03]  /*11670*/  IMAD.WIDE R14, R10, 0x2, R6 ;  /* 0x000000020a0e7825 */ /* 0x000fc600078e0206 */
[----:B------:R-:W-:Y:S02]  /*11680*/  PRMT R18, R16, 0x7610, R18 ;  /* 0x0000761010127816 */ /* 0x000fe40000000012 */
[----:B------:R-:W-:Y:S01]  /*11690*/  PRMT R16, R34, 0x7632, R16 ;  /* 0x0000763222107816 */ /* 0x000fe20000000010 */
[----:B------:R1:W-:Y:S01]  /*116a0*/  @P5 STG.E.U16 desc[UR22][R14.64], R34 ;  /* 0x000000220e005986 */ /* 0x0003e2000c101516 */
[----:B------:R-:W-:-:S03]  /*116b0*/  IMAD.WIDE R10, R0, 0x2, R8 ;  /* 0x00000002000a7825 */ /* 0x000fc600078e0208 */
[----:B------:R2:W-:Y:S01]  /*116c0*/  @P4 STG.E.U16 desc[UR22][R12.64], R16 ;  /* 0x000000100c004986 */ /* 0x0005e2000c101516 */
[----:B------:R-:W-:Y:S01]  /*116d0*/  ISETP.LT.AND P4, PT, R76, UR47, !P0 ;  /* 0x0000002f4c007c0c */ /* 0x000fe2000c781270 */
[----:B------:R-:W0:Y:S01]  /*116e0*/  LDCU UR47, c[0x0][0x39c] ;  /* 0x00007380ff2f77ac */ /* 0x000e220008000800 */
[----:B---3--:R-:W-:Y:S01]  /*116f0*/  F2FP.F16.F32.PACK_AB R35, R35, R17 ;  /* 0x000000112323723e */ /* 0x008fe200000000ff */
[----:B------:R3:W-:Y:S01]  /*11700*/  @P6 STG.E.U16 desc[UR22][R10.64], R18 ;  /* 0x000000120a006986 */ /* 0x0007e2000c101516 */
[----:B------:R-:W-:Y:S02]  /*11710*/  VIADD R17, R92, 0x23 ;  /* 0x000000235c117836 */ /* 0x000fe40000000000 */
[----:B-1----:R-:W-:Y:S01]  /*11720*/  IMAD.WIDE R14, R0, 0x2, R2 ;  /* 0x00000002000e7825 */ /* 0x002fe200078e0202 */
[----:B------:R-:W-:Y:S01]  /*11730*/  ISETP.LT.AND P5, PT, R72, UR6, !P0 ;  /* 0x0000000648007c0c */ /* 0x000fe2000c7a1270 */
[----:B------:R-:W4:Y:S01]  /*11740*/  LDL.LU R34, [R1+0xac] ;  /* 0x0000ac0001227983 */ /* 0x000f220000300800 */
[----:B------:R-:W-:Y:S01]  /*11750*/  ISETP.LT.AND P6, PT, R89, UR36, !P0 ;  /* 0x0000002459007c0c */ /* 0x000fe2000c7c1270 */
[----:B--2---:R-:W-:Y:S01]  /*11760*/  IMAD.WIDE R12, R0, 0x2, R6 ;  /* 0x00000002000c7825 */ /* 0x004fe200078e0206 */
[----:B---3--:R-:W-:-:S03]  /*11770*/  PRMT R18, R16, 0x7632, R18 ;  /* 0x0000763210127816 */ /* 0x008fc60000000012 */
[----:B------:R-:W-:Y:S01]  /*11780*/  IMAD.WIDE R10, R0, 0x2, R4 ;  /* 0x00000002000a7825 */ /* 0x000fe200078e0204 */
[----:B------:R-:W-:Y:S01]  /*11790*/  ISETP.GE.AND P0, PT, R17, UR18, PT ;  /* 0x0000001211007c0c */ /* 0x000fe2000bf06270 */
[----:B------:R-:W1:Y:S01]  /*117a0*/  LDCU UR18, c[0x0][0x39c] ;  /* 0x00007380ff1277ac */ /* 0x000e620008000800 */
[----:B------:R-:W2:Y:S01]  /*117b0*/  LDL.LU R17, [R1+0x80] ;  /* 0x0000800001117983 */ /* 0x000ea20000300800 */
[----:B------:R-:W3:Y:S03]  /*117c0*/  LDCU UR6, c[0x0][0x398] ;  /* 0x00007300ff0677ac */ /* 0x000ee60008000800 */
[----:B------:R0:W-:Y:S01]  /*117d0*/  @P4 STG.E.U16 desc[UR22][R14.64], R18 ;  /* 0x000000120e004986 */ /* 0x0001e2000c101516 */
[----:B------:R-:W1:Y:S03]  /*117e0*/  LDCU UR36, c[0x0][0x398] ;  /* 0x00007300ff2477ac */ /* 0x000e660008000800 */
[----:B0-----:R-:W3:Y:S04]  /*117f0*/  LDL.LU R14, [R1+0x180] ;  /* 0x00018000010e7983 */ /* 0x001ee80000300800 */
[----:B------:R-:W3:Y:S01]  /*11800*/  LDL.LU R15, [R1+0x280] ;  /* 0x00028000010f7983 */ /* 0x000ee20000300800 */
[----:B------:R-:W-:-:S03]  /*11810*/  PRMT R16, R35, 0x7632, R16 ;  /* 0x0000763223107816 */ /* 0x000fc60000000010 */
[----:B------:R0:W-:Y:S01]  /*11820*/  @P5 STG.E.U16 desc[UR22][R12.64], R35 ;  /* 0x000000230c005986 */ /* 0x0001e2000c101516 */
[----:B------:R-:W-:Y:S01]  /*11830*/  ISETP.LT.AND P5, PT, R76, UR40, !P2 ;  /* 0x000000284c007c0c */ /* 0x000fe2000d7a1270 */
[----:B------:R-:W-:Y:S01]  /*11840*/  VIADD R0, R0, UR32 ;  /* 0x0000002000007c36 */ /* 0x000fe20008000000 */
[----:B--2---:R-:W-:Y:S01]  /*11850*/  F2FP.F16.F32.PACK_AB R36, R36, R17 ;  /* 0x000000112424723e */ /* 0x004fe200000000ff */
[----:B------:R2:W-:Y:S01]  /*11860*/  @P6 STG.E.U16 desc[UR22][R10.64], R16 ;  /* 0x000000100a006986 */ /* 0x0005e2000c101516 */
[----:B------:R-:W-:Y:S01]  /*11870*/  ISETP.LT.AND P6, PT, R93, UR57, !P2 ;  /* 0x000000395d007c0c */ /* 0x000fe2000d7c1270 */
[----:B------:R-:W1:Y:S02]  /*11880*/  LDCU UR40, c[0x0][0x398] ;  /* 0x00007300ff2877ac */ /* 0x000e640008000800 */
[----:B0-----:R-:W4:Y:S01]  /*11890*/  LDL.LU R35, [R1+0x1a4] ;  /* 0x0001a40001237983 */ /* 0x001f220000300800 */
[----:B--2---:R-:W-:Y:S01]  /*118a0*/  IMAD.WIDE R16, R0, 0x2, R8 ;  /* 0x0000000200107825 */ /* 0x004fe200078e0208 */
[----:B---3--:R-:W-:-:S03]  /*118b0*/  F2FP.F16.F32.PACK_AB R10, R14, R15 ;  /* 0x0000000f0e0a723e */ /* 0x008fc600000000ff */
[----:B------:R-:W-:Y:S01]  /*118c0*/  IMAD.WIDE R14, R0, 0x2, R2 ;  /* 0x00000002000e7825 */ /* 0x000fe200078e0202 */
[C---:B------:R-:W-:Y:S02]  /*118d0*/  PRMT R20, R10.reuse, 0x7610, R20 ;  /* 0x000076100a147816 */ /* 0x040fe40000000014 */
[----:B------:R-:W-:-:S03]  /*118e0*/  PRMT R19, R10, 0x7632, R19 ;  /* 0x000076320a137816 */ /* 0x000fc60000000013 */
[----:B------:R0:W-:Y:S04]  /*118f0*/  @P6 STG.E.U16 desc[UR22][R16.64], R20 ;  /* 0x0000001410006986 */ /* 0x0001e8000c101516 */
[----:B------:R2:W-:Y:S04]  /*11900*/  @P5 STG.E.U16 desc[UR22][R14.64], R19 ;  /* 0x000000130e005986 */ /* 0x0005e8000c101516 */
[----:B0-----:R-:W3:Y:S04]  /*11910*/  LDL.LU R16, [R1+0x84] ;  /* 0x0000840001107983 */ /* 0x001ee80000300800 */
[----:B--2---:R-:W2:Y:S04]  /*11920*/  LDL.LU R14, [R1+0x184] ;  /* 0x00018400010e7983 */ /* 0x004ea80000300800 */
[----:B------:R-:W2:Y:S01]  /*11930*/  LDL.LU R15, [R1+0x284] ;  /* 0x00028400010f7983 */ /* 0x000ea20000300800 */
[----:B------:R-:W-:Y:S01]  /*11940*/  ISETP.LT.AND P4, PT, R72, UR26, !P2 ;  /* 0x0000001a48007c0c */ /* 0x000fe2000d781270 */
[----:B------:R-:W-:Y:S01]  /*11950*/  IMAD.WIDE R12, R0, 0x2, R6 ;  /* 0x00000002000c7825 */ /* 0x000fe200078e0206 */
[----:B------:R-:W-:Y:S01]  /*11960*/  ISETP.LT.AND P2, PT, R89, UR56, !P2 ;  /* 0x0000003859007c0c */ /* 0x000fe2000d741270 */
[----:B------:R-:W0:Y:S01]  /*11970*/  LDCU UR26, c[0x0][0x398] ;  /* 0x00007300ff1a77ac */ /* 0x000e220008000800 */
[----:B------:R-:W-:Y:S01]  /*11980*/  PRMT R18, R36, 0x7632, R18 ;  /* 0x0000763224127816 */ /* 0x000fe20000000012 */
[----:B------:R-:W-:-:S08]  /*11990*/  IMAD.WIDE R10, R0, 0x2, R4 ;  /* 0x00000002000a7825 */ /* 0x000fd000078e0204 */
[----:B------:R0:W-:Y:S01]  /*119a0*/  @P4 STG.E.U16 desc[UR22][R12.64], R36 ;  /* 0x000000240c004986 */ /* 0x0001e2000c101516 */
[----:B------:R-:W-:Y:S01]  /*119b0*/  ISETP.LT.AND P4, PT, R93, UR60, !P3 ;  /* 0x0000003c5d007c0c */ /* 0x000fe2000df81270 */
[----:B------:R-:W-:Y:S02]  /*119c0*/  VIADD R0, R0, UR32 ;  /* 0x0000002000007c36 */ /* 0x000fe40008000000 */
[----:B------:R2:W-:Y:S04]  /*119d0*/  @P2 STG.E.U16 desc[UR22][R10.64], R18 ;  /* 0x000000120a002986 */ /* 0x0005e8000c101516 */
[----:B0-----:R-:W4:Y:S01]  /*119e0*/  LDL.LU R36, [R1+0x2a8] ;  /* 0x0002a80001247983 */ /* 0x001f220000300800 */
[----:B---3--:R-:W-:Y:S01]  /*119f0*/  F2FP.F16.F32.PACK_AB R37, R37, R16 ;  /* 0x000000102525723e */ /* 0x008fe200000000ff */
[----:B------:R-:W-:Y:S01]  /*11a00*/  VIADD R16, R92, 0x24 ;  /* 0x000000245c107836 */ /* 0x000fe20000000000 */
[----:B--2---:R-:W-:Y:S01]  /*11a10*/  F2FP.F16.F32.PACK_AB R10, R14, R15 ;  /* 0x0000000f0e0a723e */ /* 0x004fe200000000ff */
[----:B------:R-:W-:-:S03]  /*11a20*/  IMAD.WIDE R14, R0, 0x2, R8 ;  /* 0x00000002000e7825 */ /* 0x000fc600078e0208 */
[----:B------:R-:W-:Y:S02]  /*11a30*/  PRMT R18, R10, 0x7610, R18 ;  /* 0x000076100a127816 */ /* 0x000fe40000000012 */
[----:B------:R-:W-:Y:S02]  /*11a40*/  ISETP.GE.AND P2, PT, R16, UR70, PT ;  /* 0x0000004610007c0c */ /* 0x000fe4000bf46270 */
[----:B------:R-:W2:Y:S04]  /*11a50*/  LDL.LU R16, [R1+0x288] ;  /* 0x0002880001107983 */ /* 0x000ea80000300800 */
[----:B------:R0:W-:Y:S04]  /*11a60*/  @P4 STG.E.U16 desc[UR22][R14.64], R18 ;  /* 0x000000120e004986 */ /* 0x0001e8000c101516 */
[----:B0-----:R-:W2:Y:S01]  /*11a70*/  LDL.LU R15, [R1+0x188] ;  /* 0x00018800010f7983 */ /* 0x001ea20000300800 */
[----:B------:R-:W-:-:S02]  /*11a80*/  ISETP.LT.AND P5, PT, R76, UR28, !P3 ;  /* 0x0000001c4c007c0c */ /* 0x000fc4000dfa1270 */
[----:B------:R-:W-:Y:S01]  /*11a90*/  ISETP.LT.AND P6, PT, R72, UR62, !P3 ;  /* 0x0000003e48007c0c */ /* 0x000fe2000dfc1270 */
[----:B------:R-:W-:Y:S01]  /*11aa0*/  IMAD.WIDE R12, R0, 0x2, R2 ;  /* 0x00000002000c7825 */ /* 0x000fe200078e0202 */
[----:B------:R-:W-:Y:S01]  /*11ab0*/  PRMT R17, R10, 0x7632, R17 ;  /* 0x000076320a117816 */ /* 0x000fe20000000011 */
[----:B------:R-:W0:Y:S01]  /*11ac0*/  LDCU UR28, c[0x0][0x398] ;  /* 0x00007300ff1c77ac */ /* 0x000e220008000800 */
[----:B------:R-:W-:Y:S01]  /*11ad0*/  ISETP.LT.AND P4, PT, R89, UR10, !P3 ;  /* 0x0000000a59007c0c */ /* 0x000fe2000df81270 */
[C---:B------:R-:W-:Y:S01]  /*11ae0*/  IMAD.WIDE R10, R0.reuse, 0x2, R6 ;  /* 0x00000002000a7825 */ /* 0x040fe200078e0206 */
[----:B------:R-:W-:Y:S01]  /*11af0*/  PRMT R19, R37, 0x7632, R19 ;  /* 0x0000763225137816 */ /* 0x000fe20000000013 */
[----:B------:R-:W3:Y:S04]  /*11b00*/  LDCU UR10, c[0x0][0x398] ;  /* 0x00007300ff0a77ac */ /* 0x000ee80008000800 */
[----:B------:R-:W-:Y:S04]  /*11b10*/  @P5 STG.E.U16 desc[UR22][R12.64], R17 ;  /* 0x000000110c005986 */ /* 0x000fe8000c101516 */
[----:B------:R0:W-:Y:S04]  /*11b20*/  @P6 STG.E.U16 desc[UR22][R10.64], R37 ;  /* 0x000000250a006986 */ /* 0x0001e8000c101516 */
[----:B0-----:R-:W3:Y:S01]  /*11b30*/  LDL.LU R37, [R1+0x1a8] ;  /* 0x0001a80001257983 */ /* 0x001ee20000300800 */
[----:B--2---:R-:W-:Y:S01]  /*11b40*/  F2FP.F16.F32.PACK_AB R11, R15, R16 ;  /* 0x000000100f0b723e */ /* 0x004fe200000000ff */
[----:B------:R-:W-:-:S05]  /*11b50*/  IMAD.WIDE R16, R0, 0x2, R4 ;  /* 0x0000000200107825 */ /* 0x000fca00078e0204 */
[----:B------:R0:W-:Y:S04]  /*11b60*/  @P4 STG.E.U16 desc[UR22][R16.64], R19 ;  /* 0x0000001310004986 */ /* 0x0001e8000c101516 */
[----:B0-----:R-:W2:Y:S01]  /*11b70*/  LDL.LU R17, [R1+0x88] ;  /* 0x0000880001117983 */ /* 0x001ea20000300800 */
[----:B------:R-:W-:Y:S01]  /*11b80*/  ISETP.LT.AND P5, PT, R93, UR42, !P1 ;  /* 0x0000002a5d007c0c */ /* 0x000fe2000cfa1270 */
[----:B------:R-:W-:Y:S01]  /*11b90*/  VIADD R10, R0, UR32 ;  /* 0x00000020000a7c36 */ /* 0x000fe20008000000 */
[----:B------:R-:W-:Y:S01]  /*11ba0*/  ISETP.LT.AND P6, PT, R76, UR58, !P1 ;  /* 0x0000003a4c007c0c */ /* 0x000fe2000cfc1270 */
[----:B------:R-:W-:Y:S01]  /*11bb0*/  VIADD R18, R92, 0x25 ;  /* 0x000000255c127836 */ /* 0x000fe20000000000 */
[----:B------:R-:W-:Y:S01]  /*11bc0*/  ISETP.LT.AND P4, PT, R89, UR69, !P1 ;  /* 0x0000004559007c0c */ /* 0x000fe2000cf81270 */
[----:B------:R-:W-:Y:S01]  /*11bd0*/  IMAD.WIDE R14, R10, 0x2, R8 ;  /* 0x000000020a0e7825 */ /* 0x000fe200078e0208 */
[----:B------:R-:W0:Y:S07]  /*11be0*/  LDCU UR42, c[0x0][0x398] ;  /* 0x00007300ff2a77ac */ /* 0x000e2e0008000800 */
[----:B------:R0:W-:Y:S04]  /*11bf0*/  @P5 STG.E.U16 desc[UR22][R14.64], R11 ;  /* 0x0000000b0e005986 */ /* 0x0001e8000c101516 */
[----:B0-----:R-:W3:Y:S04]  /*11c00*/  LDL.LU R14, [R1+0x18c] ;  /* 0x00018c00010e7983 */ /* 0x001ee80000300800 */
[----:B------:R-:W3:Y:S01]  /*11c10*/  LDL.LU R15, [R1+0x28c] ;  /* 0x00028c00010f7983 */ /* 0x000ee20000300800 */
[----:B------:R-:W-:-:S02]  /*11c20*/  ISETP.LT.AND P5, PT, R72, UR12, !P1 ;  /* 0x0000000c48007c0c */ /* 0x000fc4000cfa1270 */
[----:B--2---:R-:W-:Y:S01]  /*11c30*/  F2FP.F16.F32.PACK_AB R38, R38, R17 ;  /* 0x000000112626723e */ /* 0x004fe200000000ff */
[----:B------:R-:W-:Y:S01]  /*11c40*/  VIADD R17, R92, 0x26 ;  /* 0x000000265c117836 */ /* 0x000fe20000000000 */
[----:B------:R-:W-:Y:S01]  /*11c50*/  PRMT R0, R11, 0x7632, R0 ;  /* 0x000076320b007816 */ /* 0x000fe20000000000 */
[----:B------:R-:W-:Y:S01]  /*11c60*/  IMAD.WIDE R12, R10, 0x2, R2 ;  /* 0x000000020a0c7825 */ /* 0x000fe200078e0202 */
[----:B------:R-:W-:Y:S01]  /*11c70*/  ISETP.GE.AND P3, PT, R18, UR74, PT ;  /* 0x0000004a12007c0c */ /* 0x000fe2000bf66270 */
[----:B------:R-:W0:Y:S01]  /*11c80*/  LDCU UR12, c[0x0][0x39c] ;  /* 0x00007380ff0c77ac */ /* 0x000e220008000800 */
[----:B------:R-:W-:Y:S02]  /*11c90*/  ISETP.GE.AND P1, PT, R17, UR71, PT ;  /* 0x0000004711007c0c */ /* 0x000fe4000bf26270 */
[----:B------:R-:W2:Y:S04]  /*11ca0*/  LDL.LU R17, [R1+0x8c] ;  /* 0x00008c0001117983 */ /* 0x000ea80000300800 */
[----:B------:R0:W-:Y:S01]  /*11cb0*/  @P6 STG.E.U16 desc[UR22][R12.64], R0 ;  /* 0x000000000c006986 */ /* 0x0001e2000c101516 */
[----:B------:R-:W-:Y:S01]  /*11cc0*/  ISETP.LT.AND P6, PT, R93, UR4, !P0 ;  /* 0x000000045d007c0c */ /* 0x000fe2000c7c1270 */
[----:B------:R-:W1:Y:S01]  /*11cd0*/  LDCU UR4, c[0x0][0x398] ;  /* 0x00007300ff0477ac */ /* 0x000e620008000800 */
[----:B0-----:R-:W-:Y:S01]  /*11ce0*/  IMAD.WIDE R12, R10, 0x2, R4 ;  /* 0x000000020a0c7825 */ /* 0x001fe200078e0204 */
[----:B---3--:R-:W-:-:S03]  /*11cf0*/  F2FP.F16.F32.PACK_AB R16, R14, R15 ;  /* 0x0000000f0e10723e */ /* 0x008fc600000000ff */
[----:B------:R-:W-:Y:S01]  /*11d00*/  IMAD.WIDE R14, R10, 0x2, R6 ;  /* 0x000000020a0e7825 */ /* 0x000fe200078e0206 */
[----:B------:R-:W-:Y:S02]  /*11d10*/  PRMT R18, R16, 0x7610, R18 ;  /* 0x0000761010127816 */ /* 0x000fe40000000012 */
[----:B------:R-:W-:Y:S01]  /*11d20*/  PRMT R16, R38, 0x7632, R16 ;  /* 0x0000763226107816 */ /* 0x000fe20000000010 */
[----:B------:R-:W-:Y:S01]  /*11d30*/  VIADD R0, R10, UR32 ;  /* 0x000000200a007c36 */ /* 0x000fe20008000000 */
[----:B------:R0:W-:Y:S04]  /*11d40*/  @P5 STG.E.U16 desc[UR22][R14.64], R38 ;  /* 0x000000260e005986 */ /* 0x0001e8000c101516 */
[----:B------:R-:W-:Y:S01]  /*11d50*/  @P4 STG.E.U16 desc[UR22][R12.64], R16 ;  /* 0x000000100c004986 */ /* 0x000fe2000c101516 */
[----:B------:R-:W-:Y:S01]  /*11d60*/  ISETP.LT.AND P4, PT, R76, UR53, !P0 ;  /* 0x000000354c007c0c */ /* 0x000fe2000c781270 */
[----:B------:R-:W-:Y:S01]  /*11d70*/  IMAD.WIDE R10, R0, 0x2, R8 ;  /* 0x00000002000a7825 */ /* 0x000fe200078e0208 */
[----:B------:R-:W-:Y:S01]  /*11d80*/  ISETP.LT.AND P5, PT, R72, UR41, !P0 ;  /* 0x0000002948007c0c */ /* 0x000fe2000c7a1270 */
[----:B------:R-:W3:Y:S03]  /*11d90*/  LDCU UR41, c[0x0][0x398] ;  /* 0x00007300ff2977ac */ /* 0x000ee60008000800 */
[----:B------:R1:W-:Y:S01]  /*11da0*/  @P6 STG.E.U16 desc[UR22][R10.64], R18 ;  /* 0x000000120a006986 */ /* 0x0003e2000c101516 */
[----:B0-----:R-:W-:Y:S01]  /*11db0*/  IMAD.WIDE R14, R0, 0x2, R2 ;  /* 0x00000002000e7825 */ /* 0x001fe200078e0202 */
[----:B------:R-:W-:Y:S01]  /*11dc0*/  ISETP.LT.AND P6, PT, R89, UR39, !P0 ;  /* 0x0000002759007c0c */ /* 0x000fe2000c7c1270 */
[----:B------:R-:W0:Y:S01]  /*11dd0*/  LDCU UR39, c[0x0][0x398] ;  /* 0x00007300ff2777ac */ /* 0x000e220008000800 */
[----:B------:R-:W3:Y:S01]  /*11de0*/  LDL.LU R38, [R1+0xa0] ;  /* 0x0000a00001267983 */ /* 0x000ee20000300800 */
[----:B--2---:R-:W-:Y:S01]  /*11df0*/  F2FP.F16.F32.PACK_AB R39, R39, R17 ;  /* 0x000000112727723e */ /* 0x004fe200000000ff */
[----:B------:R-:W-:Y:S01]  /*11e00*/  VIADD R17, R92, 0x27 ;  /* 0x000000275c117836 */ /* 0x000fe20000000000 */
[----:B-1----:R-:W-:Y:S01]  /*11e10*/  PRMT R18, R16, 0x7632, R18 ;  /* 0x0000763210127816 */ /* 0x002fe20000000012 */
[C---:B------:R-:W-:Y:S01]  /*11e20*/  IMAD.WIDE R12, R0.reuse, 0x2, R6 ;  /* 0x00000002000c7825 */ /* 0x040fe200078e0206 */
[----:B----4-:R-:W-:Y:S01]  /*11e30*/  F2FP.F16.F32.PACK_AB R47, R47, R34 ;  /* 0x000000222f2f723e */ /* 0x010fe200000000ff */
[----:B------:R-:W1:Y:S01]  /*11e40*/  LDCU UR53, c[0x0][0x398] ;  /* 0x00007300ff3577ac */ /* 0x000e620008000800 */
[----:B------:R-:W-:Y:S01]  /*11e50*/  ISETP.GE.AND P0, PT, R17, UR64, PT ;  /* 0x0000004011007c0c */ /* 0x000fe2000bf06270 */
[----:B------:R2:W-:Y:S04]  /*11e60*/  @P4 STG.E.U16 desc[UR22][R14.64], R18 ;  /* 0x000000120e004986 */ /* 0x0005e8000c101516 */
[----:B------:R-:W4:Y:S04]  /*11e70*/  LDL.LU R17, [R1+0x90] ;  /* 0x0000900001117983 */ /* 0x000f280000300800 */
[----:B--2---:R-:W2:Y:S04]  /*11e80*/  LDL.LU R14, [R1+0x190] ;  /* 0x00019000010e7983 */ /* 0x004ea80000300800 */
[----:B------:R-:W2:Y:S01]  /*11e90*/  LDL.LU R15, [R1+0x290] ;  /* 0x00029000010f7983 */ /* 0x000ea20000300800 */
[----:B------:R-:W-:Y:S01]  /*11ea0*/  PRMT R16, R39, 0x7632, R16 ;  /* 0x0000763227107816 */ /* 0x000fe20000000010 */
[----:B------:R-:W-:-:S02]  /*11eb0*/  IMAD.WIDE R10, R0, 0x2, R4 ;  /* 0x00000002000a7825 */ /* 0x000fc400078e0204 */
[----:B------:R0:W-:Y:S01]  /*11ec0*/  @P5 STG.E.U16 desc[UR22][R12.64], R39 ;  /* 0x000000270c005986 */ /* 0x0001e2000c101516 */
[----:B------:R-:W-:Y:S01]  /*11ed0*/  ISETP.LT.AND P5, PT, R76, UR38, !P2 ;  /* 0x000000264c007c0c */ /* 0x000fe2000d7a1270 */
[----:B------:R-:W-:Y:S01]  /*11ee0*/  VIADD R0, R0, UR32 ;  /* 0x0000002000007c36 */ /* 0x000fe20008000000 */
[----:B------:R-:W-:Y:S01]  /*11ef0*/  ISETP.LT.AND P4, PT, R72, UR9, !P2 ;  /* 0x0000000948007c0c */ /* 0x000fe2000d781270 */
[----:B------:R1:W-:Y:S01]  /*11f00*/  @P6 STG.E.U16 desc[UR22][R10.64], R16 ;  /* 0x000000100a006986 */ /* 0x0003e2000c101516 */
[----:B------:R-:W-:Y:S01]  /*11f10*/  ISETP.LT.AND P6, PT, R93, UR51, !P2 ;  /* 0x000000335d007c0c */ /* 0x000fe2000d7c1270 */
[----:B------:R-:W1:Y:S01]  /*11f20*/  LDCU UR38, c[0x0][0x39c] ;  /* 0x00007380ff2677ac */ /* 0x000e620008000800 */
[----:B------:R-:W-:Y:S02]  /*11f30*/  F2FP.F16.F32.PACK_AB R48, R48, R31 ;  /* 0x0000001f3030723e */ /* 0x000fe400000000ff */
[----:B------:R-:W-:Y:S01]  /*11f40*/  F2FP.F16.F32.PACK_AB R49, R49, R21 ;  /* 0x000000153131723e */ /* 0x000fe200000000ff */
[----:B------:R-:W1:Y:S01]  /*11f50*/  LDCU UR9, c[0x0][0x398] ;  /* 0x00007300ff0977ac */ /* 0x000e620008000800 */
[----:B0-----:R-:W3:Y:S01]  /*11f60*/  LDL.LU R39, [R1+0x94] ;  /* 0x0000940001277983 */ /* 0x001ee20000300800 */
[----:B----4-:R-:W-:Y:S01]  /*11f70*/  F2FP.F16.F32.PACK_AB R40, R40, R17 ;  /* 0x000000112828723e */ /* 0x010fe200000000ff */
[----:B-1----:R-:W-:Y:S01]  /*11f80*/  IMAD.WIDE R16, R0, 0x2, R8 ;  /* 0x0000000200107825 */ /* 0x002fe200078e0208 */
[----:B--2---:R-:W-:-:S03]  /*11f90*/  F2FP.F16.F32.PACK_AB R10, R14, R15 ;  /* 0x0000000f0e0a723e */ /* 0x004fc600000000ff */
[----:B------:R-:W-:Y:S01]  /*11fa0*/  IMAD.WIDE R14, R0, 0x2, R2 ;  /* 0x00000002000e7825 */ /* 0x000fe200078e0202 */
[----:B---3--:R-:W-:Y:S01]  /*11fb0*/  F2FP.F16.F32.PACK_AB R44, R44, R38 ;  /* 0x000000262c2c723e */ /* 0x008fe200000000ff */
[----:B------:R-:W0:Y:S01]  /*11fc0*/  LDCU UR51, c[0x0][0x398] ;  /* 0x00007300ff3377ac */ /* 0x000e220008000800 */
[C---:B------:R-:W-:Y:S02]  /*11fd0*/  PRMT R20, R10.reuse, 0x7610, R20 ;  /* 0x000076100a147816 */ /* 0x040fe40000000014 */
[----:B------:R-:W-:-:S03]  /*11fe0*/  PRMT R19, R10, 0x7632, R19 ;  /* 0x000076320a137816 */ /* 0x000fc60000000013 */
[----:B------:R1:W-:Y:S04]  /*11ff0*/  @P6 STG.E.U16 desc[UR22][R16.64], R20 ;  /* 0x0000001410006986 */ /* 0x0003e8000c101516 */
[----:B------:R2:W-:Y:S04]  /*12000*/  @P5 STG.E.U16 desc[UR22][R14.64], R19 ;  /* 0x000000130e005986 */ /* 0x0005e8000c101516 */
[----:B-1----:R-:W3:Y:S04]  /*12010*/  LDL.LU R16, [R1+0x294] ;  /* 0x0002940001107983 */ /* 0x002ee80000300800 */
[----:B--2---:R-:W3:Y:S01]  /*12020*/  LDL.LU R15, [R1+0x194] ;  /* 0x00019400010f7983 */ /* 0x004ee20000300800 */
[----:B------:R-:W-:Y:S01]  /*12030*/  ISETP.LT.AND P2, PT, R89, UR48, !P2 ;  /* 0x0000003059007c0c */ /* 0x000fe2000d741270 */
[----:B------:R-:W-:Y:S01]  /*12040*/  IMAD.WIDE R12, R0, 0x2, R6 ;  /* 0x00000002000c7825 */ /* 0x000fe200078e0206 */
[----:B------:R-:W-:Y:S01]  /*12050*/  PRMT R18, R40, 0x7632, R18 ;  /* 0x0000763228127816 */ /* 0x000fe20000000012 */
[----:B------:R-:W1:Y:S02]  /*12060*/  LDCU UR48, c[0x0][0x398] ;  /* 0x00007300ff3077ac */ /* 0x000e640008000800 */
[----:B------:R-:W-:Y:S01]  /*12070*/  IMAD.WIDE R10, R0, 0x2, R4 ;  /* 0x00000002000a7825 */ /* 0x000fe200078e0204 */
[----:B------:R2:W-:Y:S01]  /*12080*/  @P4 STG.E.U16 desc[UR22][R12.64], R40 ;  /* 0x000000280c004986 */ /* 0x0005e2000c101516 */
[----:B------:R-:W-:-:S02]  /*12090*/  ISETP.LT.AND P4, PT, R93, UR76, !P3 ;  /* 0x0000004c5d007c0c */ /* 0x000fc4000df81270 */
[----:B------:R-:W-:-:S04]  /*120a0*/  VIADD R0, R0, UR32 ;  /* 0x0000002000007c36 */ /* 0x000fc80008000000 */
[----:B------:R3:W-:Y:S01]  /*120b0*/  @P2 STG.E.U16 desc[UR22][R10.64], R18 ;  /* 0x000000120a002986 */ /* 0x0007e2000c101516 */
[----:B------:R-:W-:-:S03]  /*120c0*/  F2FP.F16.F32.PACK_AB R41, R41, R39 ;  /* 0x000000272929723e */ /* 0x000fc600000000ff */
[----:B--2---:R-:W2:Y:S04]  /*120d0*/  LDL.LU R40, [R1+0x19c] ;  /* 0x00019c0001287983 */ /* 0x004ea80000300800 */
[----:B------:R-:W2:Y:S01]  /*120e0*/  LDL.LU R39, [R1+0x29c] ;  /* 0x00029c0001277983 */ /* 0x000ea20000300800 */
[----:B---3--:R-:W-:Y:S01]  /*120f0*/  F2FP.F16.F32.PACK_AB R10, R15, R16 ;  /* 0x000000100f0a723e */ /* 0x008fe200000000ff */
[----:B------:R-:W-:Y:S02]  /*12100*/  VIADD R16, R92, 0x28 ;  /* 0x000000285c107836 */ /* 0x000fe40000000000 */
[----:B------:R-:W-:Y:S01]  /*12110*/  IMAD.WIDE R14, R0, 0x2, R8 ;  /* 0x00000002000e7825 */ /* 0x000fe200078e0208 */
[----:B------:R-:W-:Y:S02]  /*12120*/  PRMT R18, R10, 0x7610, R18 ;  /* 0x000076100a127816 */ /* 0x000fe40000000012 */
[----:B------:R-:W-:-:S02]  /*12130*/  ISETP.GE.AND P2, PT, R16, UR14, PT ;  /* 0x0000000e10007c0c */ /* 0x000fc4000bf46270 */
[----:B------:R-:W-:Y:S01]  /*12140*/  ISETP.LT.AND P5, PT, R76, UR75, !P3 ;  /* 0x0000004b4c007c0c */ /* 0x000fe2000dfa1270 */
[----:B------:R-:W3:Y:S01]  /*12150*/  LDL.LU R16, [R1+0x298] ;  /* 0x0002980001107983 */ /* 0x000ee20000300800 */
[----:B------:R-:W-:Y:S01]  /*12160*/  ISETP.LT.AND P6, PT, R72, UR67, !P3 ;  /* 0x0000004348007c0c */ /* 0x000fe2000dfc1270 */
[----:B------:R-:W-:Y:S01]  /*12170*/  IMAD.WIDE R12, R0, 0x2, R2 ;  /* 0x00000002000c7825 */ /* 0x000fe200078e0202 */
[----:B------:R-:W-:Y:S01]  /*12180*/  PRMT R17, R10, 0x7632, R17 ;  /* 0x000076320a117816 */ /* 0x000fe20000000011 */
[----:B------:R4:W-:Y:S01]  /*12190*/  @P4 STG.E.U16 desc[UR22][R14.64], R18 ;  /* 0x000000120e004986 */ /* 0x0009e2000c101516 */
[----:B------:R-:W-:Y:S01]  /*121a0*/  PRMT R19, R41, 0x7632, R19 ;  /* 0x0000763229137816 */ /* 0x000fe20000000013 */
[----:B------:R-:W0:Y:S02]  /*121b0*/  LDCU UR14, c[0x0][0x398] ;  /* 0x00007300ff0e77ac */ /* 0x000e240008000800 */
[----:B----4-:R-:W3:Y:S01]  /*121c0*/  LDL.LU R15, [R1+0x198] ;  /* 0x00019800010f7983 */ /* 0x010ee20000300800 */
[----:B------:R-:W-:Y:S01]  /*121d0*/  ISETP.LT.AND P4, PT, R89, UR73, !P3 ;  /* 0x0000004959007c0c */ /* 0x000fe2000df81270 */
[----:B------:R-:W-:-:S02]  /*121e0*/  IMAD.WIDE R10, R0, 0x2, R6 ;  /* 0x00000002000a7825 */ /* 0x000fc400078e0206 */
[----:B------:R-:W-:Y:S04]  /*121f0*/  @P5 STG.E.U16 desc[UR22][R12.64], R17 ;  /* 0x000000110c005986 */ /* 0x000fe8000c101516 */
[----:B------:R4:W-:Y:S04]  /*12200*/  @P6 STG.E.U16 desc[UR22][R10.64], R41 ;  /* 0x000000290a006986 */ /* 0x0009e8000c101516 */
[----:B----4-:R-:W4:Y:S01]  /*12210*/  LDL.LU R41, [R1+0x9c] ;  /* 0x00009c0001297983 */ /* 0x010f220000300800 */
[----:B---3--:R-:W-:Y:S01]  /*12220*/  F2FP.F16.F32.PACK_AB R11, R15, R16 ;  /* 0x000000100f0b723e */ /* 0x008fe200000000ff */
[----:B------:R-:W-:-:S05]  /*12230*/  IMAD.WIDE R16, R0, 0x2, R4 ;  /* 0x0000000200107825 */ /* 0x000fca00078e0204 */
[----:B------:R3:W-:Y:S04]  /*12240*/  @P4 STG.E.U16 desc[UR22][R16.64], R19 ;  /* 0x0000001310004986 */ /* 0x0007e8000c101516 */
[----:B---3--:R-:W3:Y:S01]  /*12250*/  LDL.LU R17, [R1+0x98] ;  /* 0x0000980001117983 */ /* 0x008ee20000300800 */
[----:B--2---:R-:W-:-:S03]  /*12260*/  F2FP.F16.F32.PACK_AB R16, R40, R39 ;  /* 0x000000272810723e */ /* 0x004fc600000000ff */
[----:B------:R-:W2:Y:S04]  /*12270*/  LDL.LU R40, [R1+0x1a0] ;  /* 0x0001a00001287983 */ /* 0x000ea80000300800 */
[----:B------:R-:W2:Y:S01]  /*12280*/  LDL.LU R39, [R1+0x2a0] ;  /* 0x0002a00001277983 */ /* 0x000ea20000300800 */
        /* <DEDUP_REMOVED lines=8> */
[----:B------:R-:W-:-:S04]  /*12310*/  IMAD.WIDE R12, R10, 0x2, R2 ;  /* 0x000000020a0c7825 */ /* 0x000fc800078e0202 */
[----:B------:R0:W-:Y:S01]  /*12320*/  @P5 STG.E.U16 desc[UR22][R14.64], R11 ;  /* 0x0000000b0e005986 */ /* 0x0001e2000c101516 */
[----:B------:R-:W-:-:S03]  /*12330*/  ISETP.LT.AND P5, PT, R72, UR66, !P1 ;  /* 0x0000004248007c0c */ /* 0x000fc6000cfa1270 */
[----:B------:R1:W-:Y:S01]  /*12340*/  @P6 STG.E.U16 desc[UR22][R12.64], R0 ;  /* 0x000000000c006986 */ /* 0x0003e2000c101516 */
[----:B------:R-:W-:Y:S01]  /*12350*/  ISETP.LT.AND P6, PT, R93, UR7, !P0 ;  /* 0x000000075d007c0c */ /* 0x000fe2000c7c1270 */
[----:B------:R-:W2:Y:S01]  /*12360*/  LDCU UR7, c[0x0][0x398] ;  /* 0x00007300ff0777ac */ /* 0x000ea20008000800 */
[----:B------:R-:W-:Y:S02]  /*12370*/  ISETP.GE.AND P3, PT, R18, UR45, PT ;  /* 0x0000002d12007c0c */ /* 0x000fe4000bf66270 */
[----:B------:R-:W-:Y:S01]  /*12380*/  PRMT R18, R16, 0x7610, R18 ;  /* 0x0000761010127816 */ /* 0x000fe20000000012 */
[----:B------:R-:W2:Y:S01]  /*12390*/  LDCU UR45, c[0x0][0x398] ;  /* 0x00007300ff2d77ac */ /* 0x000ea20008000800 */
[----:B0-----:R-:W-:-:S04]  /*123a0*/  IMAD.WIDE R14, R10, 0x2, R6 ;  /* 0x000000020a0e7825 */ /* 0x001fc800078e0206 */
[C---:B-1----:R-:W-:Y:S02]  /*123b0*/  VIADD R0, R10.reuse, UR32 ;  /* 0x000000200a007c36 */ /* 0x042fe40008000000 */
[----:B------:R-:W-:-:S04]  /*123c0*/  IMAD.WIDE R12, R10, 0x2, R4 ;  /* 0x000000020a0c7825 */ /* 0x000fc800078e0204 */
[----:B------:R-:W-:Y:S01]  /*123d0*/  IMAD.WIDE R10, R0, 0x2, R8 ;  /* 0x00000002000a7825 */ /* 0x000fe200078e0208 */
[----:B----4-:R-:W-:Y:S02]  /*123e0*/  F2FP.F16.F32.PACK_AB R43, R43, R41 ;  /* 0x000000292b2b723e */ /* 0x010fe400000000ff */
[----:B---3--:R-:W-:-:S04]  /*123f0*/  F2FP.F16.F32.PACK_AB R42, R42, R17 ;  /* 0x000000112a2a723e */ /* 0x008fc800000000ff */
[----:B------:R-:W-:Y:S01]  /*12400*/  PRMT R16, R42, 0x7632, R16 ;  /* 0x000076322a107816 */ /* 0x000fe20000000010 */
[----:B------:R0:W-:Y:S01]  /*12410*/  @P5 STG.E.U16 desc[UR22][R14.64], R42 ;  /* 0x0000002a0e005986 */ /* 0x0001e2000c101516 */
[----:B------:R-:W-:-:S03]  /*12420*/  ISETP.LT.AND P5, PT, R72, UR77, !P0 ;  /* 0x0000004d48007c0c */ /* 0x000fc6000c7a1270 */
[----:B------:R1:W-:Y:S01]  /*12430*/  @P4 STG.E.U16 desc[UR22][R12.64], R16 ;  /* 0x000000100c004986 */ /* 0x0003e2000c101516 */
[----:B------:R-:W-:-:S03]  /*12440*/  ISETP.LT.AND P4, PT, R76, UR72, !P0 ;  /* 0x000000484c007c0c */ /* 0x000fc6000c781270 */
[----:B------:R3:W-:Y:S01]  /*12450*/  @P6 STG.E.U16 desc[UR22][R10.64], R18 ;  /* 0x000000120a006986 */ /* 0x0007e2000c101516 */
[----:B------:R-:W-:Y:S01]  /*12460*/  ISETP.LT.AND P6, PT, R89, UR44, !P0 ;  /* 0x0000002c59007c0c */ /* 0x000fe2000c7c1270 */
[----:B------:R-:W-:Y:S01]  /*12470*/  VIADD R17, R92, 0x2a ;  /* 0x0000002a5c117836 */ /* 0x000fe20000000000 */
[----:B------:R-:W4:Y:S01]  /*12480*/  LDCU UR44, c[0x0][0x398] ;  /* 0x00007300ff2c77ac */ /* 0x000f220008000800 */
[----:B0-----:R-:W-:-:S04]  /*12490*/  IMAD.WIDE R14, R0, 0x2, R2 ;  /* 0x00000002000e7825 */ /* 0x001fc800078e0202 */
[----:B-1----:R-:W-:Y:S01]  /*124a0*/  IMAD.WIDE R12, R0, 0x2, R6 ;  /* 0x00000002000c7825 */ /* 0x002fe200078e0206 */
[----:B---3--:R-:W-:-:S03]  /*124b0*/  PRMT R18, R16, 0x7632, R18 ;  /* 0x0000763210127816 */ /* 0x008fc60000000012 */
[----:B------:R-:W-:Y:S01]  /*124c0*/  IMAD.WIDE R10, R0, 0x2, R4 ;  /* 0x00000002000a7825 */ /* 0x000fe200078e0204 */
[----:B------:R-:W-:Y:S01]  /*124d0*/  PRMT R16, R43, 0x7632, R16 ;  /* 0x000076322b107816 */ /* 0x000fe20000000010 */
[----:B------:R0:W-:Y:S01]  /*124e0*/  @P4 STG.E.U16 desc[UR22][R14.64], R18 ;  /* 0x000000120e004986 */ /* 0x0001e2000c101516 */
[----:B------:R-:W-:-:S03]  /*124f0*/  ISETP.GE.AND P1, PT, R17, UR55, PT ;  /* 0x0000003711007c0c */ /* 0x000fc6000bf26270 */
[----:B------:R-:W-:Y:S01]  /*12500*/  @P5 STG.E.U16 desc[UR22][R12.64], R43 ;  /* 0x0000002b0c005986 */ /* 0x000fe2000c101516 */
[----:B------:R-:W-:Y:S01]  /*12510*/  ISETP.LT.AND P5, PT, R76, UR46, !P2 ;  /* 0x0000002e4c007c0c */ /* 0x000fe2000d7a1270 */
[----:B------:R-:W-:Y:S01]  /*12520*/  VIADD R17, R92, 0x2b ;  /* 0x0000002b5c117836 */ /* 0x000fe20000000000 */
[----:B------:R-:W-:Y:S01]  /*12530*/  ISETP.LT.AND P4, PT, R72, UR37, !P2 ;  /* 0x0000002548007c0c */ /* 0x000fe2000d781270 */
[----:B------:R2:W-:Y:S01]  /*12540*/  @P6 STG.E.U16 desc[UR22][R10.64], R16 ;  /* 0x000000100a006986 */ /* 0x0005e2000c101516 */
[----:B------:R-:W-:Y:S01]  /*12550*/  ISETP.LT.AND P6, PT, R93, UR43, !P2 ;  /* 0x0000002b5d007c0c */ /* 0x000fe2000d7c1270 */
[----:B------:R-:W-:Y:S01]  /*12560*/  VIADD R0, R0, UR32 ;  /* 0x0000002000007c36 */ /* 0x000fe20008000000 */
[----:B------:R-:W-:Y:S01]  /*12570*/  ISETP.LT.AND P2, PT, R89, UR34, !P2 ;  /* 0x0000002259007c0c */ /* 0x000fe2000d741270 */
[----:B------:R-:W1:Y:S01]  /*12580*/  LDCU UR55, c[0x0][0x398] ;  /* 0x00007300ff3777ac */ /* 0x000e620008000800 */
[----:B------:R-:W-:Y:S01]  /*12590*/  ISETP.GE.AND P0, PT, R17, UR18, PT ;  /* 0x0000001211007c0c */ /* 0x000fe2000bf06270 */
[----:B0-----:R-:W-:Y:S01]  /*125a0*/  IMAD.WIDE R14, R0, 0x2, R2 ;  /* 0x00000002000e7825 */ /* 0x001fe200078e0202 */
[----:B------:R-:W-:Y:S01]  /*125b0*/  PRMT R18, R44, 0x7632, R18 ;  /* 0x000076322c127816 */ /* 0x000fe20000000012 */
[----:B------:R-:W0:Y:S01]  /*125c0*/  LDCU UR18, c[0x0][0x39c] ;  /* 0x00007380ff1277ac */ /* 0x000e220008000800 */
[----:B--2---:R-:W-:Y:S01]  /*125d0*/  F2FP.F16.F32.PACK_AB R10, R40, R39 ;  /* 0x00000027280a723e */ /* 0x004fe200000000ff */
[----:B------:R-:W-:Y:S01]  /*125e0*/  IMAD.WIDE R16, R0, 0x2, R8 ;  /* 0x0000000200107825 */ /* 0x000fe200078e0208 */
[----:B------:R-:W-:Y:S01]  /*125f0*/  F2FP.F16.F32.PACK_AB R53, R53, R71 ;  /* 0x000000473535723e */ /* 0x000fe200000000ff */
[----:B------:R-:W2:Y:S01]  /*12600*/  LDCU UR34, c[0x0][0x398] ;  /* 0x00007300ff2277ac */ /* 0x000ea20008000800 */
[----:B------:R-:W-:Y:S01]  /*12610*/  PRMT R20, R10, 0x7610, R20 ;  /* 0x000076100a147816 */ /* 0x000fe20000000014 */
[----:B------:R-:W-:Y:S01]  /*12620*/  IMAD.WIDE R12, R0, 0x2, R6 ;  /* 0x00000002000c7825 */ /* 0x000fe200078e0206 */
[----:B------:R-:W-:Y:S01]  /*12630*/  PRMT R19, R10, 0x7632, R19 ;  /* 0x000076320a137816 */ /* 0x000fe20000000013 */
[----:B------:R-:W3:Y:S02]  /*12640*/  LDCU UR37, c[0x0][0x398] ;  /* 0x00007300ff2577ac */ /* 0x000ee40008000800 */
[----:B------:R-:W-:Y:S01]  /*12650*/  IMAD.WIDE R10, R0, 0x2, R4 ;  /* 0x00000002000a7825 */ /* 0x000fe200078e0204 */
[----:B------:R-:W-:Y:S01]  /*12660*/  @P6 STG.E.U16 desc[UR22][R16.64], R20 ;  /* 0x0000001410006986 */ /* 0x000fe2000c101516 */
[----:B------:R-:W-:Y:S01]  /*12670*/  F2FP.F16.F32.PACK_AB R51, R51, R28 ;  /* 0x0000001c3333723e */ /* 0x000fe200000000ff */
[----:B------:R-:W0:Y:S02]  /*12680*/  LDCU UR43, c[0x0][0x398] ;  /* 0x00007300ff2b77ac */ /* 0x000e240008000800 */
[----:B------:R-:W-:Y:S04]  /*12690*/  @P5 STG.E.U16 desc[UR22][R14.64], R19 ;  /* 0x000000130e005986 */ /* 0x000fe8000c101516 */
[----:B------:R-:W-:Y:S04]  /*126a0*/  @P4 STG.E.U16 desc[UR22][R12.64], R44 ;  /* 0x0000002c0c004986 */ /* 0x000fe8000c101516 */
[----:B------:R0:W-:Y:S02]  /*126b0*/  @P2 STG.E.U16 desc[UR22][R10.64], R18 ;  /* 0x000000120a002986 */ /* 0x0001e4000c101516 */
[----:B0-----:R-:W-:-:S02]  /*126c0*/  F2FP.F16.F32.PACK_AB R10, R35, R33 ;  /* 0x00000021230a723e */ /* 0x001fc400000000ff */
[----:B------:R-:W2:Y:S04]  /*126d0*/  LDL.LU R33, [R1+0x1ac] ;  /* 0x0001ac0001217983 */ /* 0x000ea80000300800 */
[----:B------:R-:W2:Y:S01]  /*126e0*/  LDL.LU R32, [R1+0x2ac] ;  /* 0x0002ac0001207983 */ /* 0x000ea20000300800 */
[----:B------:R-:W-:Y:S01]  /*126f0*/  ISETP.LT.AND P4, PT, R93, UR16, !P3 ;  /* 0x000000105d007c0c */ /* 0x000fe2000df81270 */
[----:B------:R-:W-:Y:S01]  /*12700*/  VIADD R0, R0, UR32 ;  /* 0x0000002000007c36 */ /* 0x000fe20008000000 */
[----:B------:R-:W-:Y:S01]  /*12710*/  ISETP.LT.AND P5, PT, R76, UR24, !P3 ;  /* 0x000000184c007c0c */ /* 0x000fe2000dfa1270 */
[----:B------:R-:W3:Y:S01]  /*12720*/  LDL.LU R35, [R1+0xa8] ;  /* 0x0000a80001237983 */ /* 0x000ee20000300800 */
[----:B------:R-:W-:Y:S01]  /*12730*/  PRMT R18, R10, 0x7610, R18 ;  /* 0x000076100a127816 */ /* 0x000fe20000000012 */
[----:B------:R-:W-:Y:S01]  /*12740*/  IMAD.WIDE R14, R0, 0x2, R8 ;  /* 0x00000002000e7825 */ /* 0x000fe200078e0208 */
[----:B------:R-:W-:Y:S01]  /*12750*/  ISETP.LT.AND P6, PT, R72, UR49, !P3 ;  /* 0x0000003148007c0c */ /* 0x000fe2000dfc1270 */
[----:B------:R-:W0:Y:S01]  /*12760*/  LDCU UR16, c[0x0][0x39c] ;  /* 0x00007380ff1077ac */ /* 0x000e220008000800 */
[----:B------:R-:W-:Y:S01]  /*12770*/  PRMT R17, R10, 0x7632, R17 ;  /* 0x000076320a117816 */ /* 0x000fe20000000011 */
[----:B------:R-:W-:-:S02]  /*12780*/  VIADD R16, R92, 0x2c ;  /* 0x0000002c5c107836 */ /* 0x000fc40000000000 */
[C---:B------:R-:W-:Y:S01]  /*12790*/  IMAD.WIDE R12, R0.reuse, 0x2, R2 ;  /* 0x00000002000c7825 */ /* 0x040fe200078e0202 */
[----:B------:R-:W-:Y:S01]  /*127a0*/  PRMT R19, R45, 0x7632, R19 ;  /* 0x000076322d137816 */ /* 0x000fe20000000013 */
[----:B------:R-:W-:Y:S01]  /*127b0*/  @P4 STG.E.U16 desc[UR22][R14.64], R18 ;  /* 0x000000120e004986 */ /* 0x000fe2000c101516 */
[----:B------:R-:W-:Y:S01]  /*127c0*/  ISETP.LT.AND P4, PT, R89, UR35, !P3 ;  /* 0x0000002359007c0c */ /* 0x000fe2000df81270 */
[----:B------:R-:W-:Y:S01]  /*127d0*/  IMAD.WIDE R10, R0, 0x2, R6 ;  /* 0x00000002000a7825 */ /* 0x000fe200078e0206 */
[----:B------:R-:W-:Y:S01]  /*127e0*/  ISETP.GE.AND P2, PT, R16, UR47, PT ;  /* 0x0000002f10007c0c */ /* 0x000fe2000bf46270 */
[----:B------:R0:W-:Y:S01]  /*127f0*/  @P5 STG.E.U16 desc[UR22][R12.64], R17 ;  /* 0x000000110c005986 */ /* 0x0001e2000c101516 */
[----:B------:R-:W1:Y:S03]  /*12800*/  LDCU UR24, c[0x0][0x398] ;  /* 0x00007300ff1877ac */ /* 0x000e660008000800 */
[----:B------:R1:W-:Y:S01]  /*12810*/  @P6 STG.E.U16 desc[UR22][R10.64], R45 ;  /* 0x0000002d0a006986 */ /* 0x0003e2000c101516 */
[----:B------:R-:W-:Y:S01]  /*12820*/  F2FP.F16.F32.PACK_AB R52, R52, R25 ;  /* 0x000000193434723e */ /* 0x000fe200000000ff */
[----:B------:R-:W2:Y:S01]  /*12830*/  LDCU UR35, c[0x0][0x398] ;  /* 0x00007300ff2377ac */ /* 0x000ea20008000800 */
[----:B0-----:R-:W-:-:S05]  /*12840*/  IMAD.WIDE R16, R0, 0x2, R4 ;  /* 0x0000000200107825 */ /* 0x001fca00078e0204 */
[----:B------:R2:W-:Y:S01]  /*12850*/  @P4 STG.E.U16 desc[UR22][R16.64], R19 ;  /* 0x0000001310004986 */ /* 0x0005e2000c101516 */
[----:B------:R-:W-:Y:S01]  /*12860*/  ISETP.LT.AND P5, PT, R93, UR20, !P1 ;  /* 0x000000145d007c0c */ /* 0x000fe2000cfa1270 */
[----:B-1----:R-:W-:Y:S01]  /*12870*/  VIADD R10, R0, UR32 ;  /* 0x00000020000a7c36 */ /* 0x002fe20008000000 */
[----:B------:R-:W-:Y:S01]  /*12880*/  ISETP.LT.AND P6, PT, R76, UR33, !P1 ;  /* 0x000000214c007c0c */ /* 0x000fe2000cfc1270 */
[----:B------:R-:W-:Y:S01]  /*12890*/  VIADD R18, R92, 0x2d ;  /* 0x0000002d5c127836 */ /* 0x000fe20000000000 */
[----:B------:R-:W-:Y:S02]  /*128a0*/  F2FP.F16.F32.PACK_AB R11, R37, R36 ;  /* 0x00000024250b723e */ /* 0x000fe400000000ff */
[----:B--2---:R-:W-:Y:S01]  /*128b0*/  F2FP.F16.F32.PACK_AB R16, R33, R32 ;  /* 0x000000202110723e */ /* 0x004fe200000000ff */
[C---:B------:R-:W-:Y:S01]  /*128c0*/  IMAD.WIDE R14, R10.reuse, 0x2, R8 ;  /* 0x000000020a0e7825 */ /* 0x040fe200078e0208 */
[----:B------:R-:W2:Y:S01]  /*128d0*/  LDL.LU R33, [R1+0x1b0] ;  /* 0x0001b00001217983 */ /* 0x000ea20000300800 */
[----:B------:R-:W-:Y:S01]  /*128e0*/  ISETP.LT.AND P4, PT, R89, UR6, !P1 ;  /* 0x0000000659007c0c */ /* 0x000fe2000cf81270 */
[----:B------:R-:W0:Y:S02]  /*128f0*/  LDCU UR6, c[0x0][0x39c] ;  /* 0x00007380ff0677ac */ /* 0x000e240008000800 */
[----:B------:R-:W2:Y:S01]  /*12900*/  LDL.LU R32, [R1+0x2b0] ;  /* 0x0002b00001207983 */ /* 0x000ea20000300800 */
[----:B------:R-:W-:Y:S01]  /*12910*/  PRMT R0, R11, 0x7632, R0 ;  /* 0x000076320b007816 */ /* 0x000fe20000000000 */
[----:B------:R-:W-:Y:S01]  /*12920*/  IMAD.WIDE R12, R10, 0x2, R2 ;  /* 0x000000020a0c7825 */ /* 0x000fe200078e0202 */
[----:B---3--:R-:W-:Y:S01]  /*12930*/  F2FP.F16.F32.PACK_AB R46, R46, R35 ;  /* 0x000000232e2e723e */ /* 0x008fe200000000ff */
[----:B------:R1:W-:Y:S01]  /*12940*/  @P5 STG.E.U16 desc[UR22][R14.64], R11 ;  /* 0x0000000b0e005986 */ /* 0x0003e2000c101516 */
[----:B------:R-:W-:Y:S01]  /*12950*/  ISETP.LT.AND P5, PT, R72, UR30, !P1 ;  /* 0x0000001e48007c0c */ /* 0x000fe2000cfa1270 */
[----:B------:R-:W-:Y:S01]  /*12960*/  VIADD R17, R92, 0x2e ;  /* 0x0000002e5c117836 */ /* 0x000fe20000000000 */
[----:B------:R-:W-:Y:S01]  /*12970*/  ISETP.GE.AND P3, PT, R18, UR12, PT ;  /* 0x0000000c12007c0c */ /* 0x000fe2000bf66270 */
[----:B------:R3:W-:Y:S01]  /*12980*/  @P6 STG.E.U16 desc[UR22][R12.64], R0 ;  /* 0x000000000c006986 */ /* 0x0007e2000c101516 */
[----:B------:R-:W-:Y:S01]  /*12990*/  ISETP.LT.AND P6, PT, R93, UR36, !P0 ;  /* 0x000000245d007c0c */ /* 0x000fe2000c7c1270 */
[----:B------:R-:W0:Y:S01]  /*129a0*/  LDCU UR12, c[0x0][0x398] ;  /* 0x00007300ff0c77ac */ /* 0x000e220008000800 */
[----:B------:R-:W-:-:S02]  /*129b0*/  PRMT R18, R16, 0x7610, R18 ;  /* 0x0000761010127816 */ /* 0x000fc40000000012 */
[----:B------:R-:W-:Y:S01]  /*129c0*/  PRMT R16, R46, 0x7632, R16 ;  /* 0x000076322e107816 */ /* 0x000fe20000000010 */
[----:B------:R-:W0:Y:S01]  /*129d0*/  LDCU UR20, c[0x0][0x398] ;  /* 0x00007300ff1477ac */ /* 0x000e220008000800 */
[C---:B-1----:R-:W-:Y:S01]  /*129e0*/  IMAD.WIDE R14, R10.reuse, 0x2, R6 ;  /* 0x000000020a0e7825 */ /* 0x042fe200078e0206 */
[----:B------:R-:W-:Y:S01]  /*129f0*/  ISETP.GE.AND P1, PT, R17, UR38, PT ;  /* 0x0000002611007c0c */ /* 0x000fe2000bf26270 */
[----:B------:R-:W1:Y:S02]  /*12a00*/  LDCU UR30, c[0x0][0x398] ;  /* 0x00007300ff1e77ac */ /* 0x000e640008000800 */
[C---:B---3--:R-:W-:Y:S02]  /*12a10*/  VIADD R0, R10.reuse, UR32 ;  /* 0x000000200a007c36 */ /* 0x048fe40008000000 */
[----:B------:R-:W-:Y:S01]  /*12a20*/  IMAD.WIDE R12, R10, 0x2, R4 ;  /* 0x000000020a0c7825 */ /* 0x000fe200078e0204 */
[----:B------:R3:W-:Y:S01]  /*12a30*/  @P5 STG.E.U16 desc[UR22][R14.64], R46 ;  /* 0x0000002e0e005986 */ /* 0x0007e2000c101516 */
[----:B------:R-:W0:Y:S02]  /*12a40*/  LDCU UR33, c[0x0][0x398] ;  /* 0x00007300ff2177ac */ /* 0x000e240008000800 */
[----:B------:R-:W-:Y:S01]  /*12a50*/  IMAD.WIDE R10, R0, 0x2, R8 ;  /* 0x00000002000a7825 */ /* 0x000fe200078e0208 */
[----:B------:R1:W-:Y:S01]  /*12a60*/  @P4 STG.E.U16 desc[UR22][R12.64], R16 ;  /* 0x000000100c004986 */ /* 0x0003e2000c101516 */
[----:B------:R-:W-:Y:S01]  /*12a70*/  ISETP.LT.AND P4, PT, R76, UR26, !P0 ;  /* 0x0000001a4c007c0c */ /* 0x000fe2000c781270 */
[----:B------:R-:W0:Y:S01]  /*12a80*/  LDCU UR26, c[0x0][0x398] ;  /* 0x00007300ff1a77ac */ /* 0x000e220008000800 */
[----:B------:R-:W-:Y:S01]  /*12a90*/  ISETP.LT.AND P5, PT, R72, UR40, !P0 ;  /* 0x0000002848007c0c */ /* 0x000fe2000c7a1270 */
[----:B------:R4:W-:Y:S01]  /*12aa0*/  @P6 STG.E.U16 desc[UR22][R10.64], R18 ;  /* 0x000000120a006986 */ /* 0x0009e2000c101516 */
[----:B------:R-:W-:Y:S01]  /*12ab0*/  ISETP.LT.AND P6, PT, R89, UR28, !P0 ;  /* 0x0000001c59007c0c */ /* 0x000fe2000c7c1270 */
[----:B------:R-:W-:Y:S01]  /*12ac0*/  VIADD R17, R92, 0x2f ;  /* 0x0000002f5c117836 */ /* 0x000fe20000000000 */
[----:B------:R-:W0:Y:S01]  /*12ad0*/  LDCU UR28, c[0x0][0x398] ;  /* 0x00007300ff1c77ac */ /* 0x000e220008000800 */
[C---:B---3--:R-:W-:Y:S01]  /*12ae0*/  IMAD.WIDE R14, R0.reuse, 0x2, R2 ;  /* 0x00000002000e7825 */ /* 0x048fe200078e0202 */
[----:B------:R-:W-:Y:S01]  /*12af0*/  F2FP.F16.F32.PACK_AB R57, R57, R83 ;  /* 0x000000533939723e */ /* 0x000fe200000000ff */
[----:B------:R-:W3:Y:S02]  /*12b00*/  LDCU UR36, c[0x0][0x398] ;  /* 0x00007300ff2477ac */ /* 0x000ee40008000800 */
[----:B-1----:R-:W-:Y:S01]  /*12b10*/  IMAD.WIDE R12, R0, 0x2, R6 ;  /* 0x00000002000c7825 */ /* 0x002fe200078e0206 */
[----:B------:R-:W-:Y:S01]  /*12b20*/  F2FP.F16.F32.PACK_AB R55, R55, R69 ;  /* 0x000000453737723e */ /* 0x000fe200000000ff */
[----:B------:R-:W1:Y:S01]  /*12b30*/  LDCU UR38, c[0x0][0x398] ;  /* 0x00007300ff2677ac */ /* 0x000e620008000800 */
[----:B----4-:R-:W-:Y:S01]  /*12b40*/  PRMT R18, R16, 0x7632, R18 ;  /* 0x0000763210127816 */ /* 0x010fe20000000012 */
[----:B------:R-:W-:Y:S01]  /*12b50*/  IMAD.WIDE R10, R0, 0x2, R4 ;  /* 0x00000002000a7825 */ /* 0x000fe200078e0204 */
[----:B------:R-:W-:-:S03]  /*12b60*/  PRMT R16, R47, 0x7632, R16 ;  /* 0x000076322f107816 */ /* 0x000fc60000000010 */
[----:B------:R4:W-:Y:S04]  /*12b70*/  @P4 STG.E.U16 desc[UR22][R14.64], R18 ;  /* 0x000000120e004986 */ /* 0x0009e8000c101516 */
[----:B------:R-:W-:Y:S01]  /*12b80*/  @P5 STG.E.U16 desc[UR22][R12.64], R47 ;  /* 0x0000002f0c005986 */ /* 0x000fe2000c101516 */
[----:B------:R-:W-:-:S03]  /*12b90*/  ISETP.LT.AND P5, PT, R76, UR42, !P2 ;  /* 0x0000002a4c007c0c */ /* 0x000fc6000d7a1270 */
[----:B------:R0:W-:Y:S01]  /*12ba0*/  @P6 STG.E.U16 desc[UR22][R10.64], R16 ;  /* 0x000000100a006986 */ /* 0x0001e2000c101516 */
[----:B------:R-:W-:Y:S01]  /*12bb0*/  ISETP.LT.AND P6, PT, R93, UR10, !P2 ;  /* 0x0000000a5d007c0c */ /* 0x000fe2000d7c1270 */
[----:B------:R-:W-:Y:S01]  /*12bc0*/  VIADD R0, R0, UR32 ;  /* 0x0000002000007c36 */ /* 0x000fe20008000000 */
[----:B------:R-:W-:Y:S01]  /*12bd0*/  ISETP.LT.AND P4, PT, R72, UR50, !P2 ;  /* 0x0000003248007c0c */ /* 0x000fe2000d781270 */
[----:B------:R-:W1:Y:S01]  /*12be0*/  LDCU UR10, c[0x0][0x398] ;  /* 0x00007300ff0a77ac */ /* 0x000e620008000800 */
[----:B------:R-:W-:Y:S02]  /*12bf0*/  ISETP.LT.AND P2, PT, R89, UR4, !P2 ;  /* 0x0000000459007c0c */ /* 0x000fe4000d741270 */
[----:B------:R-:W-:Y:S01]  /*12c00*/  ISETP.GE.AND P0, PT, R17, UR54, PT ;  /* 0x0000003611007c0c */ /* 0x000fe2000bf06270 */
[----:B----4-:R-:W-:Y:S01]  /*12c10*/  IMAD.WIDE R14, R0, 0x2, R2 ;  /* 0x00000002000e7825 */ /* 0x010fe200078e0202 */
[----:B------:R-:W-:Y:S01]  /*12c20*/  PRMT R18, R48, 0x7632, R18 ;  /* 0x0000763230127816 */ /* 0x000fe20000000012 */
[----:B------:R-:W4:Y:S02]  /*12c30*/  LDCU UR4, c[0x0][0x39c] ;  /* 0x00007380ff0477ac */ /* 0x000f240008000800 */
[----:B0-----:R-:W-:-:S04]  /*12c40*/  IMAD.WIDE R16, R0, 0x2, R8 ;  /* 0x0000000200107825 */ /* 0x001fc800078e0208 */
[----:B------:R-:W-:Y:S01]  /*12c50*/  IMAD.WIDE R12, R0, 0x2, R6 ;  /* 0x00000002000c7825 */ /* 0x000fe200078e0206 */
[----:B--2---:R-:W-:-:S04]  /*12c60*/  F2FP.F16.F32.PACK_AB R10, R33, R32 ;  /* 0x00000020210a723e */ /* 0x004fc800000000ff */
[C---:B------:R-:W-:Y:S02]  /*12c70*/  PRMT R20, R10.reuse, 0x7610, R20 ;  /* 0x000076100a147816 */ /* 0x040fe40000000014 */
[----:B------:R-:W-:Y:S01]  /*12c80*/  PRMT R19, R10, 0x7632, R19 ;  /* 0x000076320a137816 */ /* 0x000fe20000000013 */
[----:B------:R-:W-:Y:S02]  /*12c90*/  IMAD.WIDE R10, R0, 0x2, R4 ;  /* 0x00000002000a7825 */ /* 0x000fe400078e0204 */
[----:B------:R-:W-:Y:S04]  /*12ca0*/  @P6 STG.E.U16 desc[UR22][R16.64], R20 ;  /* 0x0000001410006986 */ /* 0x000fe8000c101516 */
[----:B------:R-:W-:Y:S04]  /*12cb0*/  @P5 STG.E.U16 desc[UR22][R14.64], R19 ;  /* 0x000000130e005986 */ /* 0x000fe8000c101516 */
[----:B------:R-:W-:Y:S04]  /*12cc0*/  @P4 STG.E.U16 desc[UR22][R12.64], R48 ;  /* 0x000000300c004986 */ /* 0x000fe8000c101516 */
[----:B------:R0:W-:Y:S02]  /*12cd0*/  @P2 STG.E.U16 desc[UR22][R10.64], R18 ;  /* 0x000000120a002986 */ /* 0x0001e4000c101516 */
[----:B0-----:R-:W-:-:S02]  /*12ce0*/  F2FP.F16.F32.PACK_AB R11, R27, R26 ;  /* 0x0000001a1b0b723e */ /* 0x001fc400000000ff */
[----:B------:R-:W2:Y:S04]  /*12cf0*/  LDL.LU R27, [R1+0x1bc] ;  /* 0x0001bc00011b7983 */ /* 0x000ea80000300800 */
[----:B------:R-:W2:Y:S04]  /*12d00*/  LDL.LU R26, [R1+0x2bc] ;  /* 0x0002bc00011a7983 */ /* 0x000ea80000300800 */
[----:B------:R-:W3:Y:S01]  /*12d10*/  LDL.LU R21, [R1+0xb8] ;  /* 0x0000b80001157983 */ /* 0x000ee20000300800 */
[----:B------:R-:W-:Y:S02]  /*12d20*/  ISETP.LT.AND P4, PT, R93, UR39, !P3 ;  /* 0x000000275d007c0c */ /* 0x000fe4000df81270 */
[----:B------:R-:W-:Y:S01]  /*12d30*/  ISETP.LT.AND P5, PT, R76, UR41, !P3 ;  /* 0x000000294c007c0c */ /* 0x000fe2000dfa1270 */
[----:B------:R-:W-:Y:S01]  /*12d40*/  VIADD R0, R0, UR32 ;  /* 0x0000002000007c36 */ /* 0x000fe20008000000 */
[----:B------:R-:W-:-:S02]  /*12d50*/  ISETP.LT.AND P6, PT, R72, UR53, !P3 ;  /* 0x0000003548007c0c */ /* 0x000fc4000dfc1270 */
[C---:B------:R-:W-:Y:S01]  /*12d60*/  PRMT R18, R11.reuse, 0x7610, R18 ;  /* 0x000076100b127816 */ /* 0x040fe20000000012 */
[----:B------:R-:W-:Y:S01]  /*12d70*/  IMAD.WIDE R14, R0, 0x2, R8 ;  /* 0x00000002000e7825 */ /* 0x000fe200078e0208 */
[----:B------:R-:W-:-:S03]  /*12d80*/  PRMT R17, R11, 0x7632, R17 ;  /* 0x000076320b117816 */ /* 0x000fc60000000011 */
[----:B------:R-:W-:Y:S02]  /*12d90*/  IMAD.WIDE R12, R0, 0x2, R2 ;  /* 0x00000002000c7825 */ /* 0x000fe400078e0202 */
[----:B------:R0:W-:Y:S01]  /*12da0*/  @P4 STG.E.U16 desc[UR22][R14.64], R18 ;  /* 0x000000120e004986 */ /* 0x0001e2000c101516 */
[----:B------:R-:W-:Y:S01]  /*12db0*/  ISETP.LT.AND P4, PT, R89, UR9, !P3 ;  /* 0x0000000959007c0c */ /* 0x000fe2000df81270 */
[----:B------:R-:W-:Y:S01]  /*12dc0*/  VIADD R16, R92, 0x30 ;  /* 0x000000305c107836 */ /* 0x000fe20000000000 */
[----:B------:R-:W-:Y:S01]  /*12dd0*/  PRMT R19, R49, 0x7632, R19 ;  /* 0x0000763231137816 */ /* 0x000fe20000000013 */
[----:B------:R-:W-:Y:S01]  /*12de0*/  IMAD.WIDE R10, R0, 0x2, R6 ;  /* 0x00000002000a7825 */ /* 0x000fe200078e0206 */
[----:B------:R1:W-:Y:S01]  /*12df0*/  @P5 STG.E.U16 desc[UR22][R12.64], R17 ;  /* 0x000000110c005986 */ /* 0x0003e2000c101516 */
[----:B------:R-:W-:Y:S01]  /*12e00*/  ISETP.LT.AND P5, PT, R93, UR14, !P1 ;  /* 0x0000000e5d007c0c */ /* 0x000fe2000cfa1270 */
[----:B------:R-:W1:Y:S01]  /*12e10*/  LDCU UR9, c[0x0][0x398] ;  /* 0x00007300ff0977ac */ /* 0x000e620008000800 */
[----:B------:R-:W-:Y:S01]  /*12e20*/  ISETP.GE.AND P2, PT, R16, UR18, PT ;  /* 0x0000001210007c0c */ /* 0x000fe2000bf46270 */
[----:B------:R1:W-:Y:S01]  /*12e30*/  @P6 STG.E.U16 desc[UR22][R10.64], R49 ;  /* 0x000000310a006986 */ /* 0x0003e2000c101516 */
[----:B------:R-:W-:Y:S01]  /*12e40*/  VIADD R16, R0, UR32 ;  /* 0x0000002000107c36 */ /* 0x000fe20008000000 */
[----:B------:R-:W-:Y:S01]  /*12e50*/  ISETP.LT.AND P6, PT, R76, UR48, !P1 ;  /* 0x000000304c007c0c */ /* 0x000fe2000cfc1270 */
[----:B0-----:R-:W-:Y:S01]  /*12e60*/  IMAD.WIDE R14, R0, 0x2, R4 ;  /* 0x00000002000e7825 */ /* 0x001fe200078e0204 */
[----:B------:R-:W0:Y:S01]  /*12e70*/  LDCU UR18, c[0x0][0x398] ;  /* 0x00007300ff1277ac */ /* 0x000e220008000800 */
[----:B--2---:R-:W-:-:S02]  /*12e80*/  F2FP.F16.F32.PACK_AB R20, R27, R26 ;  /* 0x0000001a1b14723e */ /* 0x004fc400000000ff */
[----:B-1----:R-:W-:Y:S01]  /*12e90*/  VIADD R17, R92, 0x31 ;  /* 0x000000315c117836 */ /* 0x002fe20000000000 */
[----:B------:R-:W2:Y:S01]  /*12ea0*/  LDL.LU R27, [R1+0x1c0] ;  /* 0x0001c000011b7983 */ /* 0x000ea20000300800 */
[----:B------:R-:W1:Y:S03]  /*12eb0*/  LDCU UR14, c[0x0][0x398] ;  /* 0x00007300ff0e77ac */ /* 0x000e660008000800 */
[----:B------:R-:W2:Y:S01]  /*12ec0*/  LDL.LU R26, [R1+0x2c0] ;  /* 0x0002c000011a7983 */ /* 0x000ea20000300800 */
[----:B------:R-:W-:Y:S01]  /*12ed0*/  F2FP.F16.F32.PACK_AB R11, R30, R29 ;  /* 0x0000001d1e0b723e */ /* 0x000fe200000000ff */
[----:B------:R-:W-:-:S03]  /*12ee0*/  IMAD.WIDE R12, R16, 0x2, R8 ;  /* 0x00000002100c7825 */ /* 0x000fc600078e0208 */
[C---:B------:R-:W-:Y:S01]  /*12ef0*/  PRMT R18, R11.reuse, 0x7610, R18 ;  /* 0x000076100b127816 */ /* 0x040fe20000000012 */
[----:B------:R0:W-:Y:S01]  /*12f00*/  @P4 STG.E.U16 desc[UR22][R14.64], R19 ;  /* 0x000000130e004986 */ /* 0x0001e2000c101516 */
[----:B------:R-:W-:-:S03]  /*12f10*/  PRMT R0, R11, 0x7632, R0 ;  /* 0x000076320b007816 */ /* 0x000fc60000000000 */
[----:B------:R1:W-:Y:S01]  /*12f20*/  @P5 STG.E.U16 desc[UR22][R12.64], R18 ;  /* 0x000000120c005986 */ /* 0x0003e2000c101516 */
[----:B------:R-:W-:Y:S01]  /*12f30*/  ISETP.LT.AND P5, PT, R72, UR51, !P1 ;  /* 0x0000003348007c0c */ /* 0x000fe2000cfa1270 */
[----:B------:R-:W-:Y:S01]  /*12f40*/  IMAD.WIDE R10, R16, 0x2, R2 ;  /* 0x00000002100a7825 */ /* 0x000fe200078e0202 */
[----:B------:R-:W-:Y:S02]  /*12f50*/  ISETP.LT.AND P4, PT, R89, UR45, !P1 ;  /* 0x0000002d59007c0c */ /* 0x000fe4000cf81270 */
[----:B---3--:R-:W-:Y:S02]  /*12f60*/  F2FP.F16.F32.PACK_AB R50, R50, R21 ;  /* 0x000000153232723e */ /* 0x008fe400000000ff */
[----:B------:R3:W-:Y:S01]  /*12f70*/  @P6 STG.E.U16 desc[UR22][R10.64], R0 ;  /* 0x000000000a006986 */ /* 0x0007e2000c101516 */
[----:B------:R-:W-:Y:S01]  /*12f80*/  ISETP.GE.AND P3, PT, R17, UR16, PT ;  /* 0x0000001011007c0c */ /* 0x000fe2000bf66270 */
[----:B0-----:R-:W-:Y:S01]  /*12f90*/  VIADD R15, R16, UR32 ;  /* 0x00000020100f7c36 */ /* 0x001fe20008000000 */
[----:B------:R-:W-:-:S02]  /*12fa0*/  ISETP.LT.AND P6, PT, R93, UR52, !P0 ;  /* 0x000000345d007c0c */ /* 0x000fc4000c7c1270 */
[----:B-1----:R-:W-:Y:S02]  /*12fb0*/  PRMT R18, R20, 0x7632, R18 ;  /* 0x0000763214127816 */ /* 0x002fe40000000012 */
[----:B------:R-:W-:Y:S01]  /*12fc0*/  PRMT R14, R50, 0x7632, R14 ;  /* 0x00007632320e7816 */ /* 0x000fe2000000000e */
[C---:B---3--:R-:W-:Y:S01]  /*12fd0*/  IMAD.WIDE R10, R16.reuse, 0x2, R6 ;  /* 0x00000002100a7825 */ /* 0x048fe200078e0206 */
[----:B------:R-:W0:Y:S03]  /*12fe0*/  LDCU UR16, c[0x0][0x398] ;  /* 0x00007300ff1077ac */ /* 0x000e260008000800 */
[----:B------:R-:W-:Y:S01]  /*12ff0*/  IMAD.WIDE R16, R16, 0x2, R4 ;  /* 0x0000000210107825 */ /* 0x000fe200078e0204 */
[----:B------:R1:W-:Y:S04]  /*13000*/  @P5 STG.E.U16 desc[UR22][R10.64], R50 ;  /* 0x000000320a005986 */ /* 0x0003e8000c101516 */
[----:B------:R-:W-:Y:S01]  /*13010*/  @P4 STG.E.U16 desc[UR22][R16.64], R14 ;  /* 0x0000000e10004986 */ /* 0x000fe2000c101516 */
[----:B------:R-:W-:Y:S01]  /*13020*/  ISETP.LT.AND P4, PT, R76, UR7, !P0 ;  /* 0x000000074c007c0c */ /* 0x000fe2000c781270 */
[----:B------:R-:W-:-:S04]  /*13030*/  IMAD.WIDE R12, R15, 0x2, R8 ;  /* 0x000000020f0c7825 */ /* 0x000fc800078e0208 */
[----:B------:R-:W-:Y:S01]  /*13040*/  VIADD R0, R92, 0x33 ;  /* 0x000000335c007836 */ /* 0x000fe20000000000 */
[----:B------:R3:W-:Y:S01]  /*13050*/  @P6 STG.E.U16 desc[UR22][R12.64], R20 ;  /* 0x000000140c006986 */ /* 0x0007e2000c101516 */
[----:B------:R-:W-:Y:S01]  /*13060*/  ISETP.LT.AND P5, PT, R72, UR44, !P0 ;  /* 0x0000002c48007c0c */ /* 0x000fe2000c7a1270 */
[----:B-1----:R-:W-:Y:S01]  /*13070*/  IMAD.WIDE R10, R15, 0x2, R2 ;  /* 0x000000020f0a7825 */ /* 0x002fe200078e0202 */
[----:B------:R-:W-:Y:S01]  /*13080*/  ISETP.LT.AND P6, PT, R89, UR55, !P0 ;  /* 0x0000003759007c0c */ /* 0x000fe2000c7c1270 */
[----:B------:R-:W1:Y:S01]  /*13090*/  LDCU UR7, c[0x0][0x398] ;  /* 0x00007300ff0777ac */ /* 0x000e620008000800 */
[----:B----4-:R-:W-:Y:S02]  /*130a0*/  ISETP.GE.AND P0, PT, R0, UR4, PT ;  /* 0x0000000400007c0c */ /* 0x010fe4000bf06270 */
[----:B------:R4:W-:Y:S01]  /*130b0*/  @P4 STG.E.U16 desc[UR22][R10.64], R18 ;  /* 0x000000120a004986 */ /* 0x0009e2000c101516 */
[----:B--2---:R-:W-:Y:S01]  /*130c0*/  F2FP.F16.F32.PACK_AB R0, R27, R26 ;  /* 0x0000001a1b00723e */ /* 0x004fe200000000ff */
[----:B---3--:R-:W-:Y:S01]  /*130d0*/  IMAD.WIDE R12, R15, 0x2, R6 ;  /* 0x000000020f0c7825 */ /* 0x008fe200078e0206 */
[----:B------:R-:W-:Y:S01]  /*130e0*/  PRMT R14, R51, 0x7632, R14 ;  /* 0x00007632330e7816 */ /* 0x000fe2000000000e */
[----:B------:R-:W2:Y:S01]  /*130f0*/  LDCU UR4, c[0x0][0x398] ;  /* 0x00007300ff0477ac */ /* 0x000ea20008000800 */
[----:B----4-:R-:W-:-:S02]  /*13100*/  PRMT R18, R0, 0x7610, R18 ;  /* 0x0000761000127816 */ /* 0x010fc40000000012 */
[----:B------:R-:W-:Y:S02]  /*13110*/  PRMT R20, R0, 0x7632, R20 ;  /* 0x0000763200147816 */ /* 0x000fe40000000014 */
[----:B------:R-:W-:Y:S02]  /*13120*/  F2FP.F16.F32.PACK_AB R0, R68, R70 ;  /* 0x000000464400723e */ /* 0x000fe400000000ff */
[----:B------:R-:W3:Y:S04]  /*13130*/  LDL.LU R70, [R1+0x1cc] ;  /* 0x0001cc0001467983 */ /* 0x000ee80000300800 */
[----:B------:R-:W3:Y:S01]  /*13140*/  LDL.LU R71, [R1+0x2cc] ;  /* 0x0002cc0001477983 */ /* 0x000ee20000300800 */
[----:B------:R-:W-:-:S03]  /*13150*/  IMAD.WIDE R16, R15, 0x2, R4 ;  /* 0x000000020f107825 */ /* 0x000fc600078e0204 */
[----:B------:R4:W-:Y:S01]  /*13160*/  @P5 STG.E.U16 desc[UR22][R12.64], R51 ;  /* 0x000000330c005986 */ /* 0x0009e2000c101516 */
[----:B------:R-:W-:-:S03]  /*13170*/  ISETP.LT.AND P5, PT, R76, UR37, !P2 ;  /* 0x000000254c007c0c */ /* 0x000fc6000d7a1270 */
[----:B------:R0:W-:Y:S01]  /*13180*/  @P6 STG.E.U16 desc[UR22][R16.64], R14 ;  /* 0x0000000e10006986 */ /* 0x0001e2000c101516 */
[----:B------:R-:W-:Y:S01]  /*13190*/  ISETP.LT.AND P6, PT, R93, UR34, !P2 ;  /* 0x000000225d007c0c */ /* 0x000fe2000d7c1270 */
[----:B------:R-:W-:Y:S01]  /*131a0*/  VIADD R19, R15, UR32 ;  /* 0x000000200f137c36 */ /* 0x000fe20008000000 */
[----:B------:R-:W-:Y:S01]  /*131b0*/  ISETP.LT.AND P4, PT, R72, UR24, !P2 ;  /* 0x0000001848007c0c */ /* 0x000fe2000d781270 */
[----:B------:R-:W-:Y:S01]  /*131c0*/  VIADD R21, R92, 0x32 ;  /* 0x000000325c157836 */ /* 0x000fe20000000000 */
[----:B------:R-:W2:Y:S01]  /*131d0*/  LDL.LU R68, [R1+0xc8] ;  /* 0x0000c80001447983 */ /* 0x000ea20000300800 */
[C---:B------:R-:W-:Y:S01]  /*131e0*/  IMAD.WIDE R10, R19.reuse, 0x2, R8 ;  /* 0x00000002130a7825 */ /* 0x040fe200078e0208 */
[----:B------:R-:W-:Y:S01]  /*131f0*/  PRMT R22, R0, 0x7632, R22 ;  /* 0x0000763200167816 */ /* 0x000fe20000000016 */
[----:B------:R-:W1:Y:S02]  /*13200*/  LDCU UR24, c[0x0][0x398] ;  /* 0x00007300ff1877ac */ /* 0x000e640008000800 */
[C---:B----4-:R-:W-:Y:S01]  /*13210*/  IMAD.WIDE R12, R19.reuse, 0x2, R2 ;  /* 0x00000002130c7825 */ /* 0x050fe200078e0202 */
[----:B------:R-:W4:Y:S03]  /*13220*/  LDCU UR34, c[0x0][0x398] ;  /* 0x00007300ff2277ac */ /* 0x000f260008000800 */
[----:B0-----:R-:W-:Y:S01]  /*13230*/  IMAD.WIDE R14, R19, 0x2, R6 ;  /* 0x00000002130e7825 */ /* 0x001fe200078e0206 */
[----:B------:R0:W-:Y:S01]  /*13240*/  @P6 STG.E.U16 desc[UR22][R10.64], R18 ;  /* 0x000000120a006986 */ /* 0x0001e2000c101516 */
[----:B------:R-:W-:-:S03]  /*13250*/  ISETP.LT.AND P2, PT, R89, UR43, !P2 ;  /* 0x0000002b59007c0c */ /* 0x000fc6000d741270 */
[----:B------:R0:W-:Y:S04]  /*13260*/  @P5 STG.E.U16 desc[UR22][R12.64], R20 ;  /* 0x000000140c005986 */ /* 0x0001e8000c101516 */
[----:B------:R1:W-:Y:S01]  /*13270*/  @P4 STG.E.U16 desc[UR22][R14.64], R52 ;  /* 0x000000340e004986 */ /* 0x0003e2000c101516 */
[----:B------:R-:W-:Y:S01]  /*13280*/  ISETP.LT.AND P4, PT, R93, UR12, !P3 ;  /* 0x0000000c5d007c0c */ /* 0x000fe2000df81270 */
[----:B------:R-:W-:Y:S01]  /*13290*/  IMAD.WIDE R16, R19, 0x2, R4 ;  /* 0x0000000213107825 */ /* 0x000fe200078e0204 */
[----:B------:R-:W-:Y:S01]  /*132a0*/  ISETP.GE.AND P1, PT, R21, UR6, PT ;  /* 0x0000000615007c0c */ /* 0x000fe2000bf26270 */
[----:B------:R-:W4:Y:S02]  /*132b0*/  LDCU UR6, c[0x0][0x39c] ;  /* 0x00007380ff0677ac */ /* 0x000f240008000800 */
[----:B------:R-:W-:Y:S01]  /*132c0*/  VIADD R19, R19, UR32 ;  /* 0x0000002013137c36 */ /* 0x000fe20008000000 */
[----:B------:R-:W-:Y:S01]  /*132d0*/  PRMT R21, R52, 0x7632, R21 ;  /* 0x0000763234157816 */ /* 0x000fe20000000015 */
[----:B0-----:R-:W-:Y:S01]  /*132e0*/  VIADD R18, R92, 0x34 ;  /* 0x000000345c127836 */ /* 0x001fe20000000000 */
[----:B------:R-:W-:Y:S01]  /*132f0*/  PRMT R20, R0, 0x7610, R20 ;  /* 0x0000761000147816 */ /* 0x000fe20000000014 */
[C---:B------:R-:W-:Y:S01]  /*13300*/  IMAD.WIDE R10, R19.reuse, 0x2, R8 ;  /* 0x00000002130a7825 */ /* 0x040fe200078e0208 */
[----:B------:R-:W-:Y:S01]  /*13310*/  F2FP.F16.F32.PACK_AB R0, R24, R23 ;  /* 0x000000171800723e */ /* 0x000fe200000000ff */
[----:B------:R0:W-:Y:S01]  /*13320*/  @P2 STG.E.U16 desc[UR22][R16.64], R21 ;  /* 0x0000001510002986 */ /* 0x0001e2000c101516 */
[----:B------:R-:W-:Y:S01]  /*13330*/  ISETP.LT.AND P5, PT, R76, UR20, !P3 ;  /* 0x000000144c007c0c */ /* 0x000fe2000dfa1270 */
[C---:B------:R-:W-:Y:S01]  /*13340*/  IMAD.WIDE R12, R19.reuse, 0x2, R2 ;  /* 0x00000002130c7825 */ /* 0x040fe200078e0202 */
[----:B------:R-:W-:Y:S01]  /*13350*/  ISETP.LT.AND P6, PT, R72, UR30, !P3 ;  /* 0x0000001e48007c0c */ /* 0x000fe2000dfc1270 */
[----:B------:R2:W-:Y:S01]  /*13360*/  @P4 STG.E.U16 desc[UR22][R10.64], R20 ;  /* 0x000000140a004986 */ /* 0x0005e2000c101516 */
[----:B------:R-:W-:Y:S01]  /*13370*/  F2FP.F16.F32.PACK_AB R56, R56, R88 ;  /* 0x000000583838723e */ /* 0x000fe200000000ff */
[----:B-1----:R-:W-:Y:S01]  /*13380*/  IMAD.WIDE R14, R19, 0x2, R6 ;  /* 0x00000002130e7825 */ /* 0x002fe200078e0206 */
[----:B------:R-:W1:Y:S01]  /*13390*/  LDCU UR12, c[0x0][0x398] ;  /* 0x00007300ff0c77ac */ /* 0x000e620008000800 */
[----:B0-----:R-:W-:-:S02]  /*133a0*/  PRMT R21, R0, 0x7632, R21 ;  /* 0x0000763200157816 */ /* 0x001fc40000000015 */
[C---:B------:R-:W-:Y:S01]  /*133b0*/  VIADD R17, R19.reuse, UR32 ;  /* 0x0000002013117c36 */ /* 0x040fe20008000000 */
[----:B----4-:R-:W-:Y:S02]  /*133c0*/  ISETP.GE.AND P2, PT, R18, UR6, PT ;  /* 0x0000000612007c0c */ /* 0x010fe4000bf46270 */
[----:B--2---:R-:W-:Y:S01]  /*133d0*/  F2FP.F16.F32.PACK_AB R54, R54, R68 ;  /* 0x000000443636723e */ /* 0x004fe200000000ff */
[----:B------:R-:W-:Y:S01]  /*133e0*/  VIADD R16, R92, 0x35 ;  /* 0x000000355c107836 */ /* 0x000fe20000000000 */
[----:B------:R-:W-:Y:S01]  /*133f0*/  PRMT R20, R0, 0x7610, R20 ;  /* 0x0000761000147816 */ /* 0x000fe20000000014 */
[----:B------:R0:W-:Y:S01]  /*13400*/  @P5 STG.E.U16 desc[UR22][R12.64], R22 ;  /* 0x000000160c005986 */ /* 0x0001e2000c101516 */
[----:B---3--:R-:W-:Y:S01]  /*13410*/  F2FP.F16.F32.PACK_AB R0, R70, R71 ;  /* 0x000000474600723e */ /* 0x008fe200000000ff */
[----:B------:R-:W-:Y:S01]  /*13420*/  IMAD.WIDE R10, R19, 0x2, R4 ;  /* 0x00000002130a7825 */ /* 0x000fe200078e0204 */
[----:B------:R-:W-:Y:S01]  /*13430*/  ISETP.LT.AND P4, PT, R89, UR33, !P3 ;  /* 0x0000002159007c0c */ /* 0x000fe2000df81270 */
[----:B------:R-:W2:Y:S01]  /*13440*/  LDL.LU R70, [R1+0x1d0] ;  /* 0x0001d00001467983 */ /* 0x000ea20000300800 */
[----:B------:R-:W-:Y:S01]  /*13450*/  PRMT R18, R53, 0x7632, R18 ;  /* 0x0000763235127816 */ /* 0x000fe20000000012 */
[----:B------:R-:W3:Y:S02]  /*13460*/  LDCU UR6, c[0x0][0x398] ;  /* 0x00007300ff0677ac */ /* 0x000ee40008000800 */
[----:B------:R-:W2:Y:S01]  /*13470*/  LDL.LU R71, [R1+0x2d0] ;  /* 0x0002d00001477983 */ /* 0x000ea20000300800 */
[----:B------:R-:W-:Y:S01]  /*13480*/  ISETP.LT.AND P5, PT, R93, UR26, !P1 ;  /* 0x0000001a5d007c0c */ /* 0x000fe2000cfa1270 */
[----:B------:R-:W4:Y:S01]  /*13490*/  LDCU UR20, c[0x0][0x398] ;  /* 0x00007300ff1477ac */ /* 0x000f220008000800 */
[----:B0-----:R-:W-:Y:S01]  /*134a0*/  IMAD.WIDE R12, R17, 0x2, R8 ;  /* 0x00000002110c7825 */ /* 0x001fe200078e0208 */
[----:B------:R0:W-:Y:S01]  /*134b0*/  @P6 STG.E.U16 desc[UR22][R14.64], R53 ;  /* 0x000000350e006986 */ /* 0x0001e2000c101516 */
[----:B------:R-:W-:Y:S01]  /*134c0*/  ISETP.LT.AND P6, PT, R76, UR28, !P1 ;  /* 0x0000001c4c007c0c */ /* 0x000fe2000cfc1270 */
[----:B------:R-:W1:Y:S02]  /*134d0*/  LDCU UR26, c[0x0][0x398] ;  /* 0x00007300ff1a77ac */ /* 0x000e640008000800 */
[----:B------:R3:W-:Y:S01]  /*134e0*/  @P4 STG.E.U16 desc[UR22][R10.64], R18 ;  /* 0x000000120a004986 */ /* 0x0007e2000c101516 */
[----:B------:R-:W-:-:S05]  /*134f0*/  ISETP.LT.AND P4, PT, R89, UR35, !P1 ;  /* 0x0000002359007c0c */ /* 0x000fca000cf81270 */
[----:B------:R1:W-:Y:S01]  /*13500*/  @P5 STG.E.U16 desc[UR22][R12.64], R20 ;  /* 0x000000140c005986 */ /* 0x0003e2000c101516 */
[----:B------:R-:W-:Y:S01]  /*13510*/  ISETP.LT.AND P5, PT, R72, UR10, !P1 ;  /* 0x0000000a48007c0c */ /* 0x000fe2000cfa1270 */
[C---:B------:R-:W-:Y:S01]  /*13520*/  VIADD R19, R17.reuse, UR32 ;  /* 0x0000002011137c36 */ /* 0x040fe20008000000 */
[----:B------:R-:W-:Y:S01]  /*13530*/  ISETP.GE.AND P3, PT, R16, UR11, PT ;  /* 0x0000000b10007c0c */ /* 0x000fe2000bf66270 */
[C---:B0-----:R-:W-:Y:S01]  /*13540*/  IMAD.WIDE R14, R17.reuse, 0x2, R2 ;  /* 0x00000002110e7825 */ /* 0x041fe200078e0202 */
[----:B------:R-:W-:Y:S01]  /*13550*/  PRMT R22, R56, 0x7632, R22 ;  /* 0x0000763238167816 */ /* 0x000fe20000000016 */
[----:B------:R-:W0:Y:S01]  /*13560*/  LDCU UR11, c[0x0][0x398] ;  /* 0x00007300ff0b77ac */ /* 0x000e220008000800 */
[----:B---3--:R-:W-:Y:S01]  /*13570*/  PRMT R18, R0, 0x7610, R18 ;  /* 0x0000761000127816 */ /* 0x008fe20000000012 */
[----:B------:R-:W-:Y:S01]  /*13580*/  IMAD.WIDE R10, R17, 0x2, R6 ;  /* 0x00000002110a7825 */ /* 0x000fe200078e0206 */
[----:B------:R-:W-:-:S03]  /*13590*/  PRMT R0, R54, 0x7632, R0 ;  /* 0x0000763236007816 */ /* 0x000fc60000000000 */
[----:B-1----:R-:W-:Y:S01]  /*135a0*/  IMAD.WIDE R12, R17, 0x2, R4 ;  /* 0x00000002110c7825 */ /* 0x002fe200078e0204 */
[----:B------:R1:W-:Y:S01]  /*135b0*/  @P6 STG.E.U16 desc[UR22][R14.64], R21 ;  /* 0x000000150e006986 */ /* 0x0003e2000c101516 */
[----:B------:R-:W-:Y:S01]  /*135c0*/  PRMT R17, R0, 0x7632, R17 ;  /* 0x0000763200117816 */ /* 0x000fe20000000011 */
[----:B------:R-:W3:Y:S02]  /*135d0*/  LDCU UR10, c[0x0][0x398] ;  /* 0x00007300ff0a77ac */ /* 0x000ee40008000800 */
[----:B------:R-:W-:Y:S04]  /*135e0*/  @P5 STG.E.U16 desc[UR22][R10.64], R54 ;  /* 0x000000360a005986 */ /* 0x000fe8000c101516 */
[----:B------:R2:W-:Y:S01]  /*135f0*/  @P4 STG.E.U16 desc[UR22][R12.64], R0 ;  /* 0x000000000c004986 */ /* 0x0005e2000c101516 */
[----:B------:R-:W-:Y:S01]  /*13600*/  ISETP.LT.AND P6, PT, R93, UR18, !P0 ;  /* 0x000000125d007c0c */ /* 0x000fe2000c7c1270 */
[----:B------:R-:W-:-:S02]  /*13610*/  VIADD R16, R92, 0x36 ;  /* 0x000000365c107836 */ /* 0x000fc40000000000 */
[----:B-1----:R-:W-:Y:S01]  /*13620*/  IMAD.WIDE R14, R19, 0x2, R8 ;  /* 0x00000002130e7825 */ /* 0x002fe200078e0208 */
[----:B------:R-:W-:Y:S01]  /*13630*/  ISETP.LT.AND P4, PT, R76, UR9, !P0 ;  /* 0x000000094c007c0c */ /* 0x000fe2000c781270 */
[----:B------:R-:W1:Y:S01]  /*13640*/  LDCU UR9, c[0x0][0x398] ;  /* 0x00007300ff0977ac */ /* 0x000e620008000800 */
[----:B------:R-:W-:Y:S02]  /*13650*/  ISETP.LT.AND P5, PT, R72, UR14, !P0 ;  /* 0x0000000e48007c0c */ /* 0x000fe4000c7a1270 */
[----:B--2---:R-:W-:-:S05]  /*13660*/  F2FP.F16.F32.PACK_AB R0, R70, R71 ;  /* 0x000000474600723e */ /* 0x004fca00000000ff */
[----:B------:R2:W-:Y:S01]  /*13670*/  @P6 STG.E.U16 desc[UR22][R14.64], R18 ;  /* 0x000000120e006986 */ /* 0x0005e2000c101516 */
[----:B------:R-:W-:-:S04]  /*13680*/  IMAD.WIDE R10, R19, 0x2, R2 ;  /* 0x00000002130a7825 */ /* 0x000fc800078e0202 */
[----:B------:R-:W-:Y:S01]  /*13690*/  IMAD.WIDE R12, R19, 0x2, R6 ;  /* 0x00000002130c7825 */ /* 0x000fe200078e0206 */
[C---:B------:R-:W-:Y:S01]  /*136a0*/  PRMT R20, R0.reuse, 0x7610, R20 ;  /* 0x0000761000147816 */ /* 0x040fe20000000014 */
[----:B------:R-:W0:Y:S01]  /*136b0*/  LDCU UR14, c[0x0][0x398] ;  /* 0x00007300ff0e77ac */ /* 0x000e220008000800 */
[----:B------:R-:W-:Y:S02]  /*136c0*/  PRMT R21, R0, 0x7632, R21 ;  /* 0x0000763200157816 */ /* 0x000fe40000000015 */
[----:B------:R-:W-:Y:S01]  /*136d0*/  F2FP.F16.F32.PACK_AB R0, R84, R82 ;  /* 0x000000525400723e */ /* 0x000fe200000000ff */
[----:B------:R-:W0:Y:S01]  /*136e0*/  LDCU UR18, c[0x0][0x398] ;  /* 0x00007300ff1277ac */ /* 0x000e220008000800 */
[----:B------:R-:W3:Y:S04]  /*136f0*/  LDL.LU R82, [R1+0x1dc] ;  /* 0x0001dc0001527983 */ /* 0x000ee80000300800 */
[----:B------:R-:W3:Y:S01]  /*13700*/  LDL.LU R83, [R1+0x2dc] ;  /* 0x0002dc0001537983 */ /* 0x000ee20000300800 */
[----:B------:R-:W-:Y:S01]  /*13710*/  ISETP.LT.AND P6, PT, R89, UR16, !P0 ;  /* 0x0000001059007c0c */ /* 0x000fe2000c7c1270 */
[----:B--2---:R-:W-:Y:S01]  /*13720*/  IMAD.WIDE R14, R19, 0x2, R4 ;  /* 0x00000002130e7825 */ /* 0x004fe200078e0204 */
[----:B------:R-:W-:Y:S01]  /*13730*/  PRMT R18, R55, 0x7632, R18 ;  /* 0x0000763237127816 */ /* 0x000fe20000000012 */
[----:B------:R2:W-:Y:S01]  /*13740*/  @P4 STG.E.U16 desc[UR22][R10.64], R17 ;  /* 0x000000110a004986 */ /* 0x0005e2000c101516 */
[----:B------:R-:W-:Y:S01]  /*13750*/  ISETP.GE.AND P1, PT, R16, UR15, PT ;  /* 0x0000000f10007c0c */ /* 0x000fe2000bf26270 */
[----:B------:R-:W0:Y:S02]  /*13760*/  LDCU UR16, c[0x0][0x398] ;  /* 0x00007300ff1077ac */ /* 0x000e240008000800 */
[----:B------:R1:W-:Y:S01]  /*13770*/  @P5 STG.E.U16 desc[UR22][R12.64], R55 ;  /* 0x000000370c005986 */ /* 0x0003e2000c101516 */
[----:B------:R-:W-:-:S02]  /*13780*/  ISETP.LT.AND P5, PT, R76, UR7, !P2 ;  /* 0x000000074c007c0c */ /* 0x000fc4000d7a1270 */
[----:B------:R-:W-:Y:S01]  /*13790*/  ISETP.LT.AND P4, PT, R72, UR4, !P2 ;  /* 0x0000000448007c0c */ /* 0x000fe2000d781270 */
[----:B------:R-:W-:Y:S01]  /*137a0*/  VIADD R19, R19, UR32 ;  /* 0x0000002013137c36 */ /* 0x000fe20008000000 */
[----:B------:R-:W4:Y:S01]  /*137b0*/  LDL.LU R84, [R1+0xd8] ;  /* 0x0000d80001547983 */ /* 0x000f220000300800 */
[----:B------:R-:W-:Y:S01]  /*137c0*/  VIADD R16, R92, 0x37 ;  /* 0x000000375c107836 */ /* 0x000fe20000000000 */
[----:B------:R-:W0:Y:S02]  /*137d0*/  LDCU UR15, c[0x0][0x398] ;  /* 0x00007300ff0f77ac */ /* 0x000e240008000800 */
[----:B------:R0:W-:Y:S01]  /*137e0*/  @P6 STG.E.U16 desc[UR22][R14.64], R18 ;  /* 0x000000120e006986 */ /* 0x0001e2000c101516 */
[----:B------:R-:W-:Y:S01]  /*137f0*/  ISETP.LT.AND P6, PT, R93, UR36, !P2 ;  /* 0x000000245d007c0c */ /* 0x000fe2000d7c1270 */
[C---:B--2---:R-:W-:Y:S01]  /*13800*/  IMAD.WIDE R10, R19.reuse, 0x2, R8 ;  /* 0x00000002130a7825 */ /* 0x044fe200078e0208 */
[----:B------:R-:W2:Y:S03]  /*13810*/  LDCU UR4, c[0x0][0x398] ;  /* 0x00007300ff0477ac */ /* 0x000ea60008000800 */
[----:B-1----:R-:W-:Y:S01]  /*13820*/  IMAD.WIDE R12, R19, 0x2, R2 ;  /* 0x00000002130c7825 */ /* 0x002fe200078e0202 */
[----:B------:R-:W-:Y:S01]  /*13830*/  ISETP.LT.AND P2, PT, R89, UR38, !P2 ;  /* 0x0000002659007c0c */ /* 0x000fe2000d741270 */
[----:B------:R-:W1:Y:S02]  /*13840*/  LDCU UR7, c[0x0][0x398] ;  /* 0x00007300ff0777ac */ /* 0x000e640008000800 */
[----:B0-----:R-:W-:-:S04]  /*13850*/  IMAD.WIDE R14, R19, 0x2, R6 ;  /* 0x00000002130e7825 */ /* 0x001fc800078e0206 */
[----:B------:R0:W-:Y:S04]  /*13860*/  @P6 STG.E.U16 desc[UR22][R10.64], R20 ;  /* 0x000000140a006986 */ /* 0x0001e8000c101516 */
[----:B------:R1:W-:Y:S01]  /*13870*/  @P5 STG.E.U16 desc[UR22][R12.64], R21 ;  /* 0x000000150c005986 */ /* 0x0003e2000c101516 */
[----:B------:R-:W-:-:S03]  /*13880*/  ISETP.LT.AND P5, PT, R76, UR34, !P3 ;  /* 0x000000224c007c0c */ /* 0x000fc6000dfa1270 */
[----:B------:R-:W-:Y:S01]  /*13890*/  @P4 STG.E.U16 desc[UR22][R14.64], R56 ;  /* 0x000000380e004986 */ /* 0x000fe2000c101516 */
[----:B------:R-:W-:Y:S02]  /*138a0*/  ISETP.LT.AND P4, PT, R93, UR24, !P3 ;  /* 0x000000185d007c0c */ /* 0x000fe4000df81270 */
[----:B------:R-:W-:Y:S01]  /*138b0*/  ISETP.GE.AND P0, PT, R16, UR13, PT ;  /* 0x0000000d10007c0c */ /* 0x000fe2000bf06270 */
[C---:B------:R-:W-:Y:S01]  /*138c0*/  IMAD.WIDE R16, R19.reuse, 0x2, R4 ;  /* 0x0000000213107825 */ /* 0x040fe200078e0204 */
[C---:B0-----:R-:W-:Y:S01]  /*138d0*/  PRMT R20, R0.reuse, 0x7610, R20 ;  /* 0x0000761000147816 */ /* 0x041fe20000000014 */
[----:B------:R-:W0:Y:S02]  /*138e0*/  LDCU UR13, c[0x0][0x398] ;  /* 0x00007300ff0d77ac */ /* 0x000e240008000800 */
[----:B------:R-:W-:Y:S01]  /*138f0*/  VIADD R19, R19, UR32 ;  /* 0x0000002013137c36 */ /* 0x000fe20008000000 */
[----:B-1----:R-:W-:-:S03]  /*13900*/  PRMT R21, R0, 0x7632, R21 ;  /* 0x0000763200157816 */ /* 0x002fc60000000015 */
[----:B------:R-:W-:Y:S01]  /*13910*/  IMAD.WIDE R10, R19, 0x2, R8 ;  /* 0x00000002130a7825 */ /* 0x000fe200078e0208 */
[----:B------:R-:W-:-:S03]  /*13920*/  F2FP.F16.F32.PACK_AB R0, R85, R87 ;  /* 0x000000575500723e */ /* 0x000fc600000000ff */
[----:B------:R-:W-:Y:S01]  /*13930*/  IMAD.WIDE R12, R19, 0x2, R2 ;  /* 0x00000002130c7825 */ /* 0x000fe200078e0202 */
[----:B------:R-:W-:Y:S04]  /*13940*/  @P2 STG.E.U16 desc[UR22][R16.64], R22 ;  /* 0x0000001610002986 */ /* 0x000fe8000c101516 */
[----:B------:R1:W-:Y:S04]  /*13950*/  @P4 STG.E.U16 desc[UR22][R10.64], R20 ;  /* 0x000000140a004986 */ /* 0x0003e8000c101516 */
[----:B------:R0:W-:Y:S01]  /*13960*/  @P5 STG.E.U16 desc[UR22][R12.64], R21 ;  /* 0x000000150c005986 */ /* 0x0001e2000c101516 */
[----:B-1----:R-:W-:-:S02]  /*13970*/  PRMT R20, R0, 0x7610, R20 ;  /* 0x0000761000147816 */ /* 0x002fc40000000014 */
[----:B0-----:R-:W-:Y:S02]  /*13980*/  PRMT R21, R0, 0x7632, R21 ;  /* 0x0000763200157816 */ /* 0x001fe40000000015 */
[----:B---3--:R-:W-:Y:S02]  /*13990*/  F2FP.F16.F32.PACK_AB R0, R82, R83 ;  /* 0x000000535200723e */ /* 0x008fe400000000ff */
[----:B------:R-:W3:Y:S04]  /*139a0*/  LDL.LU R82, [R1+0x1e0] ;  /* 0x0001e00001527983 */ /* 0x000ee80000300800 */
[----:B------:R-:W3:Y:S01]  /*139b0*/  LDL.LU R83, [R1+0x2e0] ;  /* 0x0002e00001537983 */ /* 0x000ee20000300800 */
[----:B------:R-:W-:Y:S01]  /*139c0*/  ISETP.LT.AND P6, PT, R72, UR6, !P3 ;  /* 0x0000000648007c0c */ /* 0x000fe2000dfc1270 */
[----:B------:R-:W-:Y:S01]  /*139d0*/  IMAD.WIDE R14, R19, 0x2, R6 ;  /* 0x00000002130e7825 */ /* 0x000fe200078e0206 */
[----:B------:R-:W-:Y:S01]  /*139e0*/  ISETP.LT.AND P4, PT, R89, UR12, !P3 ;  /* 0x0000000c59007c0c */ /* 0x000fe2000df81270 */
[----:B------:R-:W0:Y:S01]  /*139f0*/  LDCU UR6, c[0x0][0x398] ;  /* 0x00007300ff0677ac */ /* 0x000e220008000800 */
[----:B----4-:R-:W-:Y:S01]  /*13a00*/  ISETP.LT.AND P5, PT, R93, UR20, !P1 ;  /* 0x000000145d007c0c */ /* 0x010fe2000cfa1270 */
[----:B------:R-:W-:-:S02]  /*13a10*/  VIADD R18, R92, 0x38 ;  /* 0x000000385c127836 */ /* 0x000fc40000000000 */
[C---:B------:R-:W-:Y:S01]  /*13a20*/  VIADD R17, R19.reuse, UR32 ;  /* 0x0000002013117c36 */ /* 0x040fe20008000000 */
[----:B------:R-:W-:Y:S01]  /*13a30*/  F2FP.F16.F32.PACK_AB R58, R58, R84 ;  /* 0x000000543a3a723e */ /* 0x000fe200000000ff */
[----:B------:R-:W-:-:S04]  /*13a40*/  IMAD.WIDE R10, R19, 0x2, R4 ;  /* 0x00000002130a7825 */ /* 0x000fc800078e0204 */
[----:B------:R1:W-:Y:S01]  /*13a50*/  @P6 STG.E.U16 desc[UR22][R14.64], R57 ;  /* 0x000000390e006986 */ /* 0x0003e2000c101516 */
[----:B------:R-:W-:Y:S01]  /*13a60*/  ISETP.LT.AND P6, PT, R76, UR11, !P1 ;  /* 0x0000000b4c007c0c */ /* 0x000fe2000cfc1270 */
[----:B------:R-:W4:Y:S01]  /*13a70*/  LDCU UR12, c[0x0][0x398] ;  /* 0x00007300ff0c77ac */ /* 0x000f220008000800 */
[----:B------:R-:W-:Y:S01]  /*13a80*/  ISETP.GE.AND P2, PT, R18, UR31, PT ;  /* 0x0000001f12007c0c */ /* 0x000fe2000bf46270 */
[----:B------:R-:W-:Y:S01]  /*13a90*/  IMAD.WIDE R12, R17, 0x2, R8 ;  /* 0x00000002110c7825 */ /* 0x000fe200078e0208 */
[----:B------:R-:W-:Y:S01]  /*13aa0*/  PRMT R18, R57, 0x7632, R18 ;  /* 0x0000763239127816 */ /* 0x000fe20000000012 */
[----:B------:R-:W0:Y:S04]  /*13ab0*/  LDCU UR11, c[0x0][0x398] ;  /* 0x00007300ff0b77ac */ /* 0x000e280008000800 */
[----:B------:R2:W-:Y:S01]  /*13ac0*/  @P4 STG.E.U16 desc[UR22][R10.64], R18 ;  /* 0x000000120a004986 */ /* 0x0005e2000c101516 */
[----:B-1----:R-:W-:-:S03]  /*13ad0*/  IMAD.WIDE R14, R17, 0x2, R2 ;  /* 0x00000002110e7825 */ /* 0x002fc600078e0202 */
[----:B------:R1:W-:Y:S01]  /*13ae0*/  @P5 STG.E.U16 desc[UR22][R12.64], R20 ;  /* 0x000000140c005986 */ /* 0x0003e2000c101516 */
[----:B------:R-:W-:Y:S02]  /*13af0*/  ISETP.LT.AND P5, PT, R72, UR26, !P1 ;  /* 0x0000001a48007c0c */ /* 0x000fe4000cfa1270 */
[----:B------:R-:W-:Y:S01]  /*13b00*/  ISETP.LT.AND P4, PT, R89, UR10, !P1 ;  /* 0x0000000a59007c0c */ /* 0x000fe2000cf81270 */
[----:B------:R0:W-:Y:S01]  /*13b10*/  @P6 STG.E.U16 desc[UR22][R14.64], R21 ;  /* 0x000000150e006986 */ /* 0x0001e2000c101516 */
[----:B------:R-:W-:Y:S01]  /*13b20*/  ISETP.LT.AND P6, PT, R93, UR15, !P0 ;  /* 0x0000000f5d007c0c */ /* 0x000fe2000c7c1270 */
[----:B------:R-:W-:Y:S01]  /*13b30*/  VIADD R19, R17, UR32 ;  /* 0x0000002011137c36 */ /* 0x000fe20008000000 */
[----:B------:R-:W-:Y:S01]  /*13b40*/  F2FP.F16.F32.PACK_AB R59, R59, R86 ;  /* 0x000000563b3b723e */ /* 0x000fe200000000ff */
[C---:B--2---:R-:W-:Y:S01]  /*13b50*/  IMAD.WIDE R10, R17.reuse, 0x2, R6 ;  /* 0x00000002110a7825 */ /* 0x044fe200078e0206 */
[----:B------:R-:W-:Y:S01]  /*13b60*/  PRMT R18, R0, 0x7610, R18 ;  /* 0x0000761000127816 */ /* 0x000fe20000000012 */
[----:B------:R-:W2:Y:S01]  /*13b70*/  LDCU UR10, c[0x0][0x398] ;  /* 0x00007300ff0a77ac */ /* 0x000ea20008000800 */
[----:B------:R-:W-:Y:S01]  /*13b80*/  PRMT R0, R58, 0x7632, R0 ;  /* 0x000076323a007816 */ /* 0x000fe20000000000 */
[----:B-1----:R-:W-:Y:S01]  /*13b90*/  IMAD.WIDE R12, R17, 0x2, R4 ;  /* 0x00000002110c7825 */ /* 0x002fe200078e0204 */
[----:B------:R-:W-:Y:S01]  /*13ba0*/  F2FP.F16.F32.PACK_AB R61, R61, R80 ;  /* 0x000000503d3d723e */ /* 0x000fe200000000ff */
[----:B------:R-:W1:Y:S02]  /*13bb0*/  LDCU UR15, c[0x0][0x398] ;  /* 0x00007300ff0f77ac */ /* 0x000e640008000800 */
[----:B0-----:R-:W-:Y:S01]  /*13bc0*/  IMAD.WIDE R14, R19, 0x2, R8 ;  /* 0x00000002130e7825 */ /* 0x001fe200078e0208 */
[----:B------:R0:W-:Y:S01]  /*13bd0*/  @P5 STG.E.U16 desc[UR22][R10.64], R58 ;  /* 0x0000003a0a005986 */ /* 0x0001e2000c101516 */
[----:B------:R-:W-:Y:S01]  /*13be0*/  ISETP.LT.AND P5, PT, R76, UR9, !P0 ;  /* 0x000000094c007c0c */ /* 0x000fe2000c7a1270 */
[----:B------:R-:W1:Y:S02]  /*13bf0*/  LDCU UR9, c[0x0][0x398] ;  /* 0x00007300ff0977ac */ /* 0x000e640008000800 */
[----:B------:R2:W-:Y:S01]  /*13c00*/  @P4 STG.E.U16 desc[UR22][R12.64], R0 ;  /* 0x000000000c004986 */ /* 0x0005e2000c101516 */
[----:B------:R-:W-:-:S03]  /*13c10*/  PRMT R17, R0, 0x7632, R17 ;  /* 0x0000763200117816 */ /* 0x000fc60000000011 */
[----:B------:R1:W-:Y:S01]  /*13c20*/  @P6 STG.E.U16 desc[UR22][R14.64], R18 ;  /* 0x000000120e006986 */ /* 0x0003e2000c101516 */
[----:B------:R-:W-:Y:S01]  /*13c30*/  ISETP.LT.AND P6, PT, R72, UR13, !P0 ;  /* 0x0000000d48007c0c */ /* 0x000fe2000c7c1270 */
[----:B------:R-:W-:Y:S01]  /*13c40*/  VIADD R16, R92, 0x39 ;  /* 0x000000395c107836 */ /* 0x000fe20000000000 */
[----:B------:R-:W-:Y:S01]  /*13c50*/  ISETP.LT.AND P0, PT, R89, UR14, !P0 ;  /* 0x0000000e59007c0c */ /* 0x000fe2000c701270 */
[C---:B0-----:R-:W-:Y:S01]  /*13c60*/  IMAD.WIDE R10, R19.reuse, 0x2, R2 ;  /* 0x00000002130a7825 */ /* 0x041fe200078e0202 */
[----:B------:R-:W-:Y:S01]  /*13c70*/  F2FP.F16.F32.PACK_AB R60, R60, R78 ;  /* 0x0000004e3c3c723e */ /* 0x000fe200000000ff */
[----:B------:R-:W0:Y:S02]  /*13c80*/  LDCU UR13, c[0x0][0x398] ;  /* 0x00007300ff0d77ac */ /* 0x000e240008000800 */
[----:B--2---:R-:W-:Y:S01]  /*13c90*/  IMAD.WIDE R12, R19, 0x2, R6 ;  /* 0x00000002130c7825 */ /* 0x004fe200078e0206 */
[----:B------:R2:W-:Y:S01]  /*13ca0*/  @P5 STG.E.U16 desc[UR22][R10.64], R17 ;  /* 0x000000110a005986 */ /* 0x0005e2000c101516 */
[----:B-1----:R-:W-:-:S02]  /*13cb0*/  PRMT R18, R59, 0x7632, R18 ;  /* 0x000076323b127816 */ /* 0x002fc40000000012 */
[----:B------:R-:W-:Y:S02]  /*13cc0*/  IMAD.WIDE R14, R19, 0x2, R4 ;  /* 0x00000002130e7825 */ /* 0x000fe400078e0204 */
[----:B------:R1:W-:Y:S01]  /*13cd0*/  @P6 STG.E.U16 desc[UR22][R12.64], R59 ;  /* 0x0000003b0c006986 */ /* 0x0003e2000c101516 */
[----:B------:R-:W-:Y:S01]  /*13ce0*/  ISETP.LT.AND P6, PT, R93, UR4, !P2 ;  /* 0x000000045d007c0c */ /* 0x000fe2000d7c1270 */
[----:B------:R-:W0:Y:S01]  /*13cf0*/  LDCU UR4, c[0x0][0x398] ;  /* 0x00007300ff0477ac */ /* 0x000e220008000800 */
[----:B------:R-:W-:Y:S01]  /*13d00*/  ISETP.LT.AND P5, PT, R76, UR7, !P2 ;  /* 0x000000074c007c0c */ /* 0x000fe2000d7a1270 */
[----:B------:R4:W-:Y:S01]  /*13d10*/  @P0 STG.E.U16 desc[UR22][R14.64], R18 ;  /* 0x000000120e000986 */ /* 0x0009e2000c101516 */
[----:B------:R-:W-:Y:S01]  /*13d20*/  ISETP.LT.AND P0, PT, R72, UR6, !P2 ;  /* 0x0000000648007c0c */ /* 0x000fe2000d701270 */
[----:B------:R-:W-:Y:S01]  /*13d30*/  VIADD R19, R19, UR32 ;  /* 0x0000002013137c36 */ /* 0x000fe20008000000 */
[----:B------:R-:W-:Y:S01]  /*13d40*/  ISETP.GE.AND P3, PT, R16, UR29, PT ;  /* 0x0000001d10007c0c */ /* 0x000fe2000bf66270 */
[----:B------:R-:W-:Y:S01]  /*13d50*/  VIADD R16, R92, 0x3a ;  /* 0x0000003a5c107836 */ /* 0x000fe20000000000 */
[----:B------:R-:W-:Y:S01]  /*13d60*/  PRMT R22, R60, 0x7632, R22 ;  /* 0x000076323c167816 */ /* 0x000fe20000000016 */
[----:B--2---:R-:W-:Y:S01]  /*13d70*/  IMAD.WIDE R10, R19, 0x2, R8 ;  /* 0x00000002130a7825 */ /* 0x004fe200078e0208 */
[----:B------:R-:W-:Y:S01]  /*13d80*/  ISETP.LT.AND P2, PT, R89, UR16, !P2 ;  /* 0x0000001059007c0c */ /* 0x000fe2000d741270 */
[----:B------:R-:W2:Y:S02]  /*13d90*/  LDCU UR6, c[0x0][0x398] ;  /* 0x00007300ff0677ac */ /* 0x000ea40008000800 */
[C---:B-1----:R-:W-:Y:S01]  /*13da0*/  IMAD.WIDE R12, R19.reuse, 0x2, R2 ;  /* 0x00000002130c7825 */ /* 0x042fe200078e0202 */
[----:B------:R-:W-:Y:S01]  /*13db0*/  ISETP.GE.AND P1, PT, R16, UR27, PT ;  /* 0x0000001b10007c0c */ /* 0x000fe2000bf26270 */
[----:B------:R-:W1:Y:S02]  /*13dc0*/  LDCU UR7, c[0x0][0x398] ;  /* 0x00007300ff0777ac */ /* 0x000e640008000800 */
[----:B----4-:R-:W-:-:S04]  /*13dd0*/  IMAD.WIDE R14, R19, 0x2, R6 ;  /* 0x00000002130e7825 */ /* 0x010fc800078e0206 */
[----:B------:R-:W-:-:S05]  /*13de0*/  VIADD R16, R92, 0x3b ;  /* 0x0000003b5c107836 */ /* 0x000fca0000000000 */
[----:B------:R-:W-:Y:S01]  /*13df0*/  ISETP.GE.AND P4, PT, R16, UR5, PT ;  /* 0x0000000510007c0c */ /* 0x000fe2000bf86270 */
[C---:B------:R-:W-:Y:S01]  /*13e00*/  IMAD.WIDE R16, R19.reuse, 0x2, R4 ;  /* 0x0000000213107825 */ /* 0x040fe200078e0204 */
[----:B------:R-:W4:Y:S03]  /*13e10*/  LDCU UR5, c[0x0][0x398] ;  /* 0x00007300ff0577ac */ /* 0x000f260008000800 */
[----:B------:R-:W-:Y:S02]  /*13e20*/  VIADD R19, R19, UR32 ;  /* 0x0000002013137c36 */ /* 0x000fe40008000000 */
[----:B------:R-:W-:Y:S01]  /*13e30*/  VIADD R18, R92, 0x3c ;  /* 0x0000003c5c127836 */ /* 0x000fe20000000000 */
[----:B---3--:R-:W-:-:S04]  /*13e40*/  F2FP.F16.F32.PACK_AB R0, R82, R83 ;  /* 0x000000535200723e */ /* 0x008fc800000000ff */
[C---:B------:R-:W-:Y:S02]  /*13e50*/  PRMT R20, R0.reuse, 0x7610, R20 ;  /* 0x0000761000147816 */ /* 0x040fe40000000014 */
[----:B------:R-:W-:Y:S02]  /*13e60*/  PRMT R21, R0, 0x7632, R21 ;  /* 0x0000763200157816 */ /* 0x000fe40000000015 */
[----:B------:R-:W-:Y:S02]  /*13e70*/  F2FP.F16.F32.PACK_AB R0, R74, R73 ;  /* 0x000000494a00723e */ /* 0x000fe400000000ff */
[----:B------:R-:W3:Y:S04]  /*13e80*/  LDL.LU R74, [R1+0x1ec] ;  /* 0x0001ec00014a7983 */ /* 0x000ee80000300800 */
[----:B------:R-:W3:Y:S04]  /*13e90*/  LDL.LU R73, [R1+0x2ec] ;  /* 0x0002ec0001497983 */ /* 0x000ee80000300800 */
[----:B------:R-:W2:Y:S04]  /*13ea0*/  LDL.LU R80, [R1+0xe8] ;  /* 0x0000e80001507983 */ /* 0x000ea80000300800 */
[----:B------:R0:W-:Y:S04]  /*13eb0*/  @P6 STG.E.U16 desc[UR22][R10.64], R20 ;  /* 0x000000140a006986 */ /* 0x0001e8000c101516 */
[----:B------:R1:W-:Y:S04]  /*13ec0*/  @P5 STG.E.U16 desc[UR22][R12.64], R21 ;  /* 0x000000150c005986 */ /* 0x0003e8000c101516 */
[----:B------:R-:W-:Y:S01]  /*13ed0*/  @P0 STG.E.U16 desc[UR22][R14.64], R60 ;  /* 0x0000003c0e000986 */ /* 0x000fe2000c101516 */
[----:B------:R-:W-:Y:S01]  /*13ee0*/  ISETP.LT.AND P0, PT, R93, UR12, !P3 ;  /* 0x0000000c5d007c0c */ /* 0x000fe2000df01270 */
[----:B------:R-:W2:Y:S01]  /*13ef0*/  LDCU UR12, c[0x0][0x398] ;  /* 0x00007300ff0c77ac */ /* 0x000ea20008000800 */
[----:B0-----:R-:W-:-:S02]  /*13f00*/  PRMT R20, R0, 0x7610, R20 ;  /* 0x0000761000147816 */ /* 0x001fc40000000014 */
[----:B-1----:R-:W-:Y:S02]  /*13f10*/  PRMT R21, R0, 0x7632, R21 ;  /* 0x0000763200157816 */ /* 0x002fe40000000015 */
[----:B------:R-:W-:Y:S02]  /*13f20*/  F2FP.F16.F32.PACK_AB R0, R81, R77 ;  /* 0x0000004d5100723e */ /* 0x000fe400000000ff */
[----:B------:R-:W2:Y:S01]  /*13f30*/  LDL.LU R81, [R1+0x1f0] ;  /* 0x0001f00001517983 */ /* 0x000ea20000300800 */
[----:B------:R-:W-:-:S03]  /*13f40*/  IMAD.WIDE R10, R19, 0x2, R8 ;  /* 0x00000002130a7825 */ /* 0x000fc600078e0208 */
[----:B------:R-:W2:Y:S04]  /*13f50*/  LDL.LU R77, [R1+0x2f0] ;  /* 0x0002f000014d7983 */ /* 0x000ea80000300800 */
[----:B------:R0:W-:Y:S01]  /*13f60*/  @P2 STG.E.U16 desc[UR22][R16.64], R22 ;  /* 0x0000001610002986 */ /* 0x0001e2000c101516 */
[----:B------:R-:W-:Y:S02]  /*13f70*/  ISETP.LT.AND P2, PT, R76, UR11, !P3 ;  /* 0x0000000b4c007c0c */ /* 0x000fe4000df41270 */
[----:B------:R-:W-:Y:S01]  /*13f80*/  ISETP.LT.AND P6, PT, R72, UR18, !P3 ;  /* 0x0000001248007c0c */ /* 0x000fe2000dfc1270 */
[----:B------:R1:W-:Y:S01]  /*13f90*/  @P0 STG.E.U16 desc[UR22][R10.64], R20 ;  /* 0x000000140a000986 */ /* 0x0003e2000c101516 */
[----:B------:R-:W-:Y:S01]  /*13fa0*/  ISETP.LT.AND P3, PT, R89, UR10, !P3 ;  /* 0x0000000a59007c0c */ /* 0x000fe2000df61270 */
[----:B------:R-:W-:Y:S01]  /*13fb0*/  IMAD.WIDE R12, R19, 0x2, R2 ;  /* 0x00000002130c7825 */ /* 0x000fe200078e0202 */
[----:B------:R-:W-:Y:S01]  /*13fc0*/  ISETP.LT.AND P0, PT, R93, UR15, !P1 ;  /* 0x0000000f5d007c0c */ /* 0x000fe2000cf01270 */
[----:B------:R-:W2:Y:S01]  /*13fd0*/  LDCU UR11, c[0x0][0x398] ;  /* 0x00007300ff0b77ac */ /* 0x000ea20008000800 */
[----:B------:R-:W-:Y:S01]  /*13fe0*/  ISETP.GE.AND P5, PT, R18, UR25, PT ;  /* 0x0000001912007c0c */ /* 0x000fe2000bfa6270 */
[----:B0-----:R-:W-:-:S02]  /*13ff0*/  VIADD R16, R92, 0x3d ;  /* 0x0000003d5c107836 */ /* 0x001fc40000000000 */
[C---:B------:R-:W-:Y:S02]  /*14000*/  VIADD R17, R19.reuse, UR32 ;  /* 0x0000002013117c36 */ /* 0x040fe40008000000 */
[----:B------:R0:W-:Y:S01]  /*14010*/  @P2 STG.E.U16 desc[UR22][R12.64], R21 ;  /* 0x000000150c002986 */ /* 0x0001e2000c101516 */
[----:B------:R-:W-:Y:S01]  /*14020*/  IMAD.WIDE R14, R19, 0x2, R6 ;  /* 0x00000002130e7825 */ /* 0x000fe200078e0206 */
[----:B------:R-:W-:Y:S01]  /*14030*/  PRMT R18, R61, 0x7632, R18 ;  /* 0x000076323d127816 */ /* 0x000fe20000000012 */
[----:B------:R-:W2:Y:S01]  /*14040*/  LDCU UR10, c[0x0][0x398] ;  /* 0x00007300ff0a77ac */ /* 0x000ea20008000800 */
[----:B-1----:R-:W-:Y:S01]  /*14050*/  PRMT R20, R0, 0x7610, R20 ;  /* 0x0000761000147816 */ /* 0x002fe20000000014 */
[----:B------:R-:W-:Y:S01]  /*14060*/  IMAD.WIDE R10, R19, 0x2, R4 ;  /* 0x00000002130a7825 */ /* 0x000fe200078e0204 */
[----:B------:R-:W-:Y:S01]  /*14070*/  ISETP.GE.AND P2, PT, R16, UR21, PT ;  /* 0x0000001510007c0c */ /* 0x000fe2000bf46270 */
[----:B------:R1:W-:Y:S02]  /*14080*/  @P6 STG.E.U16 desc[UR22][R14.64], R61 ;  /* 0x0000003d0e006986 */ /* 0x0003e4000c101516 */
[----:B------:R-:W-:-:S02]  /*14090*/  VIADD R16, R92, 0x3e ;  /* 0x0000003e5c107836 */ /* 0x000fc40000000000 */
[C---:B0-----:R-:W-:Y:S01]  /*140a0*/  IMAD.WIDE R12, R17.reuse, 0x2, R8 ;  /* 0x00000002110c7825 */ /* 0x041fe200078e0208 */
[----:B------:R0:W-:Y:S04]  /*140b0*/  @P3 STG.E.U16 desc[UR22][R10.64], R18 ;  /* 0x000000120a003986 */ /* 0x0001e8000c101516 */
[----:B------:R0:W-:Y:S01]  /*140c0*/  @P0 STG.E.U16 desc[UR22][R12.64], R20 ;  /* 0x000000140c000986 */ /* 0x0001e2000c101516 */
[----:B------:R-:W-:Y:S01]  /*140d0*/  ISETP.GE.AND P0, PT, R16, UR19, PT ;  /* 0x0000001310007c0c */ /* 0x000fe2000bf06270 */
[----:B------:R-:W-:Y:S02]  /*140e0*/  VIADD R16, R92, 0x3f ;  /* 0x0000003f5c107836 */ /* 0x000fe40000000000 */
[----:B------:R-:W2:Y:S01]  /*140f0*/  LDL.LU R92, [R1+0x560] ;  /* 0x00056000015c7983 */ /* 0x000ea20000300800 */
[----:B------:R-:W-:Y:S01]  /*14100*/  ISETP.LT.AND P6, PT, R76, UR9, !P1 ;  /* 0x000000094c007c0c */ /* 0x000fe2000cfc1270 */
[C---:B-1----:R-:W-:Y:S01]  /*14110*/  IMAD.WIDE R14, R17.reuse, 0x2, R2 ;  /* 0x00000002110e7825 */ /* 0x042fe200078e0202 */
[----:B----4-:R-:W-:Y:S01]  /*14120*/  ISETP.LT.AND P3, PT, R72, UR5, !P1 ;  /* 0x0000000548007c0c */ /* 0x010fe2000cf61270 */
[----:B------:R-:W1:Y:S01]  /*14130*/  LDCU UR9, c[0x0][0x398] ;  /* 0x00007300ff0977ac */ /* 0x000e620008000800 */
[----:B------:R-:W-:Y:S01]  /*14140*/  PRMT R21, R0, 0x7632, R21 ;  /* 0x0000763200157816 */ /* 0x000fe20000000015 */
[----:B0-----:R-:W-:Y:S01]  /*14150*/  IMAD.WIDE R10, R17, 0x2, R6 ;  /* 0x00000002110a7825 */ /* 0x001fe200078e0206 */
[----:B------:R-:W-:Y:S01]  /*14160*/  ISETP.LT.AND P1, PT, R89, UR13, !P1 ;  /* 0x0000000d59007c0c */ /* 0x000fe2000cf21270 */
[----:B------:R-:W0:Y:S06]  /*14170*/  LDCU UR5, c[0x0][0x398] ;  /* 0x00007300ff0577ac */ /* 0x000e2c0008000800 */
[----:B------:R4:W-:Y:S01]  /*14180*/  @P6 STG.E.U16 desc[UR22][R14.64], R21 ;  /* 0x000000150e006986 */ /* 0x0009e2000c101516 */
[----:B------:R-:W-:Y:S01]  /*14190*/  ISETP.LT.AND P6, PT, R93, UR4, !P4 ;  /* 0x000000045d007c0c */ /* 0x000fe2000e7c1270 */
[C---:B------:R-:W-:Y:S01]  /*141a0*/  VIADD R19, R17.reuse, UR32 ;  /* 0x0000002011137c36 */ /* 0x040fe20008000000 */
[----:B------:R-:W0:Y:S01]  /*141b0*/  LDCU UR4, c[0x0][0x398] ;  /* 0x00007300ff0477ac */ /* 0x000e220008000800 */
[----:B------:R-:W-:-:S04]  /*141c0*/  IMAD.WIDE R12, R17, 0x2, R4 ;  /* 0x00000002110c7825 */ /* 0x000fc800078e0204 */
[----:B----4-:R-:W-:Y:S01]  /*141d0*/  IMAD.WIDE R14, R19, 0x2, R8 ;  /* 0x00000002130e7825 */ /* 0x010fe200078e0208 */
[----:B------:R-:W-:-:S03]  /*141e0*/  F2FP.F16.F32.PACK_AB R63, R63, R75 ;  /* 0x0000004b3f3f723e */ /* 0x000fc600000000ff */
[----:B------:R-:W-:Y:S01]  /*141f0*/  VIADD R17, R19, UR32 ;  /* 0x0000002013117c36 */ /* 0x000fe20008000000 */
[----:B------:R-:W-:Y:S02]  /*14200*/  F2FP.F16.F32.PACK_AB R64, R64, R79 ;  /* 0x0000004f4040723e */ /* 0x000fe400000000ff */
[----:B---3--:R-:W-:Y:S02]  /*14210*/  F2FP.F16.F32.PACK_AB R0, R74, R73 ;  /* 0x000000494a00723e */ /* 0x008fe400000000ff */
[----:B------:R-:W3:Y:S01]  /*14220*/  LDL.LU R74, [R1+0x1f4] ;  /* 0x0001f400014a7983 */ /* 0x000ee20000300800 */
[----:B--2---:R-:W-:Y:S02]  /*14230*/  F2FP.F16.F32.PACK_AB R62, R62, R80 ;  /* 0x000000503e3e723e */ /* 0x004fe400000000ff */
[----:B------:R-:W-:Y:S01]  /*14240*/  PRMT R18, R0, 0x7610, R18 ;  /* 0x0000761000127816 */ /* 0x000fe20000000012 */
[----:B------:R-:W3:Y:S01]  /*14250*/  LDL.LU R73, [R1+0x2f4] ;  /* 0x0002f40001497983 */ /* 0x000ee20000300800 */
[----:B------:R-:W-:-:S03]  /*14260*/  PRMT R0, R62, 0x7632, R0 ;  /* 0x000076323e007816 */ /* 0x000fc60000000000 */
[----:B------:R2:W-:Y:S01]  /*14270*/  @P3 STG.E.U16 desc[UR22][R10.64], R62 ;  /* 0x0000003e0a003986 */ /* 0x0005e2000c101516 */
[----:B------:R-:W-:Y:S01]  /*14280*/  ISETP.LT.AND P3, PT, R76, UR6, !P4 ;  /* 0x000000064c007c0c */ /* 0x000fe2000e761270 */
[----:B------:R-:W4:Y:S02]  /*14290*/  LDCU UR6, c[0x0][0x398] ;  /* 0x00007300ff0677ac */ /* 0x000f240008000800 */
[----:B------:R0:W-:Y:S01]  /*142a0*/  @P1 STG.E.U16 desc[UR22][R12.64], R0 ;  /* 0x000000000c001986 */ /* 0x0001e2000c101516 */
[----:B------:R-:W-:-:S03]  /*142b0*/  PRMT R20, R0, 0x7632, R20 ;  /* 0x0000763200147816 */ /* 0x000fc60000000014 */
[----:B------:R1:W-:Y:S01]  /*142c0*/  @P6 STG.E.U16 desc[UR22][R14.64], R18 ;  /* 0x000000120e006986 */ /* 0x0003e2000c101516 */
[----:B------:R-:W-:Y:S01]  /*142d0*/  ISETP.LT.AND P6, PT, R72, UR7, !P4 ;  /* 0x0000000748007c0c */ /* 0x000fe2000e7c1270 */
[----:B------:R-:W2:Y:S01]  /*142e0*/  LDCU UR7, c[0x0][0x398] ;  /* 0x00007300ff0777ac */ /* 0x000ea20008000800 */
[----:B------:R-:W-:Y:S01]  /*142f0*/  ISETP.LT.AND P4, PT, R89, UR11, !P4 ;  /* 0x0000000b59007c0c */ /* 0x000fe2000e781270 */
[C---:B--2---:R-:W-:Y:S01]  /*14300*/  IMAD.WIDE R10, R19.reuse, 0x2, R2 ;  /* 0x00000002130a7825 */ /* 0x044fe200078e0202 */
[----:B------:R-:W2:Y:S03]  /*14310*/  LDL.LU R80, [R1+0x1f8] ;  /* 0x0001f80001507983 */ /* 0x000ea60000300800 */
[----:B0-----:R-:W-:Y:S01]  /*14320*/  IMAD.WIDE R12, R19, 0x2, R6 ;  /* 0x00000002130c7825 */ /* 0x001fe200078e0206 */
[----:B------:R0:W-:Y:S01]  /*14330*/  @P3 STG.E.U16 desc[UR22][R10.64], R20 ;  /* 0x000000140a003986 */ /* 0x0001e2000c101516 */
[----:B------:R-:W-:Y:S01]  /*14340*/  ISETP.LT.AND P3, PT, R93, UR10, !P5 ;  /* 0x0000000a5d007c0c */ /* 0x000fe2000ef61270 */
[----:B------:R-:W3:Y:S01]  /*14350*/  LDCU UR11, c[0x0][0x398] ;  /* 0x00007300ff0b77ac */ /* 0x000ee20008000800 */
[----:B-1----:R-:W-:Y:S01]  /*14360*/  PRMT R18, R63, 0x7632, R18 ;  /* 0x000076323f127816 */ /* 0x002fe20000000012 */
[----:B------:R-:W-:Y:S01]  /*14370*/  IMAD.WIDE R14, R19, 0x2, R4 ;  /* 0x00000002130e7825 */ /* 0x000fe200078e0204 */
[----:B------:R-:W-:Y:S01]  /*14380*/  F2FP.F16.F32.PACK_AB R0, R81, R77 ;  /* 0x0000004d5100723e */ /* 0x000fe200000000ff */
[----:B------:R1:W-:Y:S01]  /*14390*/  @P6 STG.E.U16 desc[UR22][R12.64], R63 ;  /* 0x0000003f0c006986 */ /* 0x0003e2000c101516 */
[----:B------:R-:W-:Y:S01]  /*143a0*/  ISETP.LT.AND P6, PT, R76, UR9, !P5 ;  /* 0x000000094c007c0c */ /* 0x000fe2000efc1270 */
[----:B------:R-:W4:Y:S02]  /*143b0*/  LDCU UR9, c[0x0][0x398] ;  /* 0x00007300ff0977ac */ /* 0x000f240008000800 */
[----:B------:R1:W-:Y:S01]  /*143c0*/  @P4 STG.E.U16 desc[UR22][R14.64], R18 ;  /* 0x000000120e004986 */ /* 0x0003e2000c101516 */
[----:B------:R-:W-:Y:S01]  /*143d0*/  ISETP.LT.AND P4, PT, R72, UR12, !P5 ;  /* 0x0000000c48007c0c */ /* 0x000fe2000ef81270 */
[----:B0-----:R-:W-:Y:S01]  /*143e0*/  IMAD.WIDE R10, R17, 0x2, R8 ;  /* 0x00000002110a7825 */ /* 0x001fe200078e0208 */
[C---:B------:R-:W-:Y:S01]  /*143f0*/  PRMT R20, R0.reuse, 0x7610, R20 ;  /* 0x0000761000147816 */ /* 0x040fe20000000014 */
[----:B------:R-:W2:Y:S01]  /*14400*/  LDL.LU R75, [R1+0x2f8] ;  /* 0x0002f800014b7983 */ /* 0x000ea20000300800 */
[----:B------:R-:W0:Y:S03]  /*14410*/  LDCU UR12, c[0x0][0x398] ;  /* 0x00007300ff0c77ac */ /* 0x000e260008000800 */
[----:B------:R-:W-:Y:S01]  /*14420*/  @P3 STG.E.U16 desc[UR22][R10.64], R20 ;  /* 0x000000140a003986 */ /* 0x000fe2000c101516 */
[----:B------:R-:W-:Y:S01]  /*14430*/  ISETP.LT.AND P3, PT, R89, UR4, !P5 ;  /* 0x0000000459007c0c */ /* 0x000fe2000ef61270 */
[C---:B-1----:R-:W-:Y:S01]  /*14440*/  IMAD.WIDE R12, R17.reuse, 0x2, R2 ;  /* 0x00000002110c7825 */ /* 0x042fe200078e0202 */
[----:B------:R-:W-:Y:S01]  /*14450*/  PRMT R21, R0, 0x7632, R21 ;  /* 0x0000763200157816 */ /* 0x000fe20000000015 */
[----:B------:R-:W1:Y:S01]  /*14460*/  LDCU UR4, c[0x0][0x398] ;  /* 0x00007300ff0477ac */ /* 0x000e620008000800 */
[----:B------:R-:W-:Y:S01]  /*14470*/  ISETP.GE.AND P1, PT, R16, UR17, PT ;  /* 0x0000001110007c0c */ /* 0x000fe2000bf26270 */
[----:B------:R-:W-:-:S02]  /*14480*/  IMAD.WIDE R14, R17, 0x2, R6 ;  /* 0x00000002110e7825 */ /* 0x000fc400078e0206 */
[----:B------:R0:W-:Y:S01]  /*14490*/  @P6 STG.E.U16 desc[UR22][R12.64], R21 ;  /* 0x000000150c006986 */ /* 0x0001e2000c101516 */
[----:B------:R-:W1:Y:S01]  /*144a0*/  LDCU UR10, c[0x0][0x398] ;  /* 0x00007300ff0a77ac */ /* 0x000e620008000800 */
[C---:B------:R-:W-:Y:S02]  /*144b0*/  VIADD R19, R17.reuse, UR32 ;  /* 0x0000002011137c36 */ /* 0x040fe40008000000 */
[----:B------:R-:W-:Y:S01]  /*144c0*/  IMAD.WIDE R16, R17, 0x2, R4 ;  /* 0x0000000211107825 */ /* 0x000fe200078e0204 */
[----:B------:R-:W-:Y:S01]  /*144d0*/  @P4 STG.E.U16 desc[UR22][R14.64], R64 ;  /* 0x000000400e004986 */ /* 0x000fe2000c101516 */
[C---:B------:R-:W-:Y:S01]  /*144e0*/  ISETP.LT.AND P5, PT, R93.reuse, UR5, !P2 ;  /* 0x000000055d007c0c */ /* 0x040fe2000d7a1270 */
[----:B------:R-:W1:Y:S01]  /*144f0*/  LDCU UR5, c[0x0][0x398] ;  /* 0x00007300ff0577ac */ /* 0x000e620008000800 */
[----:B0-----:R-:W-:Y:S02]  /*14500*/  PRMT R13, R64, 0x7632, R13 ;  /* 0x00007632400d7816 */ /* 0x001fe4000000000d */
[----:B------:R-:W-:-:S03]  /*14510*/  ISETP.LT.AND P4, PT, R93, UR12, !P1 ;  /* 0x0000000c5d007c0c */ /* 0x000fc6000cf81270 */
[----:B------:R0:W-:Y:S01]  /*14520*/  @P3 STG.E.U16 desc[UR22][R16.64], R13 ;  /* 0x0000000d10003986 */ /* 0x0001e2000c101516 */
[----:B----4-:R-:W-:Y:S02]  /*14530*/  ISETP.LT.AND P3, PT, R93, UR9, !P0 ;  /* 0x000000095d007c0c */ /* 0x010fe4000c761270 */
[----:B------:R-:W-:Y:S01]  /*14540*/  F2FP.F16.F32.PACK_AB R65, R65, R92 ;  /* 0x0000005c4141723e */ /* 0x000fe200000000ff */
[----:B------:R-:W4:Y:S01]  /*14550*/  LDL.LU R93, [R1+0x55c] ;  /* 0x00055c00015d7983 */ /* 0x000f220000300800 */
[----:B------:R-:W-:Y:S01]  /*14560*/  ISETP.LT.AND P6, PT, R76, UR6, !P2 ;  /* 0x000000064c007c0c */ /* 0x000fe2000d7c1270 */
[C---:B------:R-:W-:Y:S01]  /*14570*/  IMAD.WIDE R10, R19.reuse, 0x2, R8 ;  /* 0x00000002130a7825 */ /* 0x040fe200078e0208 */
[----:B------:R-:W1:Y:S01]  /*14580*/  LDCU UR6, c[0x0][0x398] ;  /* 0x00007300ff0677ac */ /* 0x000e620008000800 */
[----:B------:R-:W4:Y:S01]  /*14590*/  LDL.LU R92, [R1+0x558] ;  /* 0x00055800015c7983 */ /* 0x000f220000300800 */
[----:B------:R-:W1:Y:S01]  /*145a0*/  LDCU UR9, c[0x0][0x398] ;  /* 0x00007300ff0977ac */ /* 0x000e620008000800 */
[----:B0-----:R-:W-:-:S04]  /*145b0*/  IMAD.WIDE R12, R19, 0x2, R2 ;  /* 0x00000002130c7825 */ /* 0x001fc800078e0202 */
[----:B------:R-:W-:-:S04]  /*145c0*/  VIADD R21, R19, UR32 ;  /* 0x0000002013157c36 */ /* 0x000fc80008000000 */
[----:B------:R-:W-:Y:S01]  /*145d0*/  IMAD.WIDE R16, R21, 0x2, R8 ;  /* 0x0000000215107825 */ /* 0x000fe200078e0208 */
[----:B------:R-:W-:Y:S02]  /*145e0*/  F2FP.F16.F32.PACK_AB R66, R66, R91 ;  /* 0x0000005b4242723e */ /* 0x000fe400000000ff */
[----:B------:R-:W-:Y:S02]  /*145f0*/  F2FP.F16.F32.PACK_AB R67, R67, R90 ;  /* 0x0000005a4343723e */ /* 0x000fe400000000ff */
[----:B---3--:R-:W-:-:S04]  /*14600*/  F2FP.F16.F32.PACK_AB R0, R74, R73 ;  /* 0x000000494a00723e */ /* 0x008fc800000000ff */
[----:B------:R-:W-:-:S05]  /*14610*/  PRMT R15, R0, 0x7610, R15 ;  /* 0x00007610000f7816 */ /* 0x000fca000000000f */
[----:B------:R0:W-:Y:S01]  /*14620*/  @P5 STG.E.U16 desc[UR22][R10.64], R15 ;  /* 0x0000000f0a005986 */ /* 0x0001e2000c101516 */
[----:B------:R-:W-:Y:S01]  /*14630*/  ISETP.LT.AND P5, PT, R72, UR7, !P2 ;  /* 0x0000000748007c0c */ /* 0x000fe2000d7a1270 */
[----:B------:R-:W3:Y:S01]  /*14640*/  LDCU UR7, c[0x0][0x398] ;  /* 0x00007300ff0777ac */ /* 0x000ee20008000800 */
[----:B------:R-:W-:Y:S02]  /*14650*/  ISETP.LT.AND P2, PT, R89, UR11, !P2 ;  /* 0x0000000b59007c0c */ /* 0x000fe4000d741270 */
[----:B0-----:R-:W-:Y:S01]  /*14660*/  PRMT R11, R0, 0x7632, R11 ;  /* 0x00007632000b7816 */ /* 0x001fe2000000000b */
[----:B------:R-:W-:-:S04]  /*14670*/  IMAD.WIDE R14, R19, 0x2, R4 ;  /* 0x00000002130e7825 */ /* 0x000fc800078e0204 */
[----:B------:R0:W-:Y:S01]  /*14680*/  @P6 STG.E.U16 desc[UR22][R12.64], R11 ;  /* 0x0000000b0c006986 */ /* 0x0001e2000c101516 */
[----:B--2---:R-:W-:Y:S01]  /*14690*/  F2FP.F16.F32.PACK_AB R0, R80, R75 ;  /* 0x0000004b5000723e */ /* 0x004fe200000000ff */
[----:B0-----:R-:W-:-:S03]  /*146a0*/  IMAD.WIDE R10, R19, 0x2, R6 ;  /* 0x00000002130a7825 */ /* 0x001fc600078e0206 */
[----:B------:R-:W-:Y:S02]  /*146b0*/  PRMT R13, R0, 0x7610, R13 ;  /* 0x00007610000d7816 */ /* 0x000fe4000000000d */
[----:B------:R-:W-:Y:S01]  /*146c0*/  PRMT R0, R65, 0x7632, R0 ;  /* 0x0000763241007816 */ /* 0x000fe20000000000 */
[----:B------:R0:W-:Y:S01]  /*146d0*/  @P5 STG.E.U16 desc[UR22][R10.64], R65 ;  /* 0x000000410a005986 */ /* 0x0001e2000c101516 */
[----:B-1----:R-:W-:-:S03]  /*146e0*/  ISETP.LT.AND P5, PT, R76, UR4, !P0 ;  /* 0x000000044c007c0c */ /* 0x002fc6000c7a1270 */
[----:B------:R-:W-:Y:S04]  /*146f0*/  @P2 STG.E.U16 desc[UR22][R14.64], R0 ;  /* 0x000000000e002986 */ /* 0x000fe8000c101516 */
[----:B------:R1:W-:Y:S01]  /*14700*/  @P3 STG.E.U16 desc[UR22][R16.64], R13 ;  /* 0x0000000d10003986 */ /* 0x0003e2000c101516 */
[----:B------:R-:W-:Y:S02]  /*14710*/  ISETP.LT.AND P3, PT, R72, UR5, !P0 ;  /* 0x0000000548007c0c */ /* 0x000fe4000c761270 */
[----:B------:R-:W-:Y:S02]  /*14720*/  ISETP.LT.AND P0, PT, R89, UR10, !P0 ;  /* 0x0000000a59007c0c */ /* 0x000fe4000c701270 */
[----:B------:R-:W-:Y:S01]  /*14730*/  ISETP.LT.AND P6, PT, R76, UR6, !P1 ;  /* 0x000000064c007c0c */ /* 0x000fe2000cfc1270 */
[----:B0-----:R-:W-:Y:S01]  /*14740*/  IMAD.WIDE R10, R21, 0x2, R2 ;  /* 0x00000002150a7825 */ /* 0x001fe200078e0202 */
[----:B------:R-:W-:-:S02]  /*14750*/  ISETP.LT.AND P2, PT, R72, UR9, !P1 ;  /* 0x0000000948007c0c */ /* 0x000fc4000cf41270 */
[----:B---3--:R-:W-:Y:S01]  /*14760*/  ISETP.LT.AND P1, PT, R89, UR7, !P1 ;  /* 0x0000000759007c0c */ /* 0x008fe2000cf21270 */
[C---:B------:R-:W-:Y:S01]  /*14770*/  VIADD R19, R21.reuse, UR32 ;  /* 0x0000002015137c36 */ /* 0x040fe20008000000 */
[----:B------:R-:W-:Y:S01]  /*14780*/  PRMT R18, R0, 0x7632, R18 ;  /* 0x0000763200127816 */ /* 0x000fe20000000012 */
[----:B-1----:R-:W-:Y:S01]  /*14790*/  IMAD.WIDE R12, R21, 0x2, R6 ;  /* 0x00000002150c7825 */ /* 0x002fe200078e0206 */
[----:B------:R-:W-:-:S03]  /*147a0*/  PRMT R0, R66, 0x7632, R0 ;  /* 0x0000763242007816 */ /* 0x000fc60000000000 */
[----:B------:R-:W-:Y:S01]  /*147b0*/  IMAD.WIDE R14, R21, 0x2, R4 ;  /* 0x00000002150e7825 */ /* 0x000fe200078e0204 */
[----:B------:R0:W-:Y:S01]  /*147c0*/  @P5 STG.E.U16 desc[UR22][R10.64], R18 ;  /* 0x000000120a005986 */ /* 0x0001e2000c101516 */
[----:B----4-:R-:W-:Y:S02]  /*147d0*/  F2FP.F16.F32.PACK_AB R17, R93, R92 ;  /* 0x0000005c5d11723e */ /* 0x010fe400000000ff */
[C---:B------:R-:W-:Y:S01]  /*147e0*/  IMAD.WIDE R8, R19.reuse, 0x2, R8 ;  /* 0x0000000213087825 */ /* 0x040fe200078e0208 */
[----:B------:R1:W-:Y:S03]  /*147f0*/  @P3 STG.E.U16 desc[UR22][R12.64], R66 ;  /* 0x000000420c003986 */ /* 0x0003e6000c101516 */
[----:B------:R-:W-:Y:S01]  /*14800*/  IMAD.WIDE R2, R19, 0x2, R2 ;  /* 0x0000000213027825 */ /* 0x000fe200078e0202 */
[----:B0-----:R-:W-:-:S03]  /*14810*/  PRMT R11, R17, 0x7632, R11 ;  /* 0x00007632110b7816 */ /* 0x001fc6000000000b */
[C---:B------:R-:W-:Y:S01]  /*14820*/  IMAD.WIDE R6, R19.reuse, 0x2, R6 ;  /* 0x0000000213067825 */ /* 0x040fe200078e0206 */
[----:B------:R0:W-:Y:S03]  /*14830*/  @P0 STG.E.U16 desc[UR22][R14.64], R0 ;  /* 0x000000000e000986 */ /* 0x0001e6000c101516 */
[----:B------:R-:W-:Y:S01]  /*14840*/  IMAD.WIDE R4, R19, 0x2, R4 ;  /* 0x0000000213047825 */ /* 0x000fe200078e0204 */
[----:B-1----:R-:W-:Y:S01]  /*14850*/  PRMT R13, R67, 0x7632, R13 ;  /* 0x00007632430d7816 */ /* 0x002fe2000000000d */
[----:B------:R0:W-:Y:S04]  /*14860*/  @P4 STG.E.U16 desc[UR22][R8.64], R17 ;  /* 0x0000001108004986 */ /* 0x0001e8000c101516 */
[----:B------:R0:W-:Y:S04]  /*14870*/  @P6 STG.E.U16 desc[UR22][R2.64], R11 ;  /* 0x0000000b02006986 */ /* 0x0001e8000c101516 */
[----:B------:R0:W-:Y:S04]  /*14880*/  @P2 STG.E.U16 desc[UR22][R6.64], R67 ;  /* 0x0000004306002986 */ /* 0x0001e8000c101516 */
[----:B------:R0:W-:Y:S01]  /*14890*/  @P1 STG.E.U16 desc[UR22][R4.64], R13 ;  /* 0x0000000d04001986 */ /* 0x0001e2000c101516 */
[----:B------:R-:W-:Y:S06]  /*148a0*/  BAR.SYNC.DEFER_BLOCKING 0x0 ;  /* 0x0000000000007b1d */ /* 0x000fec0000010000 */
[----:B------:R-:W-:Y:S05]  /*148b0*/  BRA.U UP0, `(.L_x_13) ;  /* 0x0000000100a07547 */ /* 0x000fea000b800000 */
[----:B------:R-:W1:Y:S01]  /*148c0*/  S2UR UR5, SR_CgaCtaId ;  /* 0x00000000000579c3 */ /* 0x000e620000008800 */
[----:B------:R-:W-:Y:S01]  /*148d0*/  NOP ;  /* 0x0000000000007918 */ /* 0x000fe20000000000 */
[----:B------:R-:W-:Y:S01]  /*148e0*/  UMOV UR4, 0x50 ;  /* 0x0000005000047882 */ /* 0x000fe20000000000 */
[----:B0-----:R-:W-:Y:S02]  /*148f0*/  IMAD.U32 R0, RZ, RZ, UR8 ;  /* 0x00000008ff007e24 */ /* 0x001fe4000f8e00ff */
[----:B------:R-:W-:Y:S02]  /*14900*/  IMAD.MOV.U32 R3, RZ, RZ, 0xff ;  /* 0x000000ffff037424 */ /* 0x000fe400078e00ff */
[----:B------:R-:W-:Y:S01]  /*14910*/  IMAD.MOV.U32 R7, RZ, RZ, 0x1 ;  /* 0x00000001ff077424 */ /* 0x000fe200078e00ff */
[----:B------:R-:W-:-:S04]  /*14920*/  LOP3.LUT R0, R0, 0xffff, RZ, 0xc0, !PT ;  /* 0x0000ffff00007812 */ /* 0x000fc800078ec0ff */
[----:B------:R-:W-:-:S05]  /*14930*/  SHF.R.U32.HI R0, RZ, 0x5, R0 ;  /* 0x00000005ff007819 */ /* 0x000fca0000011600 */
[----:B------:R-:W-:Y:S01]  /*14940*/  VIADD R2, R0, 0x10 ;  /* 0x0000001000027836 */ /* 0x000fe20000000000 */
[----:B------:R-:W-:Y:S01]  /*14950*/  SHF.L.U32 R0, R3, R0, RZ ;  /* 0x0000000003007219 */ /* 0x000fe200000006ff */
[----:B-1----:R-:W-:-:S03]  /*14960*/  ULEA UR6, UR5, UR4, 0x18 ;  /* 0x0000000405067291 */ /* 0x002fc6000f8ec0ff */
[----:B------:R-:W-:-:S04]  /*14970*/  SHF.L.U32 R3, R7, R2, RZ ;  /* 0x0000000207037219 */ /* 0x000fc800000006ff */
[----:B------:R-:W-:Y:S02]  /*14980*/  LOP3.LUT R0, R3, R0, RZ, 0xfc, !PT ;  /* 0x0000000003007212 */ /* 0x000fe400078efcff */
[----:B------:R-:W0:Y:S02]  /*14990*/  LDS R5, [UR6] ;  /* 0x00000006ff057984 */ /* 0x000e240008000800 */
[C---:B------:R-:W-:Y:S02]  /*149a0*/  LOP3.LUT R2, R0.reuse, 0xffff, RZ, 0xc0, !PT ;  /* 0x0000ffff00027812 */ /* 0x040fe400078ec0ff */
[----:B0-----:R-:W-:-:S04]  /*149b0*/  LOP3.LUT R3, R0, 0xffff, R5, 0x80, !PT ;  /* 0x0000ffff00037812 */ /* 0x001fc800078e8005 */
[----:B------:R-:W-:-:S13]  /*149c0*/  ISETP.NE.AND P0, PT, R3, R2, PT ;  /* 0x000000020300720c */ /* 0x000fda0003f05270 */
[----:B------:R-:W-:Y:S05]  /*149d0*/  @P0 BRA `(.L_x_14) ;  /* 0x0000000000500947 */ /* 0x000fea0003800000 */
[----:B------:R-:W-:Y:S02]  /*149e0*/  SHF.R.U32.HI R5, RZ, 0x10, R5 ;  /* 0x00000010ff057819 */ /* 0x000fe40000011605 */
[----:B------:R-:W-:-:S04]  /*149f0*/  SHF.R.U32.HI R2, RZ, 0x10, R0 ;  /* 0x00000010ff027819 */ /* 0x000fc80000011600 */
[----:B------:R-:W-:-:S04]  /*14a00*/  LOP3.LUT R5, R5, R2, RZ, 0xc0, !PT ;  /* 0x0000000205057212 */ /* 0x000fc800078ec0ff */
[----:B------:R-:W-:-:S13]  /*14a10*/  ISETP.NE.AND P0, PT, R5, R2, PT ;  /* 0x000000020500720c */ /* 0x000fda0003f05270 */
[----:B------:R-:W-:Y:S05]  /*14a20*/  @P0 BRA `(.L_x_15) ;  /* 0x0000000000300947 */ /* 0x000fea0003800000 */
[----:B------:R-:W-:Y:S01]  /*14a30*/  R2UR UR4, R0 ;  /* 0x00000000000472ca */ /* 0x000fe200000e0000 */
[----:B------:R-:W-:Y:S01]  /*14a40*/  VOTEU.ANY UR5, UPT, PT ;  /* 0x0000000000057886 */ /* 0x000fe200038e0100 */
[----:B------:R-:W0:Y:S01]  /*14a50*/  S2R R0, SR_LANEID ;  /* 0x0000000000007919 */ /* 0x000e220000000000 */
[----:B------:R-:W-:-:S10]  /*14a60*/  UFLO.U32 UR5, UR5 ;  /* 0x00000005000572bd */ /* 0x000fd400080e0000 */
[----:B------:R-:W-:-:S06]  /*14a70*/  ULOP3.LUT UR4, URZ, UR4, URZ, 0x33, !UPT ;  /* 0x00000004ff047292 */ /* 0x000fcc000f8e33ff */
[----:B------:R-:W-:-:S04]  /*14a80*/  IMAD.U32 R2, RZ, RZ, UR4 ;  /* 0x00000004ff027e24 */ /* 0x000fc8000f8e00ff */
[----:B------:R-:W1:Y:S02]  /*14a90*/  REDUX UR7, R2 ;  /* 0x00000000020773c4 */ /* 0x000e640000000000 */
[----:B------:R2:W-:Y:S01]  /*14aa0*/  UTCATOMSWS.AND URZ, UR4 ;  /* 0x0000000400ff79e3 */ /* 0x0005e20008000000 */
[----:B0-----:R-:W-:Y:S01]  /*14ab0*/  ISETP.EQ.U32.AND P0, PT, R0, UR5, PT ;  /* 0x0000000500007c0c */ /* 0x001fe2000bf02070 */
[----:B-1----:R-:W-:-:S12]  /*14ac0*/  IMAD.U32 R0, RZ, RZ, UR7 ;  /* 0x00000007ff007e24 */ /* 0x002fd8000f8e00ff */
[----:B------:R2:W-:Y:S01]  /*14ad0*/  @P0 ATOMS.AND RZ, [UR6], R0 ;  /* 0x00000000ffff098c */ /* 0x0005e2000a800006 */
[----:B------:R-:W-:Y:S05]  /*14ae0*/  BRA `(.L_x_13) ;  /* 0x0000000000147947 */ /* 0x000fea0003800000 */
.L_x_15:
[----:B------:R-:W-:-:S07]  /*14af0*/  MOV R2, 0x14b10 ;  /* 0x00014b1000027802 */ /* 0x000fce0000000f00 */
[----:B------:R-:W-:Y:S05]  /*14b00*/  CALL.REL.NOINC `($__internal_0_$__cuda_sm10x_tcgen05_guardrail_trap_col_being_dealloced_not_returned_by_alloc) ;  /* 0x0000000000387944 */ /* 0x000fea0003c00000 */
[----:B------:R-:W-:Y:S05]  /*14b10*/  BRA `(.L_x_13) ;  /* 0x0000000000087947 */ /* 0x000fea0003800000 */
.L_x_14:
[----:B------:R-:W-:-:S07]  /*14b20*/  MOV R2, 0x14b40 ;  /* 0x00014b4000027802 */ /* 0x000fce0000000f00 */
[----:B------:R-:W-:Y:S05]  /*14b30*/  CALL.REL.NOINC `($__internal_2_$__cuda_sm10x_tcgen05_guardrail_trap_unallocated_columns_being_dealloced) ;  /* 0x0000000000447944 */ /* 0x000fea0003c00000 */
.L_x_13:
[----:B------:R-:W-:Y:S01]  /*14b40*/  NOP ;  /* 0x0000000000007918 */ /* 0x000fe20000000000 */
[----:B--2---:R-:W-:Y:S05]  /*14b50*/  EXIT ;  /* 0x000000000000794d */ /* 0x004fea0003800000 */
.L_x_8:
[----:B-----5:R1:W-:Y:S04]  /*14b60*/  STL [R1+0x558], R0 ;  /* 0x0005580001007387 */ /* 0x0203e80000100800 */
[----:B-1----:R-:W2:Y:S02]  /*14b70*/  LDL R0, [R1+0x324] ;  /* 0x0003240001007983 */ /* 0x002ea40000100800 */
[----:B--2---:R1:W2:Y:S02]  /*14b80*/  SYNCS.PHASECHK.TRANS64.TRYWAIT P2, [UR11], R0 ;  /* 0x00000000ff0075a7 */ /* 0x0042a4000804110b */
[----:B-1----:R1:W5:Y:S02]  /*14b90*/  LDL.LU R0, [R1+0x558] ;  /* 0x0005580001007983 */ /* 0x0023640000300800 */
[----:B-12---:R-:W-:Y:S05]  /*14ba0*/  @!P2 BRA `(.L_x_8) ;  /* 0xfffffffc00eca947 */ /* 0x006fea000383ffff */
[----:B------:R-:W-:Y:S05]  /*14bb0*/  BRA `(.L_x_16) ;  /* 0xffffff2000247947 */ /* 0x000fea000383ffff */
.L_x_12:
[----:B------:R-:W0:Y:S02]  /*14bc0*/  SYNCS.PHASECHK.TRANS64.TRYWAIT P0, [UR11], R0 ;  /* 0x00000000ff0075a7 */ /* 0x000e24000800110b */
[----:B0-----:R-:W-:Y:S05]  /*14bd0*/  @!P0 BRA `(.L_x_12) ;  /* 0xfffffffc00f88947 */ /* 0x001fea000383ffff */
[----:B------:R-:W-:Y:S05]  /*14be0*/  BRA `(.L_x_11) ;  /* 0xffffff8400947947 */ /* 0x000fea000383ffff */
        .weak           $__internal_0_$__cuda_sm10x_tcgen05_guardrail_trap_col_being_dealloced_not_returned_by_alloc
        .type           $__internal_0_$__cuda_sm10x_tcgen05_guardrail_trap_col_being_dealloced_not_returned_by_alloc,@function
        .size           $__internal_0_$__cuda_sm10x_tcgen05_guardrail_trap_col_being_dealloced_not_returned_by_alloc,($__internal_1_$__cuda_sm10x_tcgen05_guardrail_trap_phase_invalid_during_alloc - $__internal_0_$__cuda_sm10x_tcgen05_guardrail_trap_col_being_dealloced_not_returned_by_alloc)
$__internal_0_$__cuda_sm10x_tcgen05_guardrail_trap_col_being_dealloced_not_returned_by_alloc:
[----:B------:R-:W-:Y:S05]  /*14bf0*/  BPT.TRAP 0x1 ;  /* 0x000000040000795c */ /* 0x000fea0000300000 */
[----:B------:R-:W-:-:S04]  /*14c00*/  IMAD.MOV.U32 R3, RZ, RZ, 0x0 ;  /* 0x00000000ff037424 */ /* 0x000fc800078e00ff */
[----:B------:R-:W-:Y:S05]  /*14c10*/  RET.REL.NODEC R2 `(matmul_kernel) ;  /* 0xfffffeb002f87950 */ /* 0x000fea0003c3ffff */
        .weak           $__internal_1_$__cuda_sm10x_tcgen05_guardrail_trap_phase_invalid_during_alloc
        .type           $__internal_1_$__cuda_sm10x_tcgen05_guardrail_trap_phase_invalid_during_alloc,@function
        .size           $__internal_1_$__cuda_sm10x_tcgen05_guardrail_trap_phase_invalid_during_alloc,($__internal_2_$__cuda_sm10x_tcgen05_guardrail_trap_unallocated_columns_being_dealloced - $__internal_1_$__cuda_sm10x_tcgen05_guardrail_trap_phase_invalid_during_alloc)
$__internal_1_$__cuda_sm10x_tcgen05_guardrail_trap_phase_invalid_during_alloc:
[----:B------:R-:W-:Y:S05]  /*14c20*/  BPT.TRAP 0x1 ;  /* 0x000000040000795c */ /* 0x000fea0000300000 */
[----:B------:R-:W-:-:S04]  /*14c30*/  IMAD.MOV.U32 R3, RZ, RZ, 0x0 ;  /* 0x00000000ff037424 */ /* 0x000fc800078e00ff */
[----:B------:R-:W-:Y:S05]  /*14c40*/  RET.REL.NODEC R2 `(matmul_kernel) ;  /* 0xfffffeb002ec7950 */ /* 0x000fea0003c3ffff */
        .weak           $__internal_2_$__cuda_sm10x_tcgen05_guardrail_trap_unallocated_columns_being_dealloced
        .type           $__internal_2_$__cuda_sm10x_tcgen05_guardrail_trap_unallocated_columns_being_dealloced,@function
        .size           $__internal_2_$__cuda_sm10x_tcgen05_guardrail_trap_unallocated_columns_being_dealloced,(.L_x_20 - $__internal_2_$__cuda_sm10x_tcgen05_guardrail_trap_unallocated_columns_being_dealloced)
$__internal_2_$__cuda_sm10x_tcgen05_guardrail_trap_unallocated_columns_being_dealloced:
[----:B------:R-:W-:Y:S05]  /*14c50*/  BPT.TRAP 0x1 ;  /* 0x000000040000795c */ /* 0x000fea0000300000 */
[----:B------:R-:W-:-:S04]  /*14c60*/  IMAD.MOV.U32 R3, RZ, RZ, 0x0 ;  /* 0x00000000ff037424 */ /* 0x000fc800078e00ff */
[----:B------:R-:W-:Y:S05]  /*14c70*/  RET.REL.NODEC R2 `(matmul_kernel) ;  /* 0xfffffeb002e07950 */ /* 0x000fea0003c3ffff */
.L_x_17:
[----:B------:R-:W-:-:S00]  /*14c80*/  BRA `(.L_x_17) ;  /* 0xfffffffc00fc7947 */ /* 0x000fc0000383ffff */
[----:B------:R-:W-:-:S00]  /*14c90*/  NOP ;  /* 0x0000000000007918 */ /* 0x000fc00000000000 */
        /* <DEDUP_REMOVED lines=14> */
.L_x_20:


//--------------------- .nv.shared.matmul_kernel  --------------------------
	.section	.nv.shared.matmul_kernel,"aw",@nobits
	.sectionflags	@""
	.align	16
	.zero		1024


//--------------------- .nv.shared.reserved.0     --------------------------
	.section	.nv.shared.reserved.0,"aw",@nobits
	.align	8
	.weak		__nv_reservedSMEM_offset_0_alias
	.size		__nv_reservedSMEM_offset_0_alias, 0, 64
	.other		__nv_reservedSMEM_offset_0_alias,@"STO_CUDA_RESERVED_SHARED STV_DEFAULT"
__nv_reservedSMEM_offset_0_alias:
	.zero		0
.nv.shared.reserved.0:
	.zero		64
	.weak		__nv_reservedSMEM_allocation_phase
	.type		__nv_reservedSMEM_allocation_phase,@object
	.size		__nv_reservedSMEM_allocation_phase,(.L_0 - __nv_reservedSMEM_allocation_phase)
__nv_reservedSMEM_allocation_phase:
	.zero		1
.L_0:
	.zero		7
	.weak		__nv_reservedSMEM_devtool_atexit_pc
	.type		__nv_reservedSMEM_devtool_atexit_pc,@object
	.size		__nv_reservedSMEM_devtool_atexit_pc,(__nv_reservedSMEM_allocation_mask - __nv_reservedSMEM_devtool_atexit_pc)
__nv_reservedSMEM_devtool_atexit_pc:
	.zero		8
	.weak		__nv_reservedSMEM_allocation_mask
	.type		__nv_reservedSMEM_allocation_mask,@object
	.size		__nv_reservedSMEM_allocation_mask,(.L_2 - __nv_reservedSMEM_allocation_mask)
__nv_reservedSMEM_allocation_mask:
	.zero		4
.L_2:


//--------------------- .nv.constant0.matmul_kernel --------------------------
	.section	.nv.constant0.matmul_kernel,"a",@progbits
	.sectionflags	@""
	.align	4
.nv.constant0.matmul_kernel:
	.zero		976


//--------------------- SYMBOLS --------------------------

	.type		.nv.reservedSmem.offset0,@object
	.size		.nv.reservedSmem.offset0,0x4
	.type		.nv.reservedSmem.cap,@object
	.size		.nv.reservedSmem.cap,0x4
